	.target	sm_90a

	.elftype	@"ET_EXEC"


//--------------------- .note.nv.tkinfo           --------------------------
	.section	.note.nv.tkinfo,"",@"SHT_NOTE"
	.sectionflags	@"SHF_NOTE_NV_TKINFO"
	.tkinfo
        /*0018*/ 	.word	0x00000002
        /*0030*/ 	.string	""
        /*0030*/ 	.string	"ptxas"
        /*0030*/ 	.string	"Cuda compilation tools, release 13.0, V13.0.88"
        /*0030*/ 	.string	"Build cuda_13.0.r13.0/compiler.36424714_0"
        /*0030*/ 	.string	"-arch sm_90a -m 64 "



//--------------------- .note.nv.cuinfo           --------------------------
	.section	.note.nv.cuinfo,"",@"SHT_NOTE"
	.sectionflags	@"SHF_NOTE_NV_CUINFO"
        /*0018*/ 	.short	0x0002
        /*001a*/ 	.short	0x005a
        /*001c*/ 	.short	0x0082
	.zero		2


//--------------------- .nv.info                  --------------------------
	.section	.nv.info,"",@"SHT_CUDA_INFO"
	.align	4


	//----- nvinfo : EIATTR_REGCOUNT
	.align		4
        /*0000*/ 	.byte	0x04, 0x2f
        /*0002*/ 	.short	(.L_12 - .L_11)
	.align		4
.L_11:
        /*0004*/ 	.word	index@(_ZN7cutlass13device_kernelIN5flash19enable_sm80_to_sm89INS1_16FlashAttnFwdSm80INS1_25CollectiveMainloopFwdSm80ILi8ELi2ELb0EN4cute5tupleIJNS5_1CILi128EEENS7_ILi64EEENS7_ILi192EEEEEELi192ENS_6half_tEfNS_4arch4Sm80ELb1ELb0ELb0ELb1ELb1ELb1ELb1ELb1EEENS1_21CollectiveEpilogueFwdINS6_IJS8_SA_S9_EEENS6_IJNS7_ILi1EEESI_SI_EEESC_SE_Li256ELb1ELb1ELb1ELb0EEENS1_36VarlenDynamicPersistentTileSchedulerILi128ELi64ELi256ELi256ELb1ELb1ELb0ELb1ELb1ELb1EEEEEEEEEvNT_6ParamsE)
        /*0008*/ 	.word	0x00000004


	//----- nvinfo : EIATTR_FRAME_SIZE
	.align		4
.L_12:
        /*000c*/ 	.byte	0x04, 0x11
        /*000e*/ 	.short	(.L_14 - .L_13)
	.align		4
.L_13:
        /*0010*/ 	.word	index@(_ZN7cutlass13device_kernelIN5flash19enable_sm80_to_sm89INS1_16FlashAttnFwdSm80INS1_25CollectiveMainloopFwdSm80ILi8ELi2ELb0EN4cute5tupleIJNS5_1CILi128EEENS7_ILi64EEENS7_ILi192EEEEEELi192ENS_6half_tEfNS_4arch4Sm80ELb1ELb0ELb0ELb1ELb1ELb1ELb1ELb1EEENS1_21CollectiveEpilogueFwdINS6_IJS8_SA_S9_EEENS6_IJNS7_ILi1EEESI_SI_EEESC_SE_Li256ELb1ELb1ELb1ELb0EEENS1_36VarlenDynamicPersistentTileSchedulerILi128ELi64ELi256ELi256ELb1ELb1ELb0ELb1ELb1ELb1EEEEEEEEEvNT_6ParamsE)
        /*0014*/ 	.word	0x00000000


	//----- nvinfo : EIATTR_REGCOUNT
	.align		4
.L_14:
        /*0018*/ 	.byte	0x04, 0x2f
        /*001a*/ 	.short	(.L_16 - .L_15)
	.align		4
.L_15:
        /*001c*/ 	.word	index@(_ZN7cutlass13device_kernelIN5flash19enable_sm80_to_sm89INS1_16FlashAttnFwdSm80INS1_25CollectiveMainloopFwdSm80ILi8ELi2ELb0EN4cute5tupleIJNS5_1CILi128EEENS7_ILi64EEENS7_ILi192EEEEEELi192ENS_6half_tEfNS_4arch4Sm80ELb1ELb0ELb0ELb1ELb1ELb0ELb1ELb1EEENS1_21CollectiveEpilogueFwdINS6_IJS8_SA_S9_EEENS6_IJNS7_ILi1EEESI_SI_EEESC_SE_Li256ELb1ELb1ELb1ELb0EEENS1_36VarlenDynamicPersistentTileSchedulerILi128ELi64ELi256ELi256ELb1ELb1ELb0ELb1ELb1ELb1EEEEEEEEEvNT_6ParamsE)
        /*0020*/ 	.word	0x00000004


	//----- nvinfo : EIATTR_FRAME_SIZE
	.align		4
.L_16:
        /*0024*/ 	.byte	0x04, 0x11
        /*0026*/ 	.short	(.L_18 - .L_17)
	.align		4
.L_17:
        /*0028*/ 	.word	index@(_ZN7cutlass13device_kernelIN5flash19enable_sm80_to_sm89INS1_16FlashAttnFwdSm80INS1_25CollectiveMainloopFwdSm80ILi8ELi2ELb0EN4cute5tupleIJNS5_1CILi128EEENS7_ILi64EEENS7_ILi192EEEEEELi192ENS_6half_tEfNS_4arch4Sm80ELb1ELb0ELb0ELb1ELb1ELb0ELb1ELb1EEENS1_21CollectiveEpilogueFwdINS6_IJS8_SA_S9_EEENS6_IJNS7_ILi1EEESI_SI_EEESC_SE_Li256ELb1ELb1ELb1ELb0EEENS1_36VarlenDynamicPersistentTileSchedulerILi128ELi64ELi256ELi256ELb1ELb1ELb0ELb1ELb1ELb1EEEEEEEEEvNT_6ParamsE)
        /*002c*/ 	.word	0x00000000


	//----- nvinfo : EIATTR_REGCOUNT
	.align		4
.L_18:
        /*0030*/ 	.byte	0x04, 0x2f
        /*0032*/ 	.short	(.L_20 - .L_19)
	.align		4
.L_19:
        /*0034*/ 	.word	index@(_ZN7cutlass13device_kernelIN5flash19enable_sm80_to_sm89INS1_16FlashAttnFwdSm80INS1_25CollectiveMainloopFwdSm80ILi8ELi2ELb0EN4cute5tupleIJNS5_1CILi128EEENS7_ILi64EEENS7_ILi192EEEEEELi192ENS_6half_tEfNS_4arch4Sm80ELb1ELb0ELb0ELb0ELb1ELb0ELb1ELb1EEENS1_21CollectiveEpilogueFwdINS6_IJS8_SA_S9_EEENS6_IJNS7_ILi1EEESI_SI_EEESC_SE_Li256ELb0ELb1ELb1ELb0EEENS1_30DynamicPersistentTileSchedulerILi256ELi256ELb1ELb1ELb0EEEEEEEEEvNT_6ParamsE)
        /*0038*/ 	.word	0x00000004


	//----- nvinfo : EIATTR_FRAME_SIZE
	.align		4
.L_20:
        /*003c*/ 	.byte	0x04, 0x11
        /*003e*/ 	.short	(.L_22 - .L_21)
	.align		4
.L_21:
        /*0040*/ 	.word	index@(_ZN7cutlass13device_kernelIN5flash19enable_sm80_to_sm89INS1_16FlashAttnFwdSm80INS1_25CollectiveMainloopFwdSm80ILi8ELi2ELb0EN4cute5tupleIJNS5_1CILi128EEENS7_ILi64EEENS7_ILi192EEEEEELi192ENS_6half_tEfNS_4arch4Sm80ELb1ELb0ELb0ELb0ELb1ELb0ELb1ELb1EEENS1_21CollectiveEpilogueFwdINS6_IJS8_SA_S9_EEENS6_IJNS7_ILi1EEESI_SI_EEESC_SE_Li256ELb0ELb1ELb1ELb0EEENS1_30DynamicPersistentTileSchedulerILi256ELi256ELb1ELb1ELb0EEEEEEEEEvNT_6ParamsE)
        /*0044*/ 	.word	0x00000000


	//----- nvinfo : EIATTR_REGCOUNT
	.align		4
.L_22:
        /*0048*/ 	.byte	0x04, 0x2f
        /*004a*/ 	.short	(.L_24 - .L_23)
	.align		4
.L_23:
        /*004c*/ 	.word	index@(_ZN7cutlass13device_kernelIN5flash19enable_sm80_to_sm89INS1_16FlashAttnFwdSm80INS1_25CollectiveMainloopFwdSm80ILi8ELi2ELb0EN4cute5tupleIJNS5_1CILi128EEENS7_ILi64EEENS7_ILi192EEEEEELi192ENS_6half_tEfNS_4arch4Sm80ELb0ELb1ELb0ELb1ELb1ELb1ELb1ELb1EEENS1_21CollectiveEpilogueFwdINS6_IJS8_SA_S9_EEENS6_IJNS7_ILi1EEESI_SI_EEESC_SE_Li256ELb1ELb1ELb1ELb0EEENS1_36VarlenDynamicPersistentTileSchedulerILi128ELi64ELi256ELi256ELb1ELb1ELb0ELb1ELb0ELb1EEEEEEEEEvNT_6ParamsE)
        /*0050*/ 	.word	0x00000004


	//----- nvinfo : EIATTR_FRAME_SIZE
	.align		4
.L_24:
        /*0054*/ 	.byte	0x04, 0x11
        /*0056*/ 	.short	(.L_26 - .L_25)
	.align		4
.L_25:
        /*0058*/ 	.word	index@(_ZN7cutlass13device_kernelIN5flash19enable_sm80_to_sm89INS1_16FlashAttnFwdSm80INS1_25CollectiveMainloopFwdSm80ILi8ELi2ELb0EN4cute5tupleIJNS5_1CILi128EEENS7_ILi64EEENS7_ILi192EEEEEELi192ENS_6half_tEfNS_4arch4Sm80ELb0ELb1ELb0ELb1ELb1ELb1ELb1ELb1EEENS1_21CollectiveEpilogueFwdINS6_IJS8_SA_S9_EEENS6_IJNS7_ILi1EEESI_SI_EEESC_SE_Li256ELb1ELb1ELb1ELb0EEENS1_36VarlenDynamicPersistentTileSchedulerILi128ELi64ELi256ELi256ELb1ELb1ELb0ELb1ELb0ELb1EEEEEEEEEvNT_6ParamsE)
        /*005c*/ 	.word	0x00000000


	//----- nvinfo : EIATTR_REGCOUNT
	.align		4
.L_26:
        /*0060*/ 	.byte	0x04, 0x2f
        /*0062*/ 	.short	(.L_28 - .L_27)
	.align		4
.L_27:
        /*0064*/ 	.word	index@(_ZN7cutlass13device_kernelIN5flash19enable_sm80_to_sm89INS1_16FlashAttnFwdSm80INS1_25CollectiveMainloopFwdSm80ILi8ELi2ELb0EN4cute5tupleIJNS5_1CILi128EEENS7_ILi64EEENS7_ILi192EEEEEELi192ENS_6half_tEfNS_4arch4Sm80ELb0ELb1ELb0ELb1ELb1ELb0ELb1ELb1EEENS1_21CollectiveEpilogueFwdINS6_IJS8_SA_S9_EEENS6_IJNS7_ILi1EEESI_SI_EEESC_SE_Li256ELb1ELb1ELb1ELb0EEENS1_36VarlenDynamicPersistentTileSchedulerILi128ELi64ELi256ELi256ELb1ELb1ELb0ELb1ELb0ELb1EEEEEEEEEvNT_6ParamsE)
        /*0068*/ 	.word	0x00000004


	//----- nvinfo : EIATTR_FRAME_SIZE
	.align		4
.L_28:
        /*006c*/ 	.byte	0x04, 0x11
        /*006e*/ 	.short	(.L_30 - .L_29)
	.align		4
.L_29:
        /*0070*/ 	.word	index@(_ZN7cutlass13device_kernelIN5flash19enable_sm80_to_sm89INS1_16FlashAttnFwdSm80INS1_25CollectiveMainloopFwdSm80ILi8ELi2ELb0EN4cute5tupleIJNS5_1CILi128EEENS7_ILi64EEENS7_ILi192EEEEEELi192ENS_6half_tEfNS_4arch4Sm80ELb0ELb1ELb0ELb1ELb1ELb0ELb1ELb1EEENS1_21CollectiveEpilogueFwdINS6_IJS8_SA_S9_EEENS6_IJNS7_ILi1EEESI_SI_EEESC_SE_Li256ELb1ELb1ELb1ELb0EEENS1_36VarlenDynamicPersistentTileSchedulerILi128ELi64ELi256ELi256ELb1ELb1ELb0ELb1ELb0ELb1EEEEEEEEEvNT_6ParamsE)
        /*0074*/ 	.word	0x00000000


	//----- nvinfo : EIATTR_REGCOUNT
	.align		4
.L_30:
        /*0078*/ 	.byte	0x04, 0x2f
        /*007a*/ 	.short	(.L_32 - .L_31)
	.align		4
.L_31:
        /*007c*/ 	.word	index@(_ZN7cutlass13device_kernelIN5flash19enable_sm80_to_sm89INS1_16FlashAttnFwdSm80INS1_25CollectiveMainloopFwdSm80ILi8ELi2ELb0EN4cute5tupleIJNS5_1CILi128EEENS7_ILi64EEENS7_ILi192EEEEEELi192ENS_6half_tEfNS_4arch4Sm80ELb0ELb1ELb0ELb0ELb1ELb0ELb1ELb1EEENS1_21CollectiveEpilogueFwdINS6_IJS8_SA_S9_EEENS6_IJNS7_ILi1EEESI_SI_EEESC_SE_Li256ELb0ELb1ELb1ELb0EEENS1_19SingleTileSchedulerILb0ELb1ELb1ELi128EEEEEEEEEvNT_6ParamsE)
        /*0080*/ 	.word	0x00000004


	//----- nvinfo : EIATTR_FRAME_SIZE
	.align		4
.L_32:
        /*0084*/ 	.byte	0x04, 0x11
        /*0086*/ 	.short	(.L_34 - .L_33)
	.align		4
.L_33:
        /*0088*/ 	.word	index@(_ZN7cutlass13device_kernelIN5flash19enable_sm80_to_sm89INS1_16FlashAttnFwdSm80INS1_25CollectiveMainloopFwdSm80ILi8ELi2ELb0EN4cute5tupleIJNS5_1CILi128EEENS7_ILi64EEENS7_ILi192EEEEEELi192ENS_6half_tEfNS_4arch4Sm80ELb0ELb1ELb0ELb0ELb1ELb0ELb1ELb1EEENS1_21CollectiveEpilogueFwdINS6_IJS8_SA_S9_EEENS6_IJNS7_ILi1EEESI_SI_EEESC_SE_Li256ELb0ELb1ELb1ELb0EEENS1_19SingleTileSchedulerILb0ELb1ELb1ELi128EEEEEEEEEvNT_6ParamsE)
        /*008c*/ 	.word	0x00000000


	//----- nvinfo : EIATTR_REGCOUNT
	.align		4
.L_34:
        /*0090*/ 	.byte	0x04, 0x2f
        /*0092*/ 	.short	(.L_36 - .L_35)
	.align		4
.L_35:
        /*0094*/ 	.word	index@(_ZN7cutlass13device_kernelIN5flash19enable_sm80_to_sm89INS1_16FlashAttnFwdSm80INS1_25CollectiveMainloopFwdSm80ILi8ELi2ELb0EN4cute5tupleIJNS5_1CILi128EEENS7_ILi64EEENS7_ILi192EEEEEELi192ENS_6half_tEfNS_4arch4Sm80ELb0ELb0ELb0ELb1ELb1ELb1ELb1ELb1EEENS1_21CollectiveEpilogueFwdINS6_IJS8_SA_S9_EEENS6_IJNS7_ILi1EEESI_SI_EEESC_SE_Li256ELb1ELb1ELb1ELb0EEENS1_36VarlenDynamicPersistentTileSchedulerILi128ELi64ELi256ELi256ELb1ELb1ELb0ELb0ELb1ELb1EEEEEEEEEvNT_6ParamsE)
        /*0098*/ 	.word	0x00000004


	//----- nvinfo : EIATTR_FRAME_SIZE
	.align		4
.L_36:
        /*009c*/ 	.byte	0x04, 0x11
        /*009e*/ 	.short	(.L_38 - .L_37)
	.align		4
.L_37:
        /*00a0*/ 	.word	index@(_ZN7cutlass13device_kernelIN5flash19enable_sm80_to_sm89INS1_16FlashAttnFwdSm80INS1_25CollectiveMainloopFwdSm80ILi8ELi2ELb0EN4cute5tupleIJNS5_1CILi128EEENS7_ILi64EEENS7_ILi192EEEEEELi192ENS_6half_tEfNS_4arch4Sm80ELb0ELb0ELb0ELb1ELb1ELb1ELb1ELb1EEENS1_21CollectiveEpilogueFwdINS6_IJS8_SA_S9_EEENS6_IJNS7_ILi1EEESI_SI_EEESC_SE_Li256ELb1ELb1ELb1ELb0EEENS1_36VarlenDynamicPersistentTileSchedulerILi128ELi64ELi256ELi256ELb1ELb1ELb0ELb0ELb1ELb1EEEEEEEEEvNT_6ParamsE)
        /*00a4*/ 	.word	0x00000000


	//----- nvinfo : EIATTR_REGCOUNT
	.align		4
.L_38:
        /*00a8*/ 	.byte	0x04, 0x2f
        /*00aa*/ 	.short	(.L_40 - .L_39)
	.align		4
.L_39:
        /*00ac*/ 	.word	index@(_ZN7cutlass13device_kernelIN5flash19enable_sm80_to_sm89INS1_16FlashAttnFwdSm80INS1_25CollectiveMainloopFwdSm80ILi8ELi2ELb0EN4cute5tupleIJNS5_1CILi128EEENS7_ILi64EEENS7_ILi192EEEEEELi192ENS_6half_tEfNS_4arch4Sm80ELb0ELb0ELb0ELb1ELb1ELb0ELb1ELb1EEENS1_21CollectiveEpilogueFwdINS6_IJS8_SA_S9_EEENS6_IJNS7_ILi1EEESI_SI_EEESC_SE_Li256ELb1ELb1ELb1ELb0EEENS1_36VarlenDynamicPersistentTileSchedulerILi128ELi64ELi256ELi256ELb1ELb1ELb0ELb0ELb1ELb1EEEEEEEEEvNT_6ParamsE)
        /*00b0*/ 	.word	0x00000004


	//----- nvinfo : EIATTR_FRAME_SIZE
	.align		4
.L_40:
        /*00b4*/ 	.byte	0x04, 0x11
        /*00b6*/ 	.short	(.L_42 - .L_41)
	.align		4
.L_41:
        /*00b8*/ 	.word	index@(_ZN7cutlass13device_kernelIN5flash19enable_sm80_to_sm89INS1_16FlashAttnFwdSm80INS1_25CollectiveMainloopFwdSm80ILi8ELi2ELb0EN4cute5tupleIJNS5_1CILi128EEENS7_ILi64EEENS7_ILi192EEEEEELi192ENS_6half_tEfNS_4arch4Sm80ELb0ELb0ELb0ELb1ELb1ELb0ELb1ELb1EEENS1_21CollectiveEpilogueFwdINS6_IJS8_SA_S9_EEENS6_IJNS7_ILi1EEESI_SI_EEESC_SE_Li256ELb1ELb1ELb1ELb0EEENS1_36VarlenDynamicPersistentTileSchedulerILi128ELi64ELi256ELi256ELb1ELb1ELb0ELb0ELb1ELb1EEEEEEEEEvNT_6ParamsE)
        /*00bc*/ 	.word	0x00000000


	//----- nvinfo : EIATTR_REGCOUNT
	.align		4
.L_42:
        /*00c0*/ 	.byte	0x04, 0x2f
        /*00c2*/ 	.short	(.L_44 - .L_43)
	.align		4
.L_43:
        /*00c4*/ 	.word	index@(_ZN7cutlass13device_kernelIN5flash19enable_sm80_to_sm89INS1_16FlashAttnFwdSm80INS1_25CollectiveMainloopFwdSm80ILi8ELi2ELb0EN4cute5tupleIJNS5_1CILi128EEENS7_ILi64EEENS7_ILi192EEEEEELi192ENS_6half_tEfNS_4arch4Sm80ELb0ELb0ELb0ELb0ELb1ELb0ELb1ELb1EEENS1_21CollectiveEpilogueFwdINS6_IJS8_SA_S9_EEENS6_IJNS7_ILi1EEESI_SI_EEESC_SE_Li256ELb0ELb1ELb1ELb0EEENS1_19SingleTileSchedulerILb0ELb1ELb1ELi128EEEEEEEEEvNT_6ParamsE)
        /*00c8*/ 	.word	0x00000004


	//----- nvinfo : EIATTR_FRAME_SIZE
	.align		4
.L_44:
        /*00cc*/ 	.byte	0x04, 0x11
        /*00ce*/ 	.short	(.L_46 - .L_45)
	.align		4
.L_45:
        /*00d0*/ 	.word	index@(_ZN7cutlass13device_kernelIN5flash19enable_sm80_to_sm89INS1_16FlashAttnFwdSm80INS1_25CollectiveMainloopFwdSm80ILi8ELi2ELb0EN4cute5tupleIJNS5_1CILi128EEENS7_ILi64EEENS7_ILi192EEEEEELi192ENS_6half_tEfNS_4arch4Sm80ELb0ELb0ELb0ELb0ELb1ELb0ELb1ELb1EEENS1_21CollectiveEpilogueFwdINS6_IJS8_SA_S9_EEENS6_IJNS7_ILi1EEESI_SI_EEESC_SE_Li256ELb0ELb1ELb1ELb0EEENS1_19SingleTileSchedulerILb0ELb1ELb1ELi128EEEEEEEEEvNT_6ParamsE)
        /*00d4*/ 	.word	0x00000000


	//----- nvinfo : EIATTR_REGCOUNT
	.align		4
.L_46:
        /*00d8*/ 	.byte	0x04, 0x2f
        /*00da*/ 	.short	(.L_48 - .L_47)
	.align		4
.L_47:
        /*00dc*/ 	.word	index@(_ZN7cutlass13device_kernelIN5flash19enable_sm80_to_sm89INS1_16FlashAttnFwdSm80INS1_25CollectiveMainloopFwdSm80ILi8ELi1ELb0EN4cute5tupleIJNS5_1CILi128EEENS7_ILi64EEENS7_ILi192EEEEEELi192ENS_6half_tEfNS_4arch4Sm80ELb1ELb0ELb0ELb1ELb1ELb1ELb1ELb1EEENS1_21CollectiveEpilogueFwdINS6_IJS8_SA_S9_EEENS6_IJNS7_ILi1EEESI_SI_EEESC_SE_Li256ELb1ELb1ELb1ELb0EEENS1_36VarlenDynamicPersistentTileSchedulerILi128ELi64ELi256ELi256ELb1ELb1ELb0ELb1ELb1ELb1EEEEEEEEEvNT_6ParamsE)
        /*00e0*/ 	.word	0x00000004


	//----- nvinfo : EIATTR_FRAME_SIZE
	.align		4
.L_48:
        /*00e4*/ 	.byte	0x04, 0x11
        /*00e6*/ 	.short	(.L_50 - .L_49)
	.align		4
.L_49:
        /*00e8*/ 	.word	index@(_ZN7cutlass13device_kernelIN5flash19enable_sm80_to_sm89INS1_16FlashAttnFwdSm80INS1_25CollectiveMainloopFwdSm80ILi8ELi1ELb0EN4cute5tupleIJNS5_1CILi128EEENS7_ILi64EEENS7_ILi192EEEEEELi192ENS_6half_tEfNS_4arch4Sm80ELb1ELb0ELb0ELb1ELb1ELb1ELb1ELb1EEENS1_21CollectiveEpilogueFwdINS6_IJS8_SA_S9_EEENS6_IJNS7_ILi1EEESI_SI_EEESC_SE_Li256ELb1ELb1ELb1ELb0EEENS1_36VarlenDynamicPersistentTileSchedulerILi128ELi64ELi256ELi256ELb1ELb1ELb0ELb1ELb1ELb1EEEEEEEEEvNT_6ParamsE)
        /*00ec*/ 	.word	0x00000000


	//----- nvinfo : EIATTR_REGCOUNT
	.align		4
.L_50:
        /*00f0*/ 	.byte	0x04, 0x2f
        /*00f2*/ 	.short	(.L_52 - .L_51)
	.align		4
.L_51:
        /*00f4*/ 	.word	index@(_ZN7cutlass13device_kernelIN5flash19enable_sm80_to_sm89INS1_16FlashAttnFwdSm80INS1_25CollectiveMainloopFwdSm80ILi8ELi1ELb0EN4cute5tupleIJNS5_1CILi128EEENS7_ILi64EEENS7_ILi192EEEEEELi192ENS_6half_tEfNS_4arch4Sm80ELb1ELb0ELb0ELb1ELb1ELb0ELb1ELb1EEENS1_21CollectiveEpilogueFwdINS6_IJS8_SA_S9_EEENS6_IJNS7_ILi1EEESI_SI_EEESC_SE_Li256ELb1ELb1ELb1ELb0EEENS1_36VarlenDynamicPersistentTileSchedulerILi128ELi64ELi256ELi256ELb1ELb1ELb0ELb1ELb1ELb1EEEEEEEEEvNT_6ParamsE)
        /*00f8*/ 	.word	0x00000004


	//----- nvinfo : EIATTR_FRAME_SIZE
	.align		4
.L_52:
        /*00fc*/ 	.byte	0x04, 0x11
        /*00fe*/ 	.short	(.L_54 - .L_53)
	.align		4
.L_53:
        /*0100*/ 	.word	index@(_ZN7cutlass13device_kernelIN5flash19enable_sm80_to_sm89INS1_16FlashAttnFwdSm80INS1_25CollectiveMainloopFwdSm80ILi8ELi1ELb0EN4cute5tupleIJNS5_1CILi128EEENS7_ILi64EEENS7_ILi192EEEEEELi192ENS_6half_tEfNS_4arch4Sm80ELb1ELb0ELb0ELb1ELb1ELb0ELb1ELb1EEENS1_21CollectiveEpilogueFwdINS6_IJS8_SA_S9_EEENS6_IJNS7_ILi1EEESI_SI_EEESC_SE_Li256ELb1ELb1ELb1ELb0EEENS1_36VarlenDynamicPersistentTileSchedulerILi128ELi64ELi256ELi256ELb1ELb1ELb0ELb1ELb1ELb1EEEEEEEEEvNT_6ParamsE)
        /*0104*/ 	.word	0x00000000


	//----- nvinfo : EIATTR_REGCOUNT
	.align		4
.L_54:
        /*0108*/ 	.byte	0x04, 0x2f
        /*010a*/ 	.short	(.L_56 - .L_55)
	.align		4
.L_55:
        /*010c*/ 	.word	index@(_ZN7cutlass13device_kernelIN5flash19enable_sm80_to_sm89INS1_16FlashAttnFwdSm80INS1_25CollectiveMainloopFwdSm80ILi8ELi1ELb0EN4cute5tupleIJNS5_1CILi128EEENS7_ILi64EEENS7_ILi192EEEEEELi192ENS_6half_tEfNS_4arch4Sm80ELb1ELb0ELb0ELb0ELb1ELb0ELb1ELb1EEENS1_21CollectiveEpilogueFwdINS6_IJS8_SA_S9_EEENS6_IJNS7_ILi1EEESI_SI_EEESC_SE_Li256ELb0ELb1ELb1ELb0EEENS1_30DynamicPersistentTileSchedulerILi256ELi256ELb1ELb1ELb0EEEEEEEEEvNT_6ParamsE)
        /*0110*/ 	.word	0x00000004


	//----- nvinfo : EIATTR_FRAME_SIZE
	.align		4
.L_56:
        /*0114*/ 	.byte	0x04, 0x11
        /*0116*/ 	.short	(.L_58 - .L_57)
	.align		4
.L_57:
        /*0118*/ 	.word	index@(_ZN7cutlass13device_kernelIN5flash19enable_sm80_to_sm89INS1_16FlashAttnFwdSm80INS1_25CollectiveMainloopFwdSm80ILi8ELi1ELb0EN4cute5tupleIJNS5_1CILi128EEENS7_ILi64EEENS7_ILi192EEEEEELi192ENS_6half_tEfNS_4arch4Sm80ELb1ELb0ELb0ELb0ELb1ELb0ELb1ELb1EEENS1_21CollectiveEpilogueFwdINS6_IJS8_SA_S9_EEENS6_IJNS7_ILi1EEESI_SI_EEESC_SE_Li256ELb0ELb1ELb1ELb0EEENS1_30DynamicPersistentTileSchedulerILi256ELi256ELb1ELb1ELb0EEEEEEEEEvNT_6ParamsE)
        /*011c*/ 	.word	0x00000000


	//----- nvinfo : EIATTR_REGCOUNT
	.align		4
.L_58:
        /*0120*/ 	.byte	0x04, 0x2f
        /*0122*/ 	.short	(.L_60 - .L_59)
	.align		4
.L_59:
        /*0124*/ 	.word	index@(_ZN7cutlass13device_kernelIN5flash19enable_sm80_to_sm89INS1_16FlashAttnFwdSm80INS1_25CollectiveMainloopFwdSm80ILi8ELi1ELb0EN4cute5tupleIJNS5_1CILi128EEENS7_ILi64EEENS7_ILi192EEEEEELi192ENS_6half_tEfNS_4arch4Sm80ELb0ELb1ELb0ELb1ELb1ELb1ELb1ELb1EEENS1_21CollectiveEpilogueFwdINS6_IJS8_SA_S9_EEENS6_IJNS7_ILi1EEESI_SI_EEESC_SE_Li256ELb1ELb1ELb1ELb0EEENS1_36VarlenDynamicPersistentTileSchedulerILi128ELi64ELi256ELi256ELb1ELb1ELb0ELb1ELb0ELb1EEEEEEEEEvNT_6ParamsE)
        /*0128*/ 	.word	0x00000004


	//----- nvinfo : EIATTR_FRAME_SIZE
	.align		4
.L_60:
        /*012c*/ 	.byte	0x04, 0x11
        /*012e*/ 	.short	(.L_62 - .L_61)
	.align		4
.L_61:
        /*0130*/ 	.word	index@(_ZN7cutlass13device_kernelIN5flash19enable_sm80_to_sm89INS1_16FlashAttnFwdSm80INS1_25CollectiveMainloopFwdSm80ILi8ELi1ELb0EN4cute5tupleIJNS5_1CILi128EEENS7_ILi64EEENS7_ILi192EEEEEELi192ENS_6half_tEfNS_4arch4Sm80ELb0ELb1ELb0ELb1ELb1ELb1ELb1ELb1EEENS1_21CollectiveEpilogueFwdINS6_IJS8_SA_S9_EEENS6_IJNS7_ILi1EEESI_SI_EEESC_SE_Li256ELb1ELb1ELb1ELb0EEENS1_36VarlenDynamicPersistentTileSchedulerILi128ELi64ELi256ELi256ELb1ELb1ELb0ELb1ELb0ELb1EEEEEEEEEvNT_6ParamsE)
        /*0134*/ 	.word	0x00000000


	//----- nvinfo : EIATTR_REGCOUNT
	.align		4
.L_62:
        /*0138*/ 	.byte	0x04, 0x2f
        /*013a*/ 	.short	(.L_64 - .L_63)
	.align		4
.L_63:
        /*013c*/ 	.word	index@(_ZN7cutlass13device_kernelIN5flash19enable_sm80_to_sm89INS1_16FlashAttnFwdSm80INS1_25CollectiveMainloopFwdSm80ILi8ELi1ELb0EN4cute5tupleIJNS5_1CILi128EEENS7_ILi64EEENS7_ILi192EEEEEELi192ENS_6half_tEfNS_4arch4Sm80ELb0ELb1ELb0ELb1ELb1ELb0ELb1ELb1EEENS1_21CollectiveEpilogueFwdINS6_IJS8_SA_S9_EEENS6_IJNS7_ILi1EEESI_SI_EEESC_SE_Li256ELb1ELb1ELb1ELb0EEENS1_36VarlenDynamicPersistentTileSchedulerILi128ELi64ELi256ELi256ELb1ELb1ELb0ELb1ELb0ELb1EEEEEEEEEvNT_6ParamsE)
        /*0140*/ 	.word	0x00000004


	//----- nvinfo : EIATTR_FRAME_SIZE
	.align		4
.L_64:
        /*0144*/ 	.byte	0x04, 0x11
        /*0146*/ 	.short	(.L_66 - .L_65)
	.align		4
.L_65:
        /*0148*/ 	.word	index@(_ZN7cutlass13device_kernelIN5flash19enable_sm80_to_sm89INS1_16FlashAttnFwdSm80INS1_25CollectiveMainloopFwdSm80ILi8ELi1ELb0EN4cute5tupleIJNS5_1CILi128EEENS7_ILi64EEENS7_ILi192EEEEEELi192ENS_6half_tEfNS_4arch4Sm80ELb0ELb1ELb0ELb1ELb1ELb0ELb1ELb1EEENS1_21CollectiveEpilogueFwdINS6_IJS8_SA_S9_EEENS6_IJNS7_ILi1EEESI_SI_EEESC_SE_Li256ELb1ELb1ELb1ELb0EEENS1_36VarlenDynamicPersistentTileSchedulerILi128ELi64ELi256ELi256ELb1ELb1ELb0ELb1ELb0ELb1EEEEEEEEEvNT_6ParamsE)
        /*014c*/ 	.word	0x00000000


	//----- nvinfo : EIATTR_REGCOUNT
	.align		4
.L_66:
        /*0150*/ 	.byte	0x04, 0x2f
        /*0152*/ 	.short	(.L_68 - .L_67)
	.align		4
.L_67:
        /*0154*/ 	.word	index@(_ZN7cutlass13device_kernelIN5flash19enable_sm80_to_sm89INS1_16FlashAttnFwdSm80INS1_25CollectiveMainloopFwdSm80ILi8ELi1ELb0EN4cute5tupleIJNS5_1CILi128EEENS7_ILi64EEENS7_ILi192EEEEEELi192ENS_6half_tEfNS_4arch4Sm80ELb0ELb1ELb0ELb0ELb1ELb0ELb1ELb1EEENS1_21CollectiveEpilogueFwdINS6_IJS8_SA_S9_EEENS6_IJNS7_ILi1EEESI_SI_EEESC_SE_Li256ELb0ELb1ELb1ELb0EEENS1_19SingleTileSchedulerILb0ELb1ELb1ELi128EEEEEEEEEvNT_6ParamsE)
        /*0158*/ 	.word	0x00000004


	//----- nvinfo : EIATTR_FRAME_SIZE
	.align		4
.L_68:
        /*015c*/ 	.byte	0x04, 0x11
        /*015e*/ 	.short	(.L_70 - .L_69)
	.align		4
.L_69:
        /*0160*/ 	.word	index@(_ZN7cutlass13device_kernelIN5flash19enable_sm80_to_sm89INS1_16FlashAttnFwdSm80INS1_25CollectiveMainloopFwdSm80ILi8ELi1ELb0EN4cute5tupleIJNS5_1CILi128EEENS7_ILi64EEENS7_ILi192EEEEEELi192ENS_6half_tEfNS_4arch4Sm80ELb0ELb1ELb0ELb0ELb1ELb0ELb1ELb1EEENS1_21CollectiveEpilogueFwdINS6_IJS8_SA_S9_EEENS6_IJNS7_ILi1EEESI_SI_EEESC_SE_Li256ELb0ELb1ELb1ELb0EEENS1_19SingleTileSchedulerILb0ELb1ELb1ELi128EEEEEEEEEvNT_6ParamsE)
        /*0164*/ 	.word	0x00000000


	//----- nvinfo : EIATTR_REGCOUNT
	.align		4
.L_70:
        /*0168*/ 	.byte	0x04, 0x2f
        /*016a*/ 	.short	(.L_72 - .L_71)
	.align		4
.L_71:
        /*016c*/ 	.word	index@(_ZN7cutlass13device_kernelIN5flash19enable_sm80_to_sm89INS1_16FlashAttnFwdSm80INS1_25CollectiveMainloopFwdSm80ILi8ELi1ELb0EN4cute5tupleIJNS5_1CILi128EEENS7_ILi64EEENS7_ILi192EEEEEELi192ENS_6half_tEfNS_4arch4Sm80ELb0ELb0ELb0ELb1ELb1ELb1ELb1ELb1EEENS1_21CollectiveEpilogueFwdINS6_IJS8_SA_S9_EEENS6_IJNS7_ILi1EEESI_SI_EEESC_SE_Li256ELb1ELb1ELb1ELb0EEENS1_36VarlenDynamicPersistentTileSchedulerILi128ELi64ELi256ELi256ELb1ELb1ELb0ELb0ELb1ELb1EEEEEEEEEvNT_6ParamsE)
        /*0170*/ 	.word	0x00000004


	//----- nvinfo : EIATTR_FRAME_SIZE
	.align		4
.L_72:
        /*0174*/ 	.byte	0x04, 0x11
        /*0176*/ 	.short	(.L_74 - .L_73)
	.align		4
.L_73:
        /*0178*/ 	.word	index@(_ZN7cutlass13device_kernelIN5flash19enable_sm80_to_sm89INS1_16FlashAttnFwdSm80INS1_25CollectiveMainloopFwdSm80ILi8ELi1ELb0EN4cute5tupleIJNS5_1CILi128EEENS7_ILi64EEENS7_ILi192EEEEEELi192ENS_6half_tEfNS_4arch4Sm80ELb0ELb0ELb0ELb1ELb1ELb1ELb1ELb1EEENS1_21CollectiveEpilogueFwdINS6_IJS8_SA_S9_EEENS6_IJNS7_ILi1EEESI_SI_EEESC_SE_Li256ELb1ELb1ELb1ELb0EEENS1_36VarlenDynamicPersistentTileSchedulerILi128ELi64ELi256ELi256ELb1ELb1ELb0ELb0ELb1ELb1EEEEEEEEEvNT_6ParamsE)
        /*017c*/ 	.word	0x00000000


	//----- nvinfo : EIATTR_REGCOUNT
	.align		4
.L_74:
        /*0180*/ 	.byte	0x04, 0x2f
        /*0182*/ 	.short	(.L_76 - .L_75)
	.align		4
.L_75:
        /*0184*/ 	.word	index@(_ZN7cutlass13device_kernelIN5flash19enable_sm80_to_sm89INS1_16FlashAttnFwdSm80INS1_25CollectiveMainloopFwdSm80ILi8ELi1ELb0EN4cute5tupleIJNS5_1CILi128EEENS7_ILi64EEENS7_ILi192EEEEEELi192ENS_6half_tEfNS_4arch4Sm80ELb0ELb0ELb0ELb1ELb1ELb0ELb1ELb1EEENS1_21CollectiveEpilogueFwdINS6_IJS8_SA_S9_EEENS6_IJNS7_ILi1EEESI_SI_EEESC_SE_Li256ELb1ELb1ELb1ELb0EEENS1_36VarlenDynamicPersistentTileSchedulerILi128ELi64ELi256ELi256ELb1ELb1ELb0ELb0ELb1ELb1EEEEEEEEEvNT_6ParamsE)
        /*0188*/ 	.word	0x00000004


	//----- nvinfo : EIATTR_FRAME_SIZE
	.align		4
.L_76:
        /*018c*/ 	.byte	0x04, 0x11
        /*018e*/ 	.short	(.L_78 - .L_77)
	.align		4
.L_77:
        /*0190*/ 	.word	index@(_ZN7cutlass13device_kernelIN5flash19enable_sm80_to_sm89INS1_16FlashAttnFwdSm80INS1_25CollectiveMainloopFwdSm80ILi8ELi1ELb0EN4cute5tupleIJNS5_1CILi128EEENS7_ILi64EEENS7_ILi192EEEEEELi192ENS_6half_tEfNS_4arch4Sm80ELb0ELb0ELb0ELb1ELb1ELb0ELb1ELb1EEENS1_21CollectiveEpilogueFwdINS6_IJS8_SA_S9_EEENS6_IJNS7_ILi1EEESI_SI_EEESC_SE_Li256ELb1ELb1ELb1ELb0EEENS1_36VarlenDynamicPersistentTileSchedulerILi128ELi64ELi256ELi256ELb1ELb1ELb0ELb0ELb1ELb1EEEEEEEEEvNT_6ParamsE)
        /*0194*/ 	.word	0x00000000


	//----- nvinfo : EIATTR_REGCOUNT
	.align		4
.L_78:
        /*0198*/ 	.byte	0x04, 0x2f
        /*019a*/ 	.short	(.L_80 - .L_79)
	.align		4
.L_79:
        /*019c*/ 	.word	index@(_ZN7cutlass13device_kernelIN5flash19enable_sm80_to_sm89INS1_16FlashAttnFwdSm80INS1_25CollectiveMainloopFwdSm80ILi8ELi1ELb0EN4cute5tupleIJNS5_1CILi128EEENS7_ILi64EEENS7_ILi192EEEEEELi192ENS_6half_tEfNS_4arch4Sm80ELb0ELb0ELb0ELb0ELb1ELb0ELb1ELb1EEENS1_21CollectiveEpilogueFwdINS6_IJS8_SA_S9_EEENS6_IJNS7_ILi1EEESI_SI_EEESC_SE_Li256ELb0ELb1ELb1ELb0EEENS1_19SingleTileSchedulerILb0ELb1ELb1ELi128EEEEEEEEEvNT_6ParamsE)
        /*01a0*/ 	.word	0x00000004


	//----- nvinfo : EIATTR_FRAME_SIZE
	.align		4
.L_80:
        /*01a4*/ 	.byte	0x04, 0x11
        /*01a6*/ 	.short	(.L_82 - .L_81)
	.align		4
.L_81:
        /*01a8*/ 	.word	index@(_ZN7cutlass13device_kernelIN5flash19enable_sm80_to_sm89INS1_16FlashAttnFwdSm80INS1_25CollectiveMainloopFwdSm80ILi8ELi1ELb0EN4cute5tupleIJNS5_1CILi128EEENS7_ILi64EEENS7_ILi192EEEEEELi192ENS_6half_tEfNS_4arch4Sm80ELb0ELb0ELb0ELb0ELb1ELb0ELb1ELb1EEENS1_21CollectiveEpilogueFwdINS6_IJS8_SA_S9_EEENS6_IJNS7_ILi1EEESI_SI_EEESC_SE_Li256ELb0ELb1ELb1ELb0EEENS1_19SingleTileSchedulerILb0ELb1ELb1ELi128EEEEEEEEEvNT_6ParamsE)
        /*01ac*/ 	.word	0x00000000


	//----- nvinfo : EIATTR_REGCOUNT
	.align		4
.L_82:
        /*01b0*/ 	.byte	0x04, 0x2f
        /*01b2*/ 	.short	(.L_84 - .L_83)
	.align		4
.L_83:
        /*01b4*/ 	.word	index@(_ZN7cutlass13device_kernelIN5flash19enable_sm80_to_sm89INS1_16FlashAttnFwdSm80INS1_25CollectiveMainloopFwdSm80ILi8ELi2ELb0EN4cute5tupleIJNS5_1CILi128EEENS7_ILi64EEENS7_ILi192EEEEEELi192ENS_6half_tEfNS_4arch4Sm80ELb1ELb0ELb1ELb1ELb1ELb1ELb1ELb1EEENS1_21CollectiveEpilogueFwdINS6_IJS8_SA_S9_EEENS6_IJNS7_ILi1EEESI_SI_EEESC_SE_Li256ELb1ELb1ELb1ELb0EEENS1_36VarlenDynamicPersistentTileSchedulerILi128ELi64ELi256ELi256ELb1ELb1ELb0ELb1ELb1ELb1EEEEEEEEEvNT_6ParamsE)
        /*01b8*/ 	.word	0x00000004


	//----- nvinfo : EIATTR_FRAME_SIZE
	.align		4
.L_84:
        /*01bc*/ 	.byte	0x04, 0x11
        /*01be*/ 	.short	(.L_86 - .L_85)
	.align		4
.L_85:
        /*01c0*/ 	.word	index@(_ZN7cutlass13device_kernelIN5flash19enable_sm80_to_sm89INS1_16FlashAttnFwdSm80INS1_25CollectiveMainloopFwdSm80ILi8ELi2ELb0EN4cute5tupleIJNS5_1CILi128EEENS7_ILi64EEENS7_ILi192EEEEEELi192ENS_6half_tEfNS_4arch4Sm80ELb1ELb0ELb1ELb1ELb1ELb1ELb1ELb1EEENS1_21CollectiveEpilogueFwdINS6_IJS8_SA_S9_EEENS6_IJNS7_ILi1EEESI_SI_EEESC_SE_Li256ELb1ELb1ELb1ELb0EEENS1_36VarlenDynamicPersistentTileSchedulerILi128ELi64ELi256ELi256ELb1ELb1ELb0ELb1ELb1ELb1EEEEEEEEEvNT_6ParamsE)
        /*01c4*/ 	.word	0x00000000


	//----- nvinfo : EIATTR_REGCOUNT
	.align		4
.L_86:
        /*01c8*/ 	.byte	0x04, 0x2f
        /*01ca*/ 	.short	(.L_88 - .L_87)
	.align		4
.L_87:
        /*01cc*/ 	.word	index@(_ZN7cutlass13device_kernelIN5flash19enable_sm80_to_sm89INS1_16FlashAttnFwdSm80INS1_25CollectiveMainloopFwdSm80ILi8ELi2ELb0EN4cute5tupleIJNS5_1CILi128EEENS7_ILi64EEENS7_ILi192EEEEEELi192ENS_6half_tEfNS_4arch4Sm80ELb1ELb0ELb1ELb1ELb1ELb0ELb1ELb1EEENS1_21CollectiveEpilogueFwdINS6_IJS8_SA_S9_EEENS6_IJNS7_ILi1EEESI_SI_EEESC_SE_Li256ELb1ELb1ELb1ELb0EEENS1_36VarlenDynamicPersistentTileSchedulerILi128ELi64ELi256ELi256ELb1ELb1ELb0ELb1ELb1ELb1EEEEEEEEEvNT_6ParamsE)
        /*01d0*/ 	.word	0x00000004


	//----- nvinfo : EIATTR_FRAME_SIZE
	.align		4
.L_88:
        /*01d4*/ 	.byte	0x04, 0x11
        /*01d6*/ 	.short	(.L_90 - .L_89)
	.align		4
.L_89:
        /*01d8*/ 	.word	index@(_ZN7cutlass13device_kernelIN5flash19enable_sm80_to_sm89INS1_16FlashAttnFwdSm80INS1_25CollectiveMainloopFwdSm80ILi8ELi2ELb0EN4cute5tupleIJNS5_1CILi128EEENS7_ILi64EEENS7_ILi192EEEEEELi192ENS_6half_tEfNS_4arch4Sm80ELb1ELb0ELb1ELb1ELb1ELb0ELb1ELb1EEENS1_21CollectiveEpilogueFwdINS6_IJS8_SA_S9_EEENS6_IJNS7_ILi1EEESI_SI_EEESC_SE_Li256ELb1ELb1ELb1ELb0EEENS1_36VarlenDynamicPersistentTileSchedulerILi128ELi64ELi256ELi256ELb1ELb1ELb0ELb1ELb1ELb1EEEEEEEEEvNT_6ParamsE)
        /*01dc*/ 	.word	0x00000000


	//----- nvinfo : EIATTR_REGCOUNT
	.align		4
.L_90:
        /*01e0*/ 	.byte	0x04, 0x2f
        /*01e2*/ 	.short	(.L_92 - .L_91)
	.align		4
.L_91:
        /*01e4*/ 	.word	index@(_ZN7cutlass13device_kernelIN5flash19enable_sm80_to_sm89INS1_16FlashAttnFwdSm80INS1_25CollectiveMainloopFwdSm80ILi8ELi2ELb0EN4cute5tupleIJNS5_1CILi128EEENS7_ILi64EEENS7_ILi192EEEEEELi192ENS_6half_tEfNS_4arch4Sm80ELb1ELb0ELb1ELb0ELb1ELb0ELb1ELb1EEENS1_21CollectiveEpilogueFwdINS6_IJS8_SA_S9_EEENS6_IJNS7_ILi1EEESI_SI_EEESC_SE_Li256ELb0ELb1ELb1ELb0EEENS1_30DynamicPersistentTileSchedulerILi256ELi256ELb1ELb1ELb0EEEEEEEEEvNT_6ParamsE)
        /*01e8*/ 	.word	0x00000004


	//----- nvinfo : EIATTR_FRAME_SIZE
	.align		4
.L_92:
        /*01ec*/ 	.byte	0x04, 0x11
        /*01ee*/ 	.short	(.L_94 - .L_93)
	.align		4
.L_93:
        /*01f0*/ 	.word	index@(_ZN7cutlass13device_kernelIN5flash19enable_sm80_to_sm89INS1_16FlashAttnFwdSm80INS1_25CollectiveMainloopFwdSm80ILi8ELi2ELb0EN4cute5tupleIJNS5_1CILi128EEENS7_ILi64EEENS7_ILi192EEEEEELi192ENS_6half_tEfNS_4arch4Sm80ELb1ELb0ELb1ELb0ELb1ELb0ELb1ELb1EEENS1_21CollectiveEpilogueFwdINS6_IJS8_SA_S9_EEENS6_IJNS7_ILi1EEESI_SI_EEESC_SE_Li256ELb0ELb1ELb1ELb0EEENS1_30DynamicPersistentTileSchedulerILi256ELi256ELb1ELb1ELb0EEEEEEEEEvNT_6ParamsE)
        /*01f4*/ 	.word	0x00000000


	//----- nvinfo : EIATTR_REGCOUNT
	.align		4
.L_94:
        /*01f8*/ 	.byte	0x04, 0x2f
        /*01fa*/ 	.short	(.L_96 - .L_95)
	.align		4
.L_95:
        /*01fc*/ 	.word	index@(_ZN7cutlass13device_kernelIN5flash19enable_sm80_to_sm89INS1_16FlashAttnFwdSm80INS1_25CollectiveMainloopFwdSm80ILi8ELi2ELb0EN4cute5tupleIJNS5_1CILi128EEENS7_ILi64EEENS7_ILi192EEEEEELi192ENS_6half_tEfNS_4arch4Sm80ELb0ELb1ELb1ELb1ELb1ELb1ELb1ELb1EEENS1_21CollectiveEpilogueFwdINS6_IJS8_SA_S9_EEENS6_IJNS7_ILi1EEESI_SI_EEESC_SE_Li256ELb1ELb1ELb1ELb0EEENS1_36VarlenDynamicPersistentTileSchedulerILi128ELi64ELi256ELi256ELb1ELb1ELb0ELb1ELb0ELb1EEEEEEEEEvNT_6ParamsE)
        /*0200*/ 	.word	0x00000004


	//----- nvinfo : EIATTR_FRAME_SIZE
	.align		4
.L_96:
        /*0204*/ 	.byte	0x04, 0x11
        /*0206*/ 	.short	(.L_98 - .L_97)
	.align		4
.L_97:
        /*0208*/ 	.word	index@(_ZN7cutlass13device_kernelIN5flash19enable_sm80_to_sm89INS1_16FlashAttnFwdSm80INS1_25CollectiveMainloopFwdSm80ILi8ELi2ELb0EN4cute5tupleIJNS5_1CILi128EEENS7_ILi64EEENS7_ILi192EEEEEELi192ENS_6half_tEfNS_4arch4Sm80ELb0ELb1ELb1ELb1ELb1ELb1ELb1ELb1EEENS1_21CollectiveEpilogueFwdINS6_IJS8_SA_S9_EEENS6_IJNS7_ILi1EEESI_SI_EEESC_SE_Li256ELb1ELb1ELb1ELb0EEENS1_36VarlenDynamicPersistentTileSchedulerILi128ELi64ELi256ELi256ELb1ELb1ELb0ELb1ELb0ELb1EEEEEEEEEvNT_6ParamsE)
        /*020c*/ 	.word	0x00000000


	//----- nvinfo : EIATTR_REGCOUNT
	.align		4
.L_98:
        /*0210*/ 	.byte	0x04, 0x2f
        /*0212*/ 	.short	(.L_100 - .L_99)
	.align		4
.L_99:
        /*0214*/ 	.word	index@(_ZN7cutlass13device_kernelIN5flash19enable_sm80_to_sm89INS1_16FlashAttnFwdSm80INS1_25CollectiveMainloopFwdSm80ILi8ELi2ELb0EN4cute5tupleIJNS5_1CILi128EEENS7_ILi64EEENS7_ILi192EEEEEELi192ENS_6half_tEfNS_4arch4Sm80ELb0ELb1ELb1ELb1ELb1ELb0ELb1ELb1EEENS1_21CollectiveEpilogueFwdINS6_IJS8_SA_S9_EEENS6_IJNS7_ILi1EEESI_SI_EEESC_SE_Li256ELb1ELb1ELb1ELb0EEENS1_36VarlenDynamicPersistentTileSchedulerILi128ELi64ELi256ELi256ELb1ELb1ELb0ELb1ELb0ELb1EEEEEEEEEvNT_6ParamsE)
        /*0218*/ 	.word	0x00000004


	//----- nvinfo : EIATTR_FRAME_SIZE
	.align		4
.L_100:
        /*021c*/ 	.byte	0x04, 0x11
        /*021e*/ 	.short	(.L_102 - .L_101)
	.align		4
.L_101:
        /*0220*/ 	.word	index@(_ZN7cutlass13device_kernelIN5flash19enable_sm80_to_sm89INS1_16FlashAttnFwdSm80INS1_25CollectiveMainloopFwdSm80ILi8ELi2ELb0EN4cute5tupleIJNS5_1CILi128EEENS7_ILi64EEENS7_ILi192EEEEEELi192ENS_6half_tEfNS_4arch4Sm80ELb0ELb1ELb1ELb1ELb1ELb0ELb1ELb1EEENS1_21CollectiveEpilogueFwdINS6_IJS8_SA_S9_EEENS6_IJNS7_ILi1EEESI_SI_EEESC_SE_Li256ELb1ELb1ELb1ELb0EEENS1_36VarlenDynamicPersistentTileSchedulerILi128ELi64ELi256ELi256ELb1ELb1ELb0ELb1ELb0ELb1EEEEEEEEEvNT_6ParamsE)
        /*0224*/ 	.word	0x00000000


	//----- nvinfo : EIATTR_REGCOUNT
	.align		4
.L_102:
        /*0228*/ 	.byte	0x04, 0x2f
        /*022a*/ 	.short	(.L_104 - .L_103)
	.align		4
.L_103:
        /*022c*/ 	.word	index@(_ZN7cutlass13device_kernelIN5flash19enable_sm80_to_sm89INS1_16FlashAttnFwdSm80INS1_25CollectiveMainloopFwdSm80ILi8ELi2ELb0EN4cute5tupleIJNS5_1CILi128EEENS7_ILi64EEENS7_ILi192EEEEEELi192ENS_6half_tEfNS_4arch4Sm80ELb0ELb1ELb1ELb0ELb1ELb0ELb1ELb1EEENS1_21CollectiveEpilogueFwdINS6_IJS8_SA_S9_EEENS6_IJNS7_ILi1EEESI_SI_EEESC_SE_Li256ELb0ELb1ELb1ELb0EEENS1_19SingleTileSchedulerILb0ELb1ELb1ELi128EEEEEEEEEvNT_6ParamsE)
        /*0230*/ 	.word	0x00000004


	//----- nvinfo : EIATTR_FRAME_SIZE
	.align		4
.L_104:
        /*0234*/ 	.byte	0x04, 0x11
        /*0236*/ 	.short	(.L_106 - .L_105)
	.align		4
.L_105:
        /*0238*/ 	.word	index@(_ZN7cutlass13device_kernelIN5flash19enable_sm80_to_sm89INS1_16FlashAttnFwdSm80INS1_25CollectiveMainloopFwdSm80ILi8ELi2ELb0EN4cute5tupleIJNS5_1CILi128EEENS7_ILi64EEENS7_ILi192EEEEEELi192ENS_6half_tEfNS_4arch4Sm80ELb0ELb1ELb1ELb0ELb1ELb0ELb1ELb1EEENS1_21CollectiveEpilogueFwdINS6_IJS8_SA_S9_EEENS6_IJNS7_ILi1EEESI_SI_EEESC_SE_Li256ELb0ELb1ELb1ELb0EEENS1_19SingleTileSchedulerILb0ELb1ELb1ELi128EEEEEEEEEvNT_6ParamsE)
        /*023c*/ 	.word	0x00000000


	//----- nvinfo : EIATTR_REGCOUNT
	.align		4
.L_106:
        /*0240*/ 	.byte	0x04, 0x2f
        /*0242*/ 	.short	(.L_108 - .L_107)
	.align		4
.L_107:
        /*0244*/ 	.word	index@(_ZN7cutlass13device_kernelIN5flash19enable_sm80_to_sm89INS1_16FlashAttnFwdSm80INS1_25CollectiveMainloopFwdSm80ILi8ELi2ELb0EN4cute5tupleIJNS5_1CILi128EEENS7_ILi64EEENS7_ILi192EEEEEELi192ENS_6half_tEfNS_4arch4Sm80ELb0ELb0ELb1ELb1ELb1ELb1ELb1ELb1EEENS1_21CollectiveEpilogueFwdINS6_IJS8_SA_S9_EEENS6_IJNS7_ILi1EEESI_SI_EEESC_SE_Li256ELb1ELb1ELb1ELb0EEENS1_36VarlenDynamicPersistentTileSchedulerILi128ELi64ELi256ELi256ELb1ELb1ELb0ELb0ELb1ELb1EEEEEEEEEvNT_6ParamsE)
        /*0248*/ 	.word	0x00000004


	//----- nvinfo : EIATTR_FRAME_SIZE
	.align		4
.L_108:
        /*024c*/ 	.byte	0x04, 0x11
        /*024e*/ 	.short	(.L_110 - .L_109)
	.align		4
.L_109:
        /*0250*/ 	.word	index@(_ZN7cutlass13device_kernelIN5flash19enable_sm80_to_sm89INS1_16FlashAttnFwdSm80INS1_25CollectiveMainloopFwdSm80ILi8ELi2ELb0EN4cute5tupleIJNS5_1CILi128EEENS7_ILi64EEENS7_ILi192EEEEEELi192ENS_6half_tEfNS_4arch4Sm80ELb0ELb0ELb1ELb1ELb1ELb1ELb1ELb1EEENS1_21CollectiveEpilogueFwdINS6_IJS8_SA_S9_EEENS6_IJNS7_ILi1EEESI_SI_EEESC_SE_Li256ELb1ELb1ELb1ELb0EEENS1_36VarlenDynamicPersistentTileSchedulerILi128ELi64ELi256ELi256ELb1ELb1ELb0ELb0ELb1ELb1EEEEEEEEEvNT_6ParamsE)
        /*0254*/ 	.word	0x00000000


	//----- nvinfo : EIATTR_REGCOUNT
	.align		4
.L_110:
        /*0258*/ 	.byte	0x04, 0x2f
        /*025a*/ 	.short	(.L_112 - .L_111)
	.align		4
.L_111:
        /*025c*/ 	.word	index@(_ZN7cutlass13device_kernelIN5flash19enable_sm80_to_sm89INS1_16FlashAttnFwdSm80INS1_25CollectiveMainloopFwdSm80ILi8ELi2ELb0EN4cute5tupleIJNS5_1CILi128EEENS7_ILi64EEENS7_ILi192EEEEEELi192ENS_6half_tEfNS_4arch4Sm80ELb0ELb0ELb1ELb1ELb1ELb0ELb1ELb1EEENS1_21CollectiveEpilogueFwdINS6_IJS8_SA_S9_EEENS6_IJNS7_ILi1EEESI_SI_EEESC_SE_Li256ELb1ELb1ELb1ELb0EEENS1_36VarlenDynamicPersistentTileSchedulerILi128ELi64ELi256ELi256ELb1ELb1ELb0ELb0ELb1ELb1EEEEEEEEEvNT_6ParamsE)
        /*0260*/ 	.word	0x00000004


	//----- nvinfo : EIATTR_FRAME_SIZE
	.align		4
.L_112:
        /*0264*/ 	.byte	0x04, 0x11
        /*0266*/ 	.short	(.L_114 - .L_113)
	.align		4
.L_113:
        /*0268*/ 	.word	index@(_ZN7cutlass13device_kernelIN5flash19enable_sm80_to_sm89INS1_16FlashAttnFwdSm80INS1_25CollectiveMainloopFwdSm80ILi8ELi2ELb0EN4cute5tupleIJNS5_1CILi128EEENS7_ILi64EEENS7_ILi192EEEEEELi192ENS_6half_tEfNS_4arch4Sm80ELb0ELb0ELb1ELb1ELb1ELb0ELb1ELb1EEENS1_21CollectiveEpilogueFwdINS6_IJS8_SA_S9_EEENS6_IJNS7_ILi1EEESI_SI_EEESC_SE_Li256ELb1ELb1ELb1ELb0EEENS1_36VarlenDynamicPersistentTileSchedulerILi128ELi64ELi256ELi256ELb1ELb1ELb0ELb0ELb1ELb1EEEEEEEEEvNT_6ParamsE)
        /*026c*/ 	.word	0x00000000


	//----- nvinfo : EIATTR_REGCOUNT
	.align		4
.L_114:
        /*0270*/ 	.byte	0x04, 0x2f
        /*0272*/ 	.short	(.L_116 - .L_115)
	.align		4
.L_115:
        /*0274*/ 	.word	index@(_ZN7cutlass13device_kernelIN5flash19enable_sm80_to_sm89INS1_16FlashAttnFwdSm80INS1_25CollectiveMainloopFwdSm80ILi8ELi2ELb0EN4cute5tupleIJNS5_1CILi128EEENS7_ILi64EEENS7_ILi192EEEEEELi192ENS_6half_tEfNS_4arch4Sm80ELb0ELb0ELb1ELb0ELb1ELb0ELb1ELb1EEENS1_21CollectiveEpilogueFwdINS6_IJS8_SA_S9_EEENS6_IJNS7_ILi1EEESI_SI_EEESC_SE_Li256ELb0ELb1ELb1ELb0EEENS1_19SingleTileSchedulerILb0ELb1ELb1ELi128EEEEEEEEEvNT_6ParamsE)
        /*0278*/ 	.word	0x00000004


	//----- nvinfo : EIATTR_FRAME_SIZE
	.align		4
.L_116:
        /*027c*/ 	.byte	0x04, 0x11
        /*027e*/ 	.short	(.L_118 - .L_117)
	.align		4
.L_117:
        /*0280*/ 	.word	index@(_ZN7cutlass13device_kernelIN5flash19enable_sm80_to_sm89INS1_16FlashAttnFwdSm80INS1_25CollectiveMainloopFwdSm80ILi8ELi2ELb0EN4cute5tupleIJNS5_1CILi128EEENS7_ILi64EEENS7_ILi192EEEEEELi192ENS_6half_tEfNS_4arch4Sm80ELb0ELb0ELb1ELb0ELb1ELb0ELb1ELb1EEENS1_21CollectiveEpilogueFwdINS6_IJS8_SA_S9_EEENS6_IJNS7_ILi1EEESI_SI_EEESC_SE_Li256ELb0ELb1ELb1ELb0EEENS1_19SingleTileSchedulerILb0ELb1ELb1ELi128EEEEEEEEEvNT_6ParamsE)
        /*0284*/ 	.word	0x00000000


	//----- nvinfo : EIATTR_REGCOUNT
	.align		4
.L_118:
        /*0288*/ 	.byte	0x04, 0x2f
        /*028a*/ 	.short	(.L_120 - .L_119)
	.align		4
.L_119:
        /*028c*/ 	.word	index@(_ZN7cutlass13device_kernelIN5flash19enable_sm80_to_sm89INS1_16FlashAttnFwdSm80INS1_25CollectiveMainloopFwdSm80ILi8ELi1ELb0EN4cute5tupleIJNS5_1CILi128EEENS7_ILi64EEENS7_ILi192EEEEEELi192ENS_6half_tEfNS_4arch4Sm80ELb1ELb0ELb1ELb1ELb1ELb1ELb1ELb1EEENS1_21CollectiveEpilogueFwdINS6_IJS8_SA_S9_EEENS6_IJNS7_ILi1EEESI_SI_EEESC_SE_Li256ELb1ELb1ELb1ELb0EEENS1_36VarlenDynamicPersistentTileSchedulerILi128ELi64ELi256ELi256ELb1ELb1ELb0ELb1ELb1ELb1EEEEEEEEEvNT_6ParamsE)
        /*0290*/ 	.word	0x00000004


	//----- nvinfo : EIATTR_FRAME_SIZE
	.align		4
.L_120:
        /*0294*/ 	.byte	0x04, 0x11
        /*0296*/ 	.short	(.L_122 - .L_121)
	.align		4
.L_121:
        /*0298*/ 	.word	index@(_ZN7cutlass13device_kernelIN5flash19enable_sm80_to_sm89INS1_16FlashAttnFwdSm80INS1_25CollectiveMainloopFwdSm80ILi8ELi1ELb0EN4cute5tupleIJNS5_1CILi128EEENS7_ILi64EEENS7_ILi192EEEEEELi192ENS_6half_tEfNS_4arch4Sm80ELb1ELb0ELb1ELb1ELb1ELb1ELb1ELb1EEENS1_21CollectiveEpilogueFwdINS6_IJS8_SA_S9_EEENS6_IJNS7_ILi1EEESI_SI_EEESC_SE_Li256ELb1ELb1ELb1ELb0EEENS1_36VarlenDynamicPersistentTileSchedulerILi128ELi64ELi256ELi256ELb1ELb1ELb0ELb1ELb1ELb1EEEEEEEEEvNT_6ParamsE)
        /*029c*/ 	.word	0x00000000


	//----- nvinfo : EIATTR_REGCOUNT
	.align		4
.L_122:
        /*02a0*/ 	.byte	0x04, 0x2f
        /*02a2*/ 	.short	(.L_124 - .L_123)
	.align		4
.L_123:
        /*02a4*/ 	.word	index@(_ZN7cutlass13device_kernelIN5flash19enable_sm80_to_sm89INS1_16FlashAttnFwdSm80INS1_25CollectiveMainloopFwdSm80ILi8ELi1ELb0EN4cute5tupleIJNS5_1CILi128EEENS7_ILi64EEENS7_ILi192EEEEEELi192ENS_6half_tEfNS_4arch4Sm80ELb1ELb0ELb1ELb1ELb1ELb0ELb1ELb1EEENS1_21CollectiveEpilogueFwdINS6_IJS8_SA_S9_EEENS6_IJNS7_ILi1EEESI_SI_EEESC_SE_Li256ELb1ELb1ELb1ELb0EEENS1_36VarlenDynamicPersistentTileSchedulerILi128ELi64ELi256ELi256ELb1ELb1ELb0ELb1ELb1ELb1EEEEEEEEEvNT_6ParamsE)
        /*02a8*/ 	.word	0x00000004


	//----- nvinfo : EIATTR_FRAME_SIZE
	.align		4
.L_124:
        /*02ac*/ 	.byte	0x04, 0x11
        /*02ae*/ 	.short	(.L_126 - .L_125)
	.align		4
.L_125:
        /*02b0*/ 	.word	index@(_ZN7cutlass13device_kernelIN5flash19enable_sm80_to_sm89INS1_16FlashAttnFwdSm80INS1_25CollectiveMainloopFwdSm80ILi8ELi1ELb0EN4cute5tupleIJNS5_1CILi128EEENS7_ILi64EEENS7_ILi192EEEEEELi192ENS_6half_tEfNS_4arch4Sm80ELb1ELb0ELb1ELb1ELb1ELb0ELb1ELb1EEENS1_21CollectiveEpilogueFwdINS6_IJS8_SA_S9_EEENS6_IJNS7_ILi1EEESI_SI_EEESC_SE_Li256ELb1ELb1ELb1ELb0EEENS1_36VarlenDynamicPersistentTileSchedulerILi128ELi64ELi256ELi256ELb1ELb1ELb0ELb1ELb1ELb1EEEEEEEEEvNT_6ParamsE)
        /*02b4*/ 	.word	0x00000000


	//----- nvinfo : EIATTR_REGCOUNT
	.align		4
.L_126:
        /*02b8*/ 	.byte	0x04, 0x2f
        /*02ba*/ 	.short	(.L_128 - .L_127)
	.align		4
.L_127:
        /*02bc*/ 	.word	index@(_ZN7cutlass13device_kernelIN5flash19enable_sm80_to_sm89INS1_16FlashAttnFwdSm80INS1_25CollectiveMainloopFwdSm80ILi8ELi1ELb0EN4cute5tupleIJNS5_1CILi128EEENS7_ILi64EEENS7_ILi192EEEEEELi192ENS_6half_tEfNS_4arch4Sm80ELb1ELb0ELb1ELb0ELb1ELb0ELb1ELb1EEENS1_21CollectiveEpilogueFwdINS6_IJS8_SA_S9_EEENS6_IJNS7_ILi1EEESI_SI_EEESC_SE_Li256ELb0ELb1ELb1ELb0EEENS1_30DynamicPersistentTileSchedulerILi256ELi256ELb1ELb1ELb0EEEEEEEEEvNT_6ParamsE)
        /*02c0*/ 	.word	0x00000004


	//----- nvinfo : EIATTR_FRAME_SIZE
	.align		4
.L_128:
        /*02c4*/ 	.byte	0x04, 0x11
        /*02c6*/ 	.short	(.L_130 - .L_129)
	.align		4
.L_129:
        /*02c8*/ 	.word	index@(_ZN7cutlass13device_kernelIN5flash19enable_sm80_to_sm89INS1_16FlashAttnFwdSm80INS1_25CollectiveMainloopFwdSm80ILi8ELi1ELb0EN4cute5tupleIJNS5_1CILi128EEENS7_ILi64EEENS7_ILi192EEEEEELi192ENS_6half_tEfNS_4arch4Sm80ELb1ELb0ELb1ELb0ELb1ELb0ELb1ELb1EEENS1_21CollectiveEpilogueFwdINS6_IJS8_SA_S9_EEENS6_IJNS7_ILi1EEESI_SI_EEESC_SE_Li256ELb0ELb1ELb1ELb0EEENS1_30DynamicPersistentTileSchedulerILi256ELi256ELb1ELb1ELb0EEEEEEEEEvNT_6ParamsE)
        /*02cc*/ 	.word	0x00000000


	//----- nvinfo : EIATTR_REGCOUNT
	.align		4
.L_130:
        /*02d0*/ 	.byte	0x04, 0x2f
        /*02d2*/ 	.short	(.L_132 - .L_131)
	.align		4
.L_131:
        /*02d4*/ 	.word	index@(_ZN7cutlass13device_kernelIN5flash19enable_sm80_to_sm89INS1_16FlashAttnFwdSm80INS1_25CollectiveMainloopFwdSm80ILi8ELi1ELb0EN4cute5tupleIJNS5_1CILi128EEENS7_ILi64EEENS7_ILi192EEEEEELi192ENS_6half_tEfNS_4arch4Sm80ELb0ELb1ELb1ELb1ELb1ELb1ELb1ELb1EEENS1_21CollectiveEpilogueFwdINS6_IJS8_SA_S9_EEENS6_IJNS7_ILi1EEESI_SI_EEESC_SE_Li256ELb1ELb1ELb1ELb0EEENS1_36VarlenDynamicPersistentTileSchedulerILi128ELi64ELi256ELi256ELb1ELb1ELb0ELb1ELb0ELb1EEEEEEEEEvNT_6ParamsE)
        /*02d8*/ 	.word	0x00000004


	//----- nvinfo : EIATTR_FRAME_SIZE
	.align		4
.L_132:
        /*02dc*/ 	.byte	0x04, 0x11
        /*02de*/ 	.short	(.L_134 - .L_133)
	.align		4
.L_133:
        /*02e0*/ 	.word	index@(_ZN7cutlass13device_kernelIN5flash19enable_sm80_to_sm89INS1_16FlashAttnFwdSm80INS1_25CollectiveMainloopFwdSm80ILi8ELi1ELb0EN4cute5tupleIJNS5_1CILi128EEENS7_ILi64EEENS7_ILi192EEEEEELi192ENS_6half_tEfNS_4arch4Sm80ELb0ELb1ELb1ELb1ELb1ELb1ELb1ELb1EEENS1_21CollectiveEpilogueFwdINS6_IJS8_SA_S9_EEENS6_IJNS7_ILi1EEESI_SI_EEESC_SE_Li256ELb1ELb1ELb1ELb0EEENS1_36VarlenDynamicPersistentTileSchedulerILi128ELi64ELi256ELi256ELb1ELb1ELb0ELb1ELb0ELb1EEEEEEEEEvNT_6ParamsE)
        /*02e4*/ 	.word	0x00000000


	//----- nvinfo : EIATTR_REGCOUNT
	.align		4
.L_134:
        /*02e8*/ 	.byte	0x04, 0x2f
        /*02ea*/ 	.short	(.L_136 - .L_135)
	.align		4
.L_135:
        /*02ec*/ 	.word	index@(_ZN7cutlass13device_kernelIN5flash19enable_sm80_to_sm89INS1_16FlashAttnFwdSm80INS1_25CollectiveMainloopFwdSm80ILi8ELi1ELb0EN4cute5tupleIJNS5_1CILi128EEENS7_ILi64EEENS7_ILi192EEEEEELi192ENS_6half_tEfNS_4arch4Sm80ELb0ELb1ELb1ELb1ELb1ELb0ELb1ELb1EEENS1_21CollectiveEpilogueFwdINS6_IJS8_SA_S9_EEENS6_IJNS7_ILi1EEESI_SI_EEESC_SE_Li256ELb1ELb1ELb1ELb0EEENS1_36VarlenDynamicPersistentTileSchedulerILi128ELi64ELi256ELi256ELb1ELb1ELb0ELb1ELb0ELb1EEEEEEEEEvNT_6ParamsE)
        /*02f0*/ 	.word	0x00000004


	//----- nvinfo : EIATTR_FRAME_SIZE
	.align		4
.L_136:
        /*02f4*/ 	.byte	0x04, 0x11
        /*02f6*/ 	.short	(.L_138 - .L_137)
	.align		4
.L_137:
        /*02f8*/ 	.word	index@(_ZN7cutlass13device_kernelIN5flash19enable_sm80_to_sm89INS1_16FlashAttnFwdSm80INS1_25CollectiveMainloopFwdSm80ILi8ELi1ELb0EN4cute5tupleIJNS5_1CILi128EEENS7_ILi64EEENS7_ILi192EEEEEELi192ENS_6half_tEfNS_4arch4Sm80ELb0ELb1ELb1ELb1ELb1ELb0ELb1ELb1EEENS1_21CollectiveEpilogueFwdINS6_IJS8_SA_S9_EEENS6_IJNS7_ILi1EEESI_SI_EEESC_SE_Li256ELb1ELb1ELb1ELb0EEENS1_36VarlenDynamicPersistentTileSchedulerILi128ELi64ELi256ELi256ELb1ELb1ELb0ELb1ELb0ELb1EEEEEEEEEvNT_6ParamsE)
        /*02fc*/ 	.word	0x00000000


	//----- nvinfo : EIATTR_REGCOUNT
	.align		4
.L_138:
        /*0300*/ 	.byte	0x04, 0x2f
        /*0302*/ 	.short	(.L_140 - .L_139)
	.align		4
.L_139:
        /*0304*/ 	.word	index@(_ZN7cutlass13device_kernelIN5flash19enable_sm80_to_sm89INS1_16FlashAttnFwdSm80INS1_25CollectiveMainloopFwdSm80ILi8ELi1ELb0EN4cute5tupleIJNS5_1CILi128EEENS7_ILi64EEENS7_ILi192EEEEEELi192ENS_6half_tEfNS_4arch4Sm80ELb0ELb1ELb1ELb0ELb1ELb0ELb1ELb1EEENS1_21CollectiveEpilogueFwdINS6_IJS8_SA_S9_EEENS6_IJNS7_ILi1EEESI_SI_EEESC_SE_Li256ELb0ELb1ELb1ELb0EEENS1_19SingleTileSchedulerILb0ELb1ELb1ELi128EEEEEEEEEvNT_6ParamsE)
        /*0308*/ 	.word	0x00000004


	//----- nvinfo : EIATTR_FRAME_SIZE
	.align		4
.L_140:
        /*030c*/ 	.byte	0x04, 0x11
        /*030e*/ 	.short	(.L_142 - .L_141)
	.align		4
.L_141:
        /*0310*/ 	.word	index@(_ZN7cutlass13device_kernelIN5flash19enable_sm80_to_sm89INS1_16FlashAttnFwdSm80INS1_25CollectiveMainloopFwdSm80ILi8ELi1ELb0EN4cute5tupleIJNS5_1CILi128EEENS7_ILi64EEENS7_ILi192EEEEEELi192ENS_6half_tEfNS_4arch4Sm80ELb0ELb1ELb1ELb0ELb1ELb0ELb1ELb1EEENS1_21CollectiveEpilogueFwdINS6_IJS8_SA_S9_EEENS6_IJNS7_ILi1EEESI_SI_EEESC_SE_Li256ELb0ELb1ELb1ELb0EEENS1_19SingleTileSchedulerILb0ELb1ELb1ELi128EEEEEEEEEvNT_6ParamsE)
        /*0314*/ 	.word	0x00000000


	//----- nvinfo : EIATTR_REGCOUNT
	.align		4
.L_142:
        /*0318*/ 	.byte	0x04, 0x2f
        /*031a*/ 	.short	(.L_144 - .L_143)
	.align		4
.L_143:
        /*031c*/ 	.word	index@(_ZN7cutlass13device_kernelIN5flash19enable_sm80_to_sm89INS1_16FlashAttnFwdSm80INS1_25CollectiveMainloopFwdSm80ILi8ELi1ELb0EN4cute5tupleIJNS5_1CILi128EEENS7_ILi64EEENS7_ILi192EEEEEELi192ENS_6half_tEfNS_4arch4Sm80ELb0ELb0ELb1ELb1ELb1ELb1ELb1ELb1EEENS1_21CollectiveEpilogueFwdINS6_IJS8_SA_S9_EEENS6_IJNS7_ILi1EEESI_SI_EEESC_SE_Li256ELb1ELb1ELb1ELb0EEENS1_36VarlenDynamicPersistentTileSchedulerILi128ELi64ELi256ELi256ELb1ELb1ELb0ELb0ELb1ELb1EEEEEEEEEvNT_6ParamsE)
        /*0320*/ 	.word	0x00000004


	//----- nvinfo : EIATTR_FRAME_SIZE
	.align		4
.L_144:
        /*0324*/ 	.byte	0x04, 0x11
        /*0326*/ 	.short	(.L_146 - .L_145)
	.align		4
.L_145:
        /*0328*/ 	.word	index@(_ZN7cutlass13device_kernelIN5flash19enable_sm80_to_sm89INS1_16FlashAttnFwdSm80INS1_25CollectiveMainloopFwdSm80ILi8ELi1ELb0EN4cute5tupleIJNS5_1CILi128EEENS7_ILi64EEENS7_ILi192EEEEEELi192ENS_6half_tEfNS_4arch4Sm80ELb0ELb0ELb1ELb1ELb1ELb1ELb1ELb1EEENS1_21CollectiveEpilogueFwdINS6_IJS8_SA_S9_EEENS6_IJNS7_ILi1EEESI_SI_EEESC_SE_Li256ELb1ELb1ELb1ELb0EEENS1_36VarlenDynamicPersistentTileSchedulerILi128ELi64ELi256ELi256ELb1ELb1ELb0ELb0ELb1ELb1EEEEEEEEEvNT_6ParamsE)
        /*032c*/ 	.word	0x00000000


	//----- nvinfo : EIATTR_REGCOUNT
	.align		4
.L_146:
        /*0330*/ 	.byte	0x04, 0x2f
        /*0332*/ 	.short	(.L_148 - .L_147)
	.align		4
.L_147:
        /*0334*/ 	.word	index@(_ZN7cutlass13device_kernelIN5flash19enable_sm80_to_sm89INS1_16FlashAttnFwdSm80INS1_25CollectiveMainloopFwdSm80ILi8ELi1ELb0EN4cute5tupleIJNS5_1CILi128EEENS7_ILi64EEENS7_ILi192EEEEEELi192ENS_6half_tEfNS_4arch4Sm80ELb0ELb0ELb1ELb1ELb1ELb0ELb1ELb1EEENS1_21CollectiveEpilogueFwdINS6_IJS8_SA_S9_EEENS6_IJNS7_ILi1EEESI_SI_EEESC_SE_Li256ELb1ELb1ELb1ELb0EEENS1_36VarlenDynamicPersistentTileSchedulerILi128ELi64ELi256ELi256ELb1ELb1ELb0ELb0ELb1ELb1EEEEEEEEEvNT_6ParamsE)
        /*0338*/ 	.word	0x00000004


	//----- nvinfo : EIATTR_FRAME_SIZE
	.align		4
.L_148:
        /*033c*/ 	.byte	0x04, 0x11
        /*033e*/ 	.short	(.L_150 - .L_149)
	.align		4
.L_149:
        /*0340*/ 	.word	index@(_ZN7cutlass13device_kernelIN5flash19enable_sm80_to_sm89INS1_16FlashAttnFwdSm80INS1_25CollectiveMainloopFwdSm80ILi8ELi1ELb0EN4cute5tupleIJNS5_1CILi128EEENS7_ILi64EEENS7_ILi192EEEEEELi192ENS_6half_tEfNS_4arch4Sm80ELb0ELb0ELb1ELb1ELb1ELb0ELb1ELb1EEENS1_21CollectiveEpilogueFwdINS6_IJS8_SA_S9_EEENS6_IJNS7_ILi1EEESI_SI_EEESC_SE_Li256ELb1ELb1ELb1ELb0EEENS1_36VarlenDynamicPersistentTileSchedulerILi128ELi64ELi256ELi256ELb1ELb1ELb0ELb0ELb1ELb1EEEEEEEEEvNT_6ParamsE)
        /*0344*/ 	.word	0x00000000


	//----- nvinfo : EIATTR_REGCOUNT
	.align		4
.L_150:
        /*0348*/ 	.byte	0x04, 0x2f
        /*034a*/ 	.short	(.L_152 - .L_151)
	.align		4
.L_151:
        /*034c*/ 	.word	index@(_ZN7cutlass13device_kernelIN5flash19enable_sm80_to_sm89INS1_16FlashAttnFwdSm80INS1_25CollectiveMainloopFwdSm80ILi8ELi1ELb0EN4cute5tupleIJNS5_1CILi128EEENS7_ILi64EEENS7_ILi192EEEEEELi192ENS_6half_tEfNS_4arch4Sm80ELb0ELb0ELb1ELb0ELb1ELb0ELb1ELb1EEENS1_21CollectiveEpilogueFwdINS6_IJS8_SA_S9_EEENS6_IJNS7_ILi1EEESI_SI_EEESC_SE_Li256ELb0ELb1ELb1ELb0EEENS1_19SingleTileSchedulerILb0ELb1ELb1ELi128EEEEEEEEEvNT_6ParamsE)
        /*0350*/ 	.word	0x00000004


	//----- nvinfo : EIATTR_FRAME_SIZE
	.align		4
.L_152:
        /*0354*/ 	.byte	0x04, 0x11
        /*0356*/ 	.short	(.L_154 - .L_153)
	.align		4
.L_153:
        /*0358*/ 	.word	index@(_ZN7cutlass13device_kernelIN5flash19enable_sm80_to_sm89INS1_16FlashAttnFwdSm80INS1_25CollectiveMainloopFwdSm80ILi8ELi1ELb0EN4cute5tupleIJNS5_1CILi128EEENS7_ILi64EEENS7_ILi192EEEEEELi192ENS_6half_tEfNS_4arch4Sm80ELb0ELb0ELb1ELb0ELb1ELb0ELb1ELb1EEENS1_21CollectiveEpilogueFwdINS6_IJS8_SA_S9_EEENS6_IJNS7_ILi1EEESI_SI_EEESC_SE_Li256ELb0ELb1ELb1ELb0EEENS1_19SingleTileSchedulerILb0ELb1ELb1ELi128EEEEEEEEEvNT_6ParamsE)
        /*035c*/ 	.word	0x00000000


	//----- nvinfo : EIATTR_MIN_STACK_SIZE
	.align		4
.L_154:
        /*0360*/ 	.byte	0x04, 0x12
        /*0362*/ 	.short	(.L_156 - .L_155)
	.align		4
.L_155:
        /*0364*/ 	.word	index@(_ZN7cutlass13device_kernelIN5flash19enable_sm80_to_sm89INS1_16FlashAttnFwdSm80INS1_25CollectiveMainloopFwdSm80ILi8ELi1ELb0EN4cute5tupleIJNS5_1CILi128EEENS7_ILi64EEENS7_ILi192EEEEEELi192ENS_6half_tEfNS_4arch4Sm80ELb0ELb0ELb1ELb0ELb1ELb0ELb1ELb1EEENS1_21CollectiveEpilogueFwdINS6_IJS8_SA_S9_EEENS6_IJNS7_ILi1EEESI_SI_EEESC_SE_Li256ELb0ELb1ELb1ELb0EEENS1_19SingleTileSchedulerILb0ELb1ELb1ELi128EEEEEEEEEvNT_6ParamsE)
        /*0368*/ 	.word	0x00000000


	//----- nvinfo : EIATTR_MIN_STACK_SIZE
	.align		4
.L_156:
        /*036c*/ 	.byte	0x04, 0x12
        /*036e*/ 	.short	(.L_158 - .L_157)
	.align		4
.L_157:
        /*0370*/ 	.word	index@(_ZN7cutlass13device_kernelIN5flash19enable_sm80_to_sm89INS1_16FlashAttnFwdSm80INS1_25CollectiveMainloopFwdSm80ILi8ELi1ELb0EN4cute5tupleIJNS5_1CILi128EEENS7_ILi64EEENS7_ILi192EEEEEELi192ENS_6half_tEfNS_4arch4Sm80ELb0ELb0ELb1ELb1ELb1ELb0ELb1ELb1EEENS1_21CollectiveEpilogueFwdINS6_IJS8_SA_S9_EEENS6_IJNS7_ILi1EEESI_SI_EEESC_SE_Li256ELb1ELb1ELb1ELb0EEENS1_36VarlenDynamicPersistentTileSchedulerILi128ELi64ELi256ELi256ELb1ELb1ELb0ELb0ELb1ELb1EEEEEEEEEvNT_6ParamsE)
        /*0374*/ 	.word	0x00000000


	//----- nvinfo : EIATTR_MIN_STACK_SIZE
	.align		4
.L_158:
        /*0378*/ 	.byte	0x04, 0x12
        /*037a*/ 	.short	(.L_160 - .L_159)
	.align		4
.L_159:
        /*037c*/ 	.word	index@(_ZN7cutlass13device_kernelIN5flash19enable_sm80_to_sm89INS1_16FlashAttnFwdSm80INS1_25CollectiveMainloopFwdSm80ILi8ELi1ELb0EN4cute5tupleIJNS5_1CILi128EEENS7_ILi64EEENS7_ILi192EEEEEELi192ENS_6half_tEfNS_4arch4Sm80ELb0ELb0ELb1ELb1ELb1ELb1ELb1ELb1EEENS1_21CollectiveEpilogueFwdINS6_IJS8_SA_S9_EEENS6_IJNS7_ILi1EEESI_SI_EEESC_SE_Li256ELb1ELb1ELb1ELb0EEENS1_36VarlenDynamicPersistentTileSchedulerILi128ELi64ELi256ELi256ELb1ELb1ELb0ELb0ELb1ELb1EEEEEEEEEvNT_6ParamsE)
        /*0380*/ 	.word	0x00000000


	//----- nvinfo : EIATTR_MIN_STACK_SIZE
	.align		4
.L_160:
        /*0384*/ 	.byte	0x04, 0x12
        /*0386*/ 	.short	(.L_162 - .L_161)
	.align		4
.L_161:
        /*0388*/ 	.word	index@(_ZN7cutlass13device_kernelIN5flash19enable_sm80_to_sm89INS1_16FlashAttnFwdSm80INS1_25CollectiveMainloopFwdSm80ILi8ELi1ELb0EN4cute5tupleIJNS5_1CILi128EEENS7_ILi64EEENS7_ILi192EEEEEELi192ENS_6half_tEfNS_4arch4Sm80ELb0ELb1ELb1ELb0ELb1ELb0ELb1ELb1EEENS1_21CollectiveEpilogueFwdINS6_IJS8_SA_S9_EEENS6_IJNS7_ILi1EEESI_SI_EEESC_SE_Li256ELb0ELb1ELb1ELb0EEENS1_19SingleTileSchedulerILb0ELb1ELb1ELi128EEEEEEEEEvNT_6ParamsE)
        /*038c*/ 	.word	0x00000000


	//----- nvinfo : EIATTR_MIN_STACK_SIZE
	.align		4
.L_162:
        /*0390*/ 	.byte	0x04, 0x12
        /*0392*/ 	.short	(.L_164 - .L_163)
	.align		4
.L_163:
        /*0394*/ 	.word	index@(_ZN7cutlass13device_kernelIN5flash19enable_sm80_to_sm89INS1_16FlashAttnFwdSm80INS1_25CollectiveMainloopFwdSm80ILi8ELi1ELb0EN4cute5tupleIJNS5_1CILi128EEENS7_ILi64EEENS7_ILi192EEEEEELi192ENS_6half_tEfNS_4arch4Sm80ELb0ELb1ELb1ELb1ELb1ELb0ELb1ELb1EEENS1_21CollectiveEpilogueFwdINS6_IJS8_SA_S9_EEENS6_IJNS7_ILi1EEESI_SI_EEESC_SE_Li256ELb1ELb1ELb1ELb0EEENS1_36VarlenDynamicPersistentTileSchedulerILi128ELi64ELi256ELi256ELb1ELb1ELb0ELb1ELb0ELb1EEEEEEEEEvNT_6ParamsE)
        /*0398*/ 	.word	0x00000000


	//----- nvinfo : EIATTR_MIN_STACK_SIZE
	.align		4
.L_164:
        /*039c*/ 	.byte	0x04, 0x12
        /*039e*/ 	.short	(.L_166 - .L_165)
	.align		4
.L_165:
        /*03a0*/ 	.word	index@(_ZN7cutlass13device_kernelIN5flash19enable_sm80_to_sm89INS1_16FlashAttnFwdSm80INS1_25CollectiveMainloopFwdSm80ILi8ELi1ELb0EN4cute5tupleIJNS5_1CILi128EEENS7_ILi64EEENS7_ILi192EEEEEELi192ENS_6half_tEfNS_4arch4Sm80ELb0ELb1ELb1ELb1ELb1ELb1ELb1ELb1EEENS1_21CollectiveEpilogueFwdINS6_IJS8_SA_S9_EEENS6_IJNS7_ILi1EEESI_SI_EEESC_SE_Li256ELb1ELb1ELb1ELb0EEENS1_36VarlenDynamicPersistentTileSchedulerILi128ELi64ELi256ELi256ELb1ELb1ELb0ELb1ELb0ELb1EEEEEEEEEvNT_6ParamsE)
        /*03a4*/ 	.word	0x00000000


	//----- nvinfo : EIATTR_MIN_STACK_SIZE
	.align		4
.L_166:
        /*03a8*/ 	.byte	0x04, 0x12
        /*03aa*/ 	.short	(.L_168 - .L_167)
	.align		4
.L_167:
        /*03ac*/ 	.word	index@(_ZN7cutlass13device_kernelIN5flash19enable_sm80_to_sm89INS1_16FlashAttnFwdSm80INS1_25CollectiveMainloopFwdSm80ILi8ELi1ELb0EN4cute5tupleIJNS5_1CILi128EEENS7_ILi64EEENS7_ILi192EEEEEELi192ENS_6half_tEfNS_4arch4Sm80ELb1ELb0ELb1ELb0ELb1ELb0ELb1ELb1EEENS1_21CollectiveEpilogueFwdINS6_IJS8_SA_S9_EEENS6_IJNS7_ILi1EEESI_SI_EEESC_SE_Li256ELb0ELb1ELb1ELb0EEENS1_30DynamicPersistentTileSchedulerILi256ELi256ELb1ELb1ELb0EEEEEEEEEvNT_6ParamsE)
        /*03b0*/ 	.word	0x00000000


	//----- nvinfo : EIATTR_MIN_STACK_SIZE
	.align		4
.L_168:
        /*03b4*/ 	.byte	0x04, 0x12
        /*03b6*/ 	.short	(.L_170 - .L_169)
	.align		4
.L_169:
        /*03b8*/ 	.word	index@(_ZN7cutlass13device_kernelIN5flash19enable_sm80_to_sm89INS1_16FlashAttnFwdSm80INS1_25CollectiveMainloopFwdSm80ILi8ELi1ELb0EN4cute5tupleIJNS5_1CILi128EEENS7_ILi64EEENS7_ILi192EEEEEELi192ENS_6half_tEfNS_4arch4Sm80ELb1ELb0ELb1ELb1ELb1ELb0ELb1ELb1EEENS1_21CollectiveEpilogueFwdINS6_IJS8_SA_S9_EEENS6_IJNS7_ILi1EEESI_SI_EEESC_SE_Li256ELb1ELb1ELb1ELb0EEENS1_36VarlenDynamicPersistentTileSchedulerILi128ELi64ELi256ELi256ELb1ELb1ELb0ELb1ELb1ELb1EEEEEEEEEvNT_6ParamsE)
        /*03bc*/ 	.word	0x00000000


	//----- nvinfo : EIATTR_MIN_STACK_SIZE
	.align		4
.L_170:
        /*03c0*/ 	.byte	0x04, 0x12
        /*03c2*/ 	.short	(.L_172 - .L_171)
	.align		4
.L_171:
        /*03c4*/ 	.word	index@(_ZN7cutlass13device_kernelIN5flash19enable_sm80_to_sm89INS1_16FlashAttnFwdSm80INS1_25CollectiveMainloopFwdSm80ILi8ELi1ELb0EN4cute5tupleIJNS5_1CILi128EEENS7_ILi64EEENS7_ILi192EEEEEELi192ENS_6half_tEfNS_4arch4Sm80ELb1ELb0ELb1ELb1ELb1ELb1ELb1ELb1EEENS1_21CollectiveEpilogueFwdINS6_IJS8_SA_S9_EEENS6_IJNS7_ILi1EEESI_SI_EEESC_SE_Li256ELb1ELb1ELb1ELb0EEENS1_36VarlenDynamicPersistentTileSchedulerILi128ELi64ELi256ELi256ELb1ELb1ELb0ELb1ELb1ELb1EEEEEEEEEvNT_6ParamsE)
        /*03c8*/ 	.word	0x00000000


	//----- nvinfo : EIATTR_MIN_STACK_SIZE
	.align		4
.L_172:
        /*03cc*/ 	.byte	0x04, 0x12
        /*03ce*/ 	.short	(.L_174 - .L_173)
	.align		4
.L_173:
        /*03d0*/ 	.word	index@(_ZN7cutlass13device_kernelIN5flash19enable_sm80_to_sm89INS1_16FlashAttnFwdSm80INS1_25CollectiveMainloopFwdSm80ILi8ELi2ELb0EN4cute5tupleIJNS5_1CILi128EEENS7_ILi64EEENS7_ILi192EEEEEELi192ENS_6half_tEfNS_4arch4Sm80ELb0ELb0ELb1ELb0ELb1ELb0ELb1ELb1EEENS1_21CollectiveEpilogueFwdINS6_IJS8_SA_S9_EEENS6_IJNS7_ILi1EEESI_SI_EEESC_SE_Li256ELb0ELb1ELb1ELb0EEENS1_19SingleTileSchedulerILb0ELb1ELb1ELi128EEEEEEEEEvNT_6ParamsE)
        /*03d4*/ 	.word	0x00000000


	//----- nvinfo : EIATTR_MIN_STACK_SIZE
	.align		4
.L_174:
        /*03d8*/ 	.byte	0x04, 0x12
        /*03da*/ 	.short	(.L_176 - .L_175)
	.align		4
.L_175:
        /*03dc*/ 	.word	index@(_ZN7cutlass13device_kernelIN5flash19enable_sm80_to_sm89INS1_16FlashAttnFwdSm80INS1_25CollectiveMainloopFwdSm80ILi8ELi2ELb0EN4cute5tupleIJNS5_1CILi128EEENS7_ILi64EEENS7_ILi192EEEEEELi192ENS_6half_tEfNS_4arch4Sm80ELb0ELb0ELb1ELb1ELb1ELb0ELb1ELb1EEENS1_21CollectiveEpilogueFwdINS6_IJS8_SA_S9_EEENS6_IJNS7_ILi1EEESI_SI_EEESC_SE_Li256ELb1ELb1ELb1ELb0EEENS1_36VarlenDynamicPersistentTileSchedulerILi128ELi64ELi256ELi256ELb1ELb1ELb0ELb0ELb1ELb1EEEEEEEEEvNT_6ParamsE)
        /*03e0*/ 	.word	0x00000000


	//----- nvinfo : EIATTR_MIN_STACK_SIZE
	.align		4
.L_176:
        /*03e4*/ 	.byte	0x04, 0x12
        /*03e6*/ 	.short	(.L_178 - .L_177)
	.align		4
.L_177:
        /*03e8*/ 	.word	index@(_ZN7cutlass13device_kernelIN5flash19enable_sm80_to_sm89INS1_16FlashAttnFwdSm80INS1_25CollectiveMainloopFwdSm80ILi8ELi2ELb0EN4cute5tupleIJNS5_1CILi128EEENS7_ILi64EEENS7_ILi192EEEEEELi192ENS_6half_tEfNS_4arch4Sm80ELb0ELb0ELb1ELb1ELb1ELb1ELb1ELb1EEENS1_21CollectiveEpilogueFwdINS6_IJS8_SA_S9_EEENS6_IJNS7_ILi1EEESI_SI_EEESC_SE_Li256ELb1ELb1ELb1ELb0EEENS1_36VarlenDynamicPersistentTileSchedulerILi128ELi64ELi256ELi256ELb1ELb1ELb0ELb0ELb1ELb1EEEEEEEEEvNT_6ParamsE)
        /*03ec*/ 	.word	0x00000000


	//----- nvinfo : EIATTR_MIN_STACK_SIZE
	.align		4
.L_178:
        /*03f0*/ 	.byte	0x04, 0x12
        /*03f2*/ 	.short	(.L_180 - .L_179)
	.align		4
.L_179:
        /*03f4*/ 	.word	index@(_ZN7cutlass13device_kernelIN5flash19enable_sm80_to_sm89INS1_16FlashAttnFwdSm80INS1_25CollectiveMainloopFwdSm80ILi8ELi2ELb0EN4cute5tupleIJNS5_1CILi128EEENS7_ILi64EEENS7_ILi192EEEEEELi192ENS_6half_tEfNS_4arch4Sm80ELb0ELb1ELb1ELb0ELb1ELb0ELb1ELb1EEENS1_21CollectiveEpilogueFwdINS6_IJS8_SA_S9_EEENS6_IJNS7_ILi1EEESI_SI_EEESC_SE_Li256ELb0ELb1ELb1ELb0EEENS1_19SingleTileSchedulerILb0ELb1ELb1ELi128EEEEEEEEEvNT_6ParamsE)
        /*03f8*/ 	.word	0x00000000


	//----- nvinfo : EIATTR_MIN_STACK_SIZE
	.align		4
.L_180:
        /*03fc*/ 	.byte	0x04, 0x12
        /*03fe*/ 	.short	(.L_182 - .L_181)
	.align		4
.L_181:
        /*0400*/ 	.word	index@(_ZN7cutlass13device_kernelIN5flash19enable_sm80_to_sm89INS1_16FlashAttnFwdSm80INS1_25CollectiveMainloopFwdSm80ILi8ELi2ELb0EN4cute5tupleIJNS5_1CILi128EEENS7_ILi64EEENS7_ILi192EEEEEELi192ENS_6half_tEfNS_4arch4Sm80ELb0ELb1ELb1ELb1ELb1ELb0ELb1ELb1EEENS1_21CollectiveEpilogueFwdINS6_IJS8_SA_S9_EEENS6_IJNS7_ILi1EEESI_SI_EEESC_SE_Li256ELb1ELb1ELb1ELb0EEENS1_36VarlenDynamicPersistentTileSchedulerILi128ELi64ELi256ELi256ELb1ELb1ELb0ELb1ELb0ELb1EEEEEEEEEvNT_6ParamsE)
        /*0404*/ 	.word	0x00000000


	//----- nvinfo : EIATTR_MIN_STACK_SIZE
	.align		4
.L_182:
        /*0408*/ 	.byte	0x04, 0x12
        /*040a*/ 	.short	(.L_184 - .L_183)
	.align		4
.L_183:
        /*040c*/ 	.word	index@(_ZN7cutlass13device_kernelIN5flash19enable_sm80_to_sm89INS1_16FlashAttnFwdSm80INS1_25CollectiveMainloopFwdSm80ILi8ELi2ELb0EN4cute5tupleIJNS5_1CILi128EEENS7_ILi64EEENS7_ILi192EEEEEELi192ENS_6half_tEfNS_4arch4Sm80ELb0ELb1ELb1ELb1ELb1ELb1ELb1ELb1EEENS1_21CollectiveEpilogueFwdINS6_IJS8_SA_S9_EEENS6_IJNS7_ILi1EEESI_SI_EEESC_SE_Li256ELb1ELb1ELb1ELb0EEENS1_36VarlenDynamicPersistentTileSchedulerILi128ELi64ELi256ELi256ELb1ELb1ELb0ELb1ELb0ELb1EEEEEEEEEvNT_6ParamsE)
        /*0410*/ 	.word	0x00000000


	//----- nvinfo : EIATTR_MIN_STACK_SIZE
	.align		4
.L_184:
        /*0414*/ 	.byte	0x04, 0x12
        /*0416*/ 	.short	(.L_186 - .L_185)
	.align		4
.L_185:
        /*0418*/ 	.word	index@(_ZN7cutlass13device_kernelIN5flash19enable_sm80_to_sm89INS1_16FlashAttnFwdSm80INS1_25CollectiveMainloopFwdSm80ILi8ELi2ELb0EN4cute5tupleIJNS5_1CILi128EEENS7_ILi64EEENS7_ILi192EEEEEELi192ENS_6half_tEfNS_4arch4Sm80ELb1ELb0ELb1ELb0ELb1ELb0ELb1ELb1EEENS1_21CollectiveEpilogueFwdINS6_IJS8_SA_S9_EEENS6_IJNS7_ILi1EEESI_SI_EEESC_SE_Li256ELb0ELb1ELb1ELb0EEENS1_30DynamicPersistentTileSchedulerILi256ELi256ELb1ELb1ELb0EEEEEEEEEvNT_6ParamsE)
        /*041c*/ 	.word	0x00000000


	//----- nvinfo : EIATTR_MIN_STACK_SIZE
	.align		4
.L_186:
        /*0420*/ 	.byte	0x04, 0x12
        /*0422*/ 	.short	(.L_188 - .L_187)
	.align		4
.L_187:
        /*0424*/ 	.word	index@(_ZN7cutlass13device_kernelIN5flash19enable_sm80_to_sm89INS1_16FlashAttnFwdSm80INS1_25CollectiveMainloopFwdSm80ILi8ELi2ELb0EN4cute5tupleIJNS5_1CILi128EEENS7_ILi64EEENS7_ILi192EEEEEELi192ENS_6half_tEfNS_4arch4Sm80ELb1ELb0ELb1ELb1ELb1ELb0ELb1ELb1EEENS1_21CollectiveEpilogueFwdINS6_IJS8_SA_S9_EEENS6_IJNS7_ILi1EEESI_SI_EEESC_SE_Li256ELb1ELb1ELb1ELb0EEENS1_36VarlenDynamicPersistentTileSchedulerILi128ELi64ELi256ELi256ELb1ELb1ELb0ELb1ELb1ELb1EEEEEEEEEvNT_6ParamsE)
        /*0428*/ 	.word	0x00000000


	//----- nvinfo : EIATTR_MIN_STACK_SIZE
	.align		4
.L_188:
        /*042c*/ 	.byte	0x04, 0x12
        /*042e*/ 	.short	(.L_190 - .L_189)
	.align		4
.L_189:
        /*0430*/ 	.word	index@(_ZN7cutlass13device_kernelIN5flash19enable_sm80_to_sm89INS1_16FlashAttnFwdSm80INS1_25CollectiveMainloopFwdSm80ILi8ELi2ELb0EN4cute5tupleIJNS5_1CILi128EEENS7_ILi64EEENS7_ILi192EEEEEELi192ENS_6half_tEfNS_4arch4Sm80ELb1ELb0ELb1ELb1ELb1ELb1ELb1ELb1EEENS1_21CollectiveEpilogueFwdINS6_IJS8_SA_S9_EEENS6_IJNS7_ILi1EEESI_SI_EEESC_SE_Li256ELb1ELb1ELb1ELb0EEENS1_36VarlenDynamicPersistentTileSchedulerILi128ELi64ELi256ELi256ELb1ELb1ELb0ELb1ELb1ELb1EEEEEEEEEvNT_6ParamsE)
        /*0434*/ 	.word	0x00000000


	//----- nvinfo : EIATTR_MIN_STACK_SIZE
	.align		4
.L_190:
        /*0438*/ 	.byte	0x04, 0x12
        /*043a*/ 	.short	(.L_192 - .L_191)
	.align		4
.L_191:
        /*043c*/ 	.word	index@(_ZN7cutlass13device_kernelIN5flash19enable_sm80_to_sm89INS1_16FlashAttnFwdSm80INS1_25CollectiveMainloopFwdSm80ILi8ELi1ELb0EN4cute5tupleIJNS5_1CILi128EEENS7_ILi64EEENS7_ILi192EEEEEELi192ENS_6half_tEfNS_4arch4Sm80ELb0ELb0ELb0ELb0ELb1ELb0ELb1ELb1EEENS1_21CollectiveEpilogueFwdINS6_IJS8_SA_S9_EEENS6_IJNS7_ILi1EEESI_SI_EEESC_SE_Li256ELb0ELb1ELb1ELb0EEENS1_19SingleTileSchedulerILb0ELb1ELb1ELi128EEEEEEEEEvNT_6ParamsE)
        /*0440*/ 	.word	0x00000000


	//----- nvinfo : EIATTR_MIN_STACK_SIZE
	.align		4
.L_192:
        /*0444*/ 	.byte	0x04, 0x12
        /*0446*/ 	.short	(.L_194 - .L_193)
	.align		4
.L_193:
        /*0448*/ 	.word	index@(_ZN7cutlass13device_kernelIN5flash19enable_sm80_to_sm89INS1_16FlashAttnFwdSm80INS1_25CollectiveMainloopFwdSm80ILi8ELi1ELb0EN4cute5tupleIJNS5_1CILi128EEENS7_ILi64EEENS7_ILi192EEEEEELi192ENS_6half_tEfNS_4arch4Sm80ELb0ELb0ELb0ELb1ELb1ELb0ELb1ELb1EEENS1_21CollectiveEpilogueFwdINS6_IJS8_SA_S9_EEENS6_IJNS7_ILi1EEESI_SI_EEESC_SE_Li256ELb1ELb1ELb1ELb0EEENS1_36VarlenDynamicPersistentTileSchedulerILi128ELi64ELi256ELi256ELb1ELb1ELb0ELb0ELb1ELb1EEEEEEEEEvNT_6ParamsE)
        /*044c*/ 	.word	0x00000000


	//----- nvinfo : EIATTR_MIN_STACK_SIZE
	.align		4
.L_194:
        /*0450*/ 	.byte	0x04, 0x12
        /*0452*/ 	.short	(.L_196 - .L_195)
	.align		4
.L_195:
        /*0454*/ 	.word	index@(_ZN7cutlass13device_kernelIN5flash19enable_sm80_to_sm89INS1_16FlashAttnFwdSm80INS1_25CollectiveMainloopFwdSm80ILi8ELi1ELb0EN4cute5tupleIJNS5_1CILi128EEENS7_ILi64EEENS7_ILi192EEEEEELi192ENS_6half_tEfNS_4arch4Sm80ELb0ELb0ELb0ELb1ELb1ELb1ELb1ELb1EEENS1_21CollectiveEpilogueFwdINS6_IJS8_SA_S9_EEENS6_IJNS7_ILi1EEESI_SI_EEESC_SE_Li256ELb1ELb1ELb1ELb0EEENS1_36VarlenDynamicPersistentTileSchedulerILi128ELi64ELi256ELi256ELb1ELb1ELb0ELb0ELb1ELb1EEEEEEEEEvNT_6ParamsE)
        /*0458*/ 	.word	0x00000000


	//----- nvinfo : EIATTR_MIN_STACK_SIZE
	.align		4
.L_196:
        /*045c*/ 	.byte	0x04, 0x12
        /*045e*/ 	.short	(.L_198 - .L_197)
	.align		4
.L_197:
        /*0460*/ 	.word	index@(_ZN7cutlass13device_kernelIN5flash19enable_sm80_to_sm89INS1_16FlashAttnFwdSm80INS1_25CollectiveMainloopFwdSm80ILi8ELi1ELb0EN4cute5tupleIJNS5_1CILi128EEENS7_ILi64EEENS7_ILi192EEEEEELi192ENS_6half_tEfNS_4arch4Sm80ELb0ELb1ELb0ELb0ELb1ELb0ELb1ELb1EEENS1_21CollectiveEpilogueFwdINS6_IJS8_SA_S9_EEENS6_IJNS7_ILi1EEESI_SI_EEESC_SE_Li256ELb0ELb1ELb1ELb0EEENS1_19SingleTileSchedulerILb0ELb1ELb1ELi128EEEEEEEEEvNT_6ParamsE)
        /*0464*/ 	.word	0x00000000


	//----- nvinfo : EIATTR_MIN_STACK_SIZE
	.align		4
.L_198:
        /*0468*/ 	.byte	0x04, 0x12
        /*046a*/ 	.short	(.L_200 - .L_199)
	.align		4
.L_199:
        /*046c*/ 	.word	index@(_ZN7cutlass13device_kernelIN5flash19enable_sm80_to_sm89INS1_16FlashAttnFwdSm80INS1_25CollectiveMainloopFwdSm80ILi8ELi1ELb0EN4cute5tupleIJNS5_1CILi128EEENS7_ILi64EEENS7_ILi192EEEEEELi192ENS_6half_tEfNS_4arch4Sm80ELb0ELb1ELb0ELb1ELb1ELb0ELb1ELb1EEENS1_21CollectiveEpilogueFwdINS6_IJS8_SA_S9_EEENS6_IJNS7_ILi1EEESI_SI_EEESC_SE_Li256ELb1ELb1ELb1ELb0EEENS1_36VarlenDynamicPersistentTileSchedulerILi128ELi64ELi256ELi256ELb1ELb1ELb0ELb1ELb0ELb1EEEEEEEEEvNT_6ParamsE)
        /*0470*/ 	.word	0x00000000


	//----- nvinfo : EIATTR_MIN_STACK_SIZE
	.align		4
.L_200:
        /*0474*/ 	.byte	0x04, 0x12
        /*0476*/ 	.short	(.L_202 - .L_201)
	.align		4
.L_201:
        /*0478*/ 	.word	index@(_ZN7cutlass13device_kernelIN5flash19enable_sm80_to_sm89INS1_16FlashAttnFwdSm80INS1_25CollectiveMainloopFwdSm80ILi8ELi1ELb0EN4cute5tupleIJNS5_1CILi128EEENS7_ILi64EEENS7_ILi192EEEEEELi192ENS_6half_tEfNS_4arch4Sm80ELb0ELb1ELb0ELb1ELb1ELb1ELb1ELb1EEENS1_21CollectiveEpilogueFwdINS6_IJS8_SA_S9_EEENS6_IJNS7_ILi1EEESI_SI_EEESC_SE_Li256ELb1ELb1ELb1ELb0EEENS1_36VarlenDynamicPersistentTileSchedulerILi128ELi64ELi256ELi256ELb1ELb1ELb0ELb1ELb0ELb1EEEEEEEEEvNT_6ParamsE)
        /*047c*/ 	.word	0x00000000


	//----- nvinfo : EIATTR_MIN_STACK_SIZE
	.align		4
.L_202:
        /*0480*/ 	.byte	0x04, 0x12
        /*0482*/ 	.short	(.L_204 - .L_203)
	.align		4
.L_203:
        /*0484*/ 	.word	index@(_ZN7cutlass13device_kernelIN5flash19enable_sm80_to_sm89INS1_16FlashAttnFwdSm80INS1_25CollectiveMainloopFwdSm80ILi8ELi1ELb0EN4cute5tupleIJNS5_1CILi128EEENS7_ILi64EEENS7_ILi192EEEEEELi192ENS_6half_tEfNS_4arch4Sm80ELb1ELb0ELb0ELb0ELb1ELb0ELb1ELb1EEENS1_21CollectiveEpilogueFwdINS6_IJS8_SA_S9_EEENS6_IJNS7_ILi1EEESI_SI_EEESC_SE_Li256ELb0ELb1ELb1ELb0EEENS1_30DynamicPersistentTileSchedulerILi256ELi256ELb1ELb1ELb0EEEEEEEEEvNT_6ParamsE)
        /*0488*/ 	.word	0x00000000


	//----- nvinfo : EIATTR_MIN_STACK_SIZE
	.align		4
.L_204:
        /*048c*/ 	.byte	0x04, 0x12
        /*048e*/ 	.short	(.L_206 - .L_205)
	.align		4
.L_205:
        /*0490*/ 	.word	index@(_ZN7cutlass13device_kernelIN5flash19enable_sm80_to_sm89INS1_16FlashAttnFwdSm80INS1_25CollectiveMainloopFwdSm80ILi8ELi1ELb0EN4cute5tupleIJNS5_1CILi128EEENS7_ILi64EEENS7_ILi192EEEEEELi192ENS_6half_tEfNS_4arch4Sm80ELb1ELb0ELb0ELb1ELb1ELb0ELb1ELb1EEENS1_21CollectiveEpilogueFwdINS6_IJS8_SA_S9_EEENS6_IJNS7_ILi1EEESI_SI_EEESC_SE_Li256ELb1ELb1ELb1ELb0EEENS1_36VarlenDynamicPersistentTileSchedulerILi128ELi64ELi256ELi256ELb1ELb1ELb0ELb1ELb1ELb1EEEEEEEEEvNT_6ParamsE)
        /*0494*/ 	.word	0x00000000


	//----- nvinfo : EIATTR_MIN_STACK_SIZE
	.align		4
.L_206:
        /*0498*/ 	.byte	0x04, 0x12
        /*049a*/ 	.short	(.L_208 - .L_207)
	.align		4
.L_207:
        /*049c*/ 	.word	index@(_ZN7cutlass13device_kernelIN5flash19enable_sm80_to_sm89INS1_16FlashAttnFwdSm80INS1_25CollectiveMainloopFwdSm80ILi8ELi1ELb0EN4cute5tupleIJNS5_1CILi128EEENS7_ILi64EEENS7_ILi192EEEEEELi192ENS_6half_tEfNS_4arch4Sm80ELb1ELb0ELb0ELb1ELb1ELb1ELb1ELb1EEENS1_21CollectiveEpilogueFwdINS6_IJS8_SA_S9_EEENS6_IJNS7_ILi1EEESI_SI_EEESC_SE_Li256ELb1ELb1ELb1ELb0EEENS1_36VarlenDynamicPersistentTileSchedulerILi128ELi64ELi256ELi256ELb1ELb1ELb0ELb1ELb1ELb1EEEEEEEEEvNT_6ParamsE)
        /*04a0*/ 	.word	0x00000000


	//----- nvinfo : EIATTR_MIN_STACK_SIZE
	.align		4
.L_208:
        /*04a4*/ 	.byte	0x04, 0x12
        /*04a6*/ 	.short	(.L_210 - .L_209)
	.align		4
.L_209:
        /*04a8*/ 	.word	index@(_ZN7cutlass13device_kernelIN5flash19enable_sm80_to_sm89INS1_16FlashAttnFwdSm80INS1_25CollectiveMainloopFwdSm80ILi8ELi2ELb0EN4cute5tupleIJNS5_1CILi128EEENS7_ILi64EEENS7_ILi192EEEEEELi192ENS_6half_tEfNS_4arch4Sm80ELb0ELb0ELb0ELb0ELb1ELb0ELb1ELb1EEENS1_21CollectiveEpilogueFwdINS6_IJS8_SA_S9_EEENS6_IJNS7_ILi1EEESI_SI_EEESC_SE_Li256ELb0ELb1ELb1ELb0EEENS1_19SingleTileSchedulerILb0ELb1ELb1ELi128EEEEEEEEEvNT_6ParamsE)
        /*04ac*/ 	.word	0x00000000


	//----- nvinfo : EIATTR_MIN_STACK_SIZE
	.align		4
.L_210:
        /*04b0*/ 	.byte	0x04, 0x12
        /*04b2*/ 	.short	(.L_212 - .L_211)
	.align		4
.L_211:
        /*04b4*/ 	.word	index@(_ZN7cutlass13device_kernelIN5flash19enable_sm80_to_sm89INS1_16FlashAttnFwdSm80INS1_25CollectiveMainloopFwdSm80ILi8ELi2ELb0EN4cute5tupleIJNS5_1CILi128EEENS7_ILi64EEENS7_ILi192EEEEEELi192ENS_6half_tEfNS_4arch4Sm80ELb0ELb0ELb0ELb1ELb1ELb0ELb1ELb1EEENS1_21CollectiveEpilogueFwdINS6_IJS8_SA_S9_EEENS6_IJNS7_ILi1EEESI_SI_EEESC_SE_Li256ELb1ELb1ELb1ELb0EEENS1_36VarlenDynamicPersistentTileSchedulerILi128ELi64ELi256ELi256ELb1ELb1ELb0ELb0ELb1ELb1EEEEEEEEEvNT_6ParamsE)
        /*04b8*/ 	.word	0x00000000


	//----- nvinfo : EIATTR_MIN_STACK_SIZE
	.align		4
.L_212:
        /*04bc*/ 	.byte	0x04, 0x12
        /*04be*/ 	.short	(.L_214 - .L_213)
	.align		4
.L_213:
        /*04c0*/ 	.word	index@(_ZN7cutlass13device_kernelIN5flash19enable_sm80_to_sm89INS1_16FlashAttnFwdSm80INS1_25CollectiveMainloopFwdSm80ILi8ELi2ELb0EN4cute5tupleIJNS5_1CILi128EEENS7_ILi64EEENS7_ILi192EEEEEELi192ENS_6half_tEfNS_4arch4Sm80ELb0ELb0ELb0ELb1ELb1ELb1ELb1ELb1EEENS1_21CollectiveEpilogueFwdINS6_IJS8_SA_S9_EEENS6_IJNS7_ILi1EEESI_SI_EEESC_SE_Li256ELb1ELb1ELb1ELb0EEENS1_36VarlenDynamicPersistentTileSchedulerILi128ELi64ELi256ELi256ELb1ELb1ELb0ELb0ELb1ELb1EEEEEEEEEvNT_6ParamsE)
        /*04c4*/ 	.word	0x00000000


	//----- nvinfo : EIATTR_MIN_STACK_SIZE
	.align		4
.L_214:
        /*04c8*/ 	.byte	0x04, 0x12
        /*04ca*/ 	.short	(.L_216 - .L_215)
	.align		4
.L_215:
        /*04cc*/ 	.word	index@(_ZN7cutlass13device_kernelIN5flash19enable_sm80_to_sm89INS1_16FlashAttnFwdSm80INS1_25CollectiveMainloopFwdSm80ILi8ELi2ELb0EN4cute5tupleIJNS5_1CILi128EEENS7_ILi64EEENS7_ILi192EEEEEELi192ENS_6half_tEfNS_4arch4Sm80ELb0ELb1ELb0ELb0ELb1ELb0ELb1ELb1EEENS1_21CollectiveEpilogueFwdINS6_IJS8_SA_S9_EEENS6_IJNS7_ILi1EEESI_SI_EEESC_SE_Li256ELb0ELb1ELb1ELb0EEENS1_19SingleTileSchedulerILb0ELb1ELb1ELi128EEEEEEEEEvNT_6ParamsE)
        /*04d0*/ 	.word	0x00000000


	//----- nvinfo : EIATTR_MIN_STACK_SIZE
	.align		4
.L_216:
        /*04d4*/ 	.byte	0x04, 0x12
        /*04d6*/ 	.short	(.L_218 - .L_217)
	.align		4
.L_217:
        /*04d8*/ 	.word	index@(_ZN7cutlass13device_kernelIN5flash19enable_sm80_to_sm89INS1_16FlashAttnFwdSm80INS1_25CollectiveMainloopFwdSm80ILi8ELi2ELb0EN4cute5tupleIJNS5_1CILi128EEENS7_ILi64EEENS7_ILi192EEEEEELi192ENS_6half_tEfNS_4arch4Sm80ELb0ELb1ELb0ELb1ELb1ELb0ELb1ELb1EEENS1_21CollectiveEpilogueFwdINS6_IJS8_SA_S9_EEENS6_IJNS7_ILi1EEESI_SI_EEESC_SE_Li256ELb1ELb1ELb1ELb0EEENS1_36VarlenDynamicPersistentTileSchedulerILi128ELi64ELi256ELi256ELb1ELb1ELb0ELb1ELb0ELb1EEEEEEEEEvNT_6ParamsE)
        /*04dc*/ 	.word	0x00000000


	//----- nvinfo : EIATTR_MIN_STACK_SIZE
	.align		4
.L_218:
        /*04e0*/ 	.byte	0x04, 0x12
        /*04e2*/ 	.short	(.L_220 - .L_219)
	.align		4
.L_219:
        /*04e4*/ 	.word	index@(_ZN7cutlass13device_kernelIN5flash19enable_sm80_to_sm89INS1_16FlashAttnFwdSm80INS1_25CollectiveMainloopFwdSm80ILi8ELi2ELb0EN4cute5tupleIJNS5_1CILi128EEENS7_ILi64EEENS7_ILi192EEEEEELi192ENS_6half_tEfNS_4arch4Sm80ELb0ELb1ELb0ELb1ELb1ELb1ELb1ELb1EEENS1_21CollectiveEpilogueFwdINS6_IJS8_SA_S9_EEENS6_IJNS7_ILi1EEESI_SI_EEESC_SE_Li256ELb1ELb1ELb1ELb0EEENS1_36VarlenDynamicPersistentTileSchedulerILi128ELi64ELi256ELi256ELb1ELb1ELb0ELb1ELb0ELb1EEEEEEEEEvNT_6ParamsE)
        /*04e8*/ 	.word	0x00000000


	//----- nvinfo : EIATTR_MIN_STACK_SIZE
	.align		4
.L_220:
        /*04ec*/ 	.byte	0x04, 0x12
        /*04ee*/ 	.short	(.L_222 - .L_221)
	.align		4
.L_221:
        /*04f0*/ 	.word	index@(_ZN7cutlass13device_kernelIN5flash19enable_sm80_to_sm89INS1_16FlashAttnFwdSm80INS1_25CollectiveMainloopFwdSm80ILi8ELi2ELb0EN4cute5tupleIJNS5_1CILi128EEENS7_ILi64EEENS7_ILi192EEEEEELi192ENS_6half_tEfNS_4arch4Sm80ELb1ELb0ELb0ELb0ELb1ELb0ELb1ELb1EEENS1_21CollectiveEpilogueFwdINS6_IJS8_SA_S9_EEENS6_IJNS7_ILi1EEESI_SI_EEESC_SE_Li256ELb0ELb1ELb1ELb0EEENS1_30DynamicPersistentTileSchedulerILi256ELi256ELb1ELb1ELb0EEEEEEEEEvNT_6ParamsE)
        /*04f4*/ 	.word	0x00000000


	//----- nvinfo : EIATTR_MIN_STACK_SIZE
	.align		4
.L_222:
        /*04f8*/ 	.byte	0x04, 0x12
        /*04fa*/ 	.short	(.L_224 - .L_223)
	.align		4
.L_223:
        /*04fc*/ 	.word	index@(_ZN7cutlass13device_kernelIN5flash19enable_sm80_to_sm89INS1_16FlashAttnFwdSm80INS1_25CollectiveMainloopFwdSm80ILi8ELi2ELb0EN4cute5tupleIJNS5_1CILi128EEENS7_ILi64EEENS7_ILi192EEEEEELi192ENS_6half_tEfNS_4arch4Sm80ELb1ELb0ELb0ELb1ELb1ELb0ELb1ELb1EEENS1_21CollectiveEpilogueFwdINS6_IJS8_SA_S9_EEENS6_IJNS7_ILi1EEESI_SI_EEESC_SE_Li256ELb1ELb1ELb1ELb0EEENS1_36VarlenDynamicPersistentTileSchedulerILi128ELi64ELi256ELi256ELb1ELb1ELb0ELb1ELb1ELb1EEEEEEEEEvNT_6ParamsE)
        /*0500*/ 	.word	0x00000000


	//----- nvinfo : EIATTR_MIN_STACK_SIZE
	.align		4
.L_224:
        /*0504*/ 	.byte	0x04, 0x12
        /*0506*/ 	.short	(.L_226 - .L_225)
	.align		4
.L_225:
        /*0508*/ 	.word	index@(_ZN7cutlass13device_kernelIN5flash19enable_sm80_to_sm89INS1_16FlashAttnFwdSm80INS1_25CollectiveMainloopFwdSm80ILi8ELi2ELb0EN4cute5tupleIJNS5_1CILi128EEENS7_ILi64EEENS7_ILi192EEEEEELi192ENS_6half_tEfNS_4arch4Sm80ELb1ELb0ELb0ELb1ELb1ELb1ELb1ELb1EEENS1_21CollectiveEpilogueFwdINS6_IJS8_SA_S9_EEENS6_IJNS7_ILi1EEESI_SI_EEESC_SE_Li256ELb1ELb1ELb1ELb0EEENS1_36VarlenDynamicPersistentTileSchedulerILi128ELi64ELi256ELi256ELb1ELb1ELb0ELb1ELb1ELb1EEEEEEEEEvNT_6ParamsE)
        /*050c*/ 	.word	0x00000000
.L_226:


//--------------------- .nv.compat                --------------------------
	.section	.nv.compat,"",@"SHT_CUDA_COMPAT_INFO"
	.align	4
        /*0000*/ 	.byte	0x02, 0x09, 0x01, 0x00, 0x02, 0x02, 0x01, 0x00, 0x02, 0x05, 0x05, 0x00, 0x03, 0x07, 0x01, 0x01
        /*0010*/ 	.byte	0x02, 0x03, 0x00, 0x00, 0x02, 0x06, 0x01, 0x00, 0x04, 0x0b, 0x08, 0x00, 0x00, 0x00, 0x00, 0x00
        /*0020*/ 	.byte	0x00, 0x00, 0x00, 0x00


//--------------------- .nv.info._ZN7cutlass13device_kernelIN5flash19enable_sm80_to_sm89INS1_16FlashAttnFwdSm80INS1_25CollectiveMainloopFwdSm80ILi8ELi1ELb0EN4cute5tupleIJNS5_1CILi128EEENS7_ILi64EEENS7_ILi192EEEEEELi192ENS_6half_tEfNS_4arch4Sm80ELb0ELb0ELb1ELb0ELb1ELb0ELb1ELb1EEENS1_21CollectiveEpilogueFwdINS6_IJS8_SA_S9_EEENS6_IJNS7_ILi1EEESI_SI_EEESC_SE_Li256ELb0ELb1ELb1ELb0EEENS1_19SingleTileSchedulerILb0ELb1ELb1ELi128EEEEEEEEEvNT_6ParamsE --------------------------
	.section	.nv.info._ZN7cutlass13device_kernelIN5flash19enable_sm80_to_sm89INS1_16FlashAttnFwdSm80INS1_25CollectiveMainloopFwdSm80ILi8ELi1ELb0EN4cute5tupleIJNS5_1CILi128EEENS7_ILi64EEENS7_ILi192EEEEEELi192ENS_6half_tEfNS_4arch4Sm80ELb0ELb0ELb1ELb0ELb1ELb0ELb1ELb1EEENS1_21CollectiveEpilogueFwdINS6_IJS8_SA_S9_EEENS6_IJNS7_ILi1EEESI_SI_EEESC_SE_Li256ELb0ELb1ELb1ELb0EEENS1_19SingleTileSchedulerILb0ELb1ELb1ELi128EEEEEEEEEvNT_6ParamsE,"",@"SHT_CUDA_INFO"
	.sectionflags	@""
	.align	4


	//----- nvinfo : EIATTR_CUDA_API_VERSION
	.align		4
        /*0000*/ 	.byte	0x04, 0x37
        /*0002*/ 	.short	(.L_228 - .L_227)
.L_227:
        /*0004*/ 	.word	0x00000082


	//----- nvinfo : EIATTR_KPARAM_INFO
	.align		4
.L_228:
        /*0008*/ 	.byte	0x04, 0x17
        /*000a*/ 	.short	(.L_230 - .L_229)
.L_229:
        /*000c*/ 	.word	0x00000000
        /*0010*/ 	.short	0x0000
        /*0012*/ 	.short	0x0000
        /*0014*/ 	.byte	0x00, 0xf0, 0x61, 0x10


	//----- nvinfo : EIATTR_SPARSE_MMA_MASK
	.align		4
.L_230:
        /*0018*/ 	.byte	0x03, 0x50
        /*001a*/ 	.short	0x0000


	//----- nvinfo : EIATTR_MAXREG_COUNT
	.align		4
        /*001c*/ 	.byte	0x03, 0x1b
        /*001e*/ 	.short	0x00ff


	//----- nvinfo : EIATTR_MERCURY_ISA_VERSION
	.align		4
        /*0020*/ 	.byte	0x03, 0x5f
        /*0022*/ 	.short	0x0101


	//----- nvinfo : EIATTR_EXIT_INSTR_OFFSETS
	.align		4
        /*0024*/ 	.byte	0x04, 0x1c
        /*0026*/ 	.short	(.L_232 - .L_231)


	//   ....[0]....
.L_231:
        /*0028*/ 	.word	0x00000010


	//----- nvinfo : EIATTR_MAX_THREADS
	.align		4
.L_232:
        /*002c*/ 	.byte	0x04, 0x05
        /*002e*/ 	.short	(.L_234 - .L_233)
.L_233:
        /*0030*/ 	.word	0x00000100
        /*0034*/ 	.word	0x00000001
        /*0038*/ 	.word	0x00000001


	//----- nvinfo : EIATTR_CBANK_PARAM_SIZE
	.align		4
.L_234:
        /*003c*/ 	.byte	0x03, 0x19
        /*003e*/ 	.short	0x0418


	//----- nvinfo : EIATTR_PARAM_CBANK
	.align		4
        /*0040*/ 	.byte	0x04, 0x0a
        /*0042*/ 	.short	(.L_236 - .L_235)
	.align		4
.L_235:
        /*0044*/ 	.word	index@(.nv.constant0._ZN7cutlass13device_kernelIN5flash19enable_sm80_to_sm89INS1_16FlashAttnFwdSm80INS1_25CollectiveMainloopFwdSm80ILi8ELi1ELb0EN4cute5tupleIJNS5_1CILi128EEENS7_ILi64EEENS7_ILi192EEEEEELi192ENS_6half_tEfNS_4arch4Sm80ELb0ELb0ELb1ELb0ELb1ELb0ELb1ELb1EEENS1_21CollectiveEpilogueFwdINS6_IJS8_SA_S9_EEENS6_IJNS7_ILi1EEESI_SI_EEESC_SE_Li256ELb0ELb1ELb1ELb0EEENS1_19SingleTileSchedulerILb0ELb1ELb1ELi128EEEEEEEEEvNT_6ParamsE)
        /*0048*/ 	.short	0x0210
        /*004a*/ 	.short	0x0418


	//----- nvinfo : EIATTR_SW_WAR
	.align		4
.L_236:
        /*004c*/ 	.byte	0x04, 0x36
        /*004e*/ 	.short	(.L_238 - .L_237)
.L_237:
        /*0050*/ 	.word	0x00000008
.L_238:


//--------------------- .nv.info._ZN7cutlass13device_kernelIN5flash19enable_sm80_to_sm89INS1_16FlashAttnFwdSm80INS1_25CollectiveMainloopFwdSm80ILi8ELi1ELb0EN4cute5tupleIJNS5_1CILi128EEENS7_ILi64EEENS7_ILi192EEEEEELi192ENS_6half_tEfNS_4arch4Sm80ELb0ELb0ELb1ELb1ELb1ELb0ELb1ELb1EEENS1_21CollectiveEpilogueFwdINS6_IJS8_SA_S9_EEENS6_IJNS7_ILi1EEESI_SI_EEESC_SE_Li256ELb1ELb1ELb1ELb0EEENS1_36VarlenDynamicPersistentTileSchedulerILi128ELi64ELi256ELi256ELb1ELb1ELb0ELb0ELb1ELb1EEEEEEEEEvNT_6ParamsE --------------------------
	.section	.nv.info._ZN7cutlass13device_kernelIN5flash19enable_sm80_to_sm89INS1_16FlashAttnFwdSm80INS1_25CollectiveMainloopFwdSm80ILi8ELi1ELb0EN4cute5tupleIJNS5_1CILi128EEENS7_ILi64EEENS7_ILi192EEEEEELi192ENS_6half_tEfNS_4arch4Sm80ELb0ELb0ELb1ELb1ELb1ELb0ELb1ELb1EEENS1_21CollectiveEpilogueFwdINS6_IJS8_SA_S9_EEENS6_IJNS7_ILi1EEESI_SI_EEESC_SE_Li256ELb1ELb1ELb1ELb0EEENS1_36VarlenDynamicPersistentTileSchedulerILi128ELi64ELi256ELi256ELb1ELb1ELb0ELb0ELb1ELb1EEEEEEEEEvNT_6ParamsE,"",@"SHT_CUDA_INFO"
	.sectionflags	@""
	.align	4


	//----- nvinfo : EIATTR_CUDA_API_VERSION
	.align		4
        /*0000*/ 	.byte	0x04, 0x37
        /*0002*/ 	.short	(.L_240 - .L_239)
.L_239:
        /*0004*/ 	.word	0x00000082


	//----- nvinfo : EIATTR_KPARAM_INFO
	.align		4
.L_240:
        /*0008*/ 	.byte	0x04, 0x17
        /*000a*/ 	.short	(.L_242 - .L_241)
.L_241:
        /*000c*/ 	.word	0x00000000
        /*0010*/ 	.short	0x0000
        /*0012*/ 	.short	0x0000
        /*0014*/ 	.byte	0x00, 0xf0, 0xe1, 0x10


	//----- nvinfo : EIATTR_SPARSE_MMA_MASK
	.align		4
.L_242:
        /*0018*/ 	.byte	0x03, 0x50
        /*001a*/ 	.short	0x0000


	//----- nvinfo : EIATTR_MAXREG_COUNT
	.align		4
        /*001c*/ 	.byte	0x03, 0x1b
        /*001e*/ 	.short	0x00ff


	//----- nvinfo : EIATTR_MERCURY_ISA_VERSION
	.align		4
        /*0020*/ 	.byte	0x03, 0x5f
        /*0022*/ 	.short	0x0101


	//----- nvinfo : EIATTR_EXIT_INSTR_OFFSETS
	.align		4
        /*0024*/ 	.byte	0x04, 0x1c
        /*0026*/ 	.short	(.L_244 - .L_243)


	//   ....[0]....
.L_243:
        /*0028*/ 	.word	0x00000010


	//----- nvinfo : EIATTR_MAX_THREADS
	.align		4
.L_244:
        /*002c*/ 	.byte	0x04, 0x05
        /*002e*/ 	.short	(.L_246 - .L_245)
.L_245:
        /*0030*/ 	.word	0x00000100
        /*0034*/ 	.word	0x00000001
        /*0038*/ 	.word	0x00000001


	//----- nvinfo : EIATTR_CBANK_PARAM_SIZE
	.align		4
.L_246:
        /*003c*/ 	.byte	0x03, 0x19
        /*003e*/ 	.short	0x0438


	//----- nvinfo : EIATTR_PARAM_CBANK
	.align		4
        /*0040*/ 	.byte	0x04, 0x0a
        /*0042*/ 	.short	(.L_248 - .L_247)
	.align		4
.L_247:
        /*0044*/ 	.word	index@(.nv.constant0._ZN7cutlass13device_kernelIN5flash19enable_sm80_to_sm89INS1_16FlashAttnFwdSm80INS1_25CollectiveMainloopFwdSm80ILi8ELi1ELb0EN4cute5tupleIJNS5_1CILi128EEENS7_ILi64EEENS7_ILi192EEEEEELi192ENS_6half_tEfNS_4arch4Sm80ELb0ELb0ELb1ELb1ELb1ELb0ELb1ELb1EEENS1_21CollectiveEpilogueFwdINS6_IJS8_SA_S9_EEENS6_IJNS7_ILi1EEESI_SI_EEESC_SE_Li256ELb1ELb1ELb1ELb0EEENS1_36VarlenDynamicPersistentTileSchedulerILi128ELi64ELi256ELi256ELb1ELb1ELb0ELb0ELb1ELb1EEEEEEEEEvNT_6ParamsE)
        /*0048*/ 	.short	0x0210
        /*004a*/ 	.short	0x0438


	//----- nvinfo : EIATTR_SW_WAR
	.align		4
.L_248:
        /*004c*/ 	.byte	0x04, 0x36
        /*004e*/ 	.short	(.L_250 - .L_249)
.L_249:
        /*0050*/ 	.word	0x00000008
.L_250:


//--------------------- .nv.info._ZN7cutlass13device_kernelIN5flash19enable_sm80_to_sm89INS1_16FlashAttnFwdSm80INS1_25CollectiveMainloopFwdSm80ILi8ELi1ELb0EN4cute5tupleIJNS5_1CILi128EEENS7_ILi64EEENS7_ILi192EEEEEELi192ENS_6half_tEfNS_4arch4Sm80ELb0ELb0ELb1ELb1ELb1ELb1ELb1ELb1EEENS1_21CollectiveEpilogueFwdINS6_IJS8_SA_S9_EEENS6_IJNS7_ILi1EEESI_SI_EEESC_SE_Li256ELb1ELb1ELb1ELb0EEENS1_36VarlenDynamicPersistentTileSchedulerILi128ELi64ELi256ELi256ELb1ELb1ELb0ELb0ELb1ELb1EEEEEEEEEvNT_6ParamsE --------------------------
	.section	.nv.info._ZN7cutlass13device_kernelIN5flash19enable_sm80_to_sm89INS1_16FlashAttnFwdSm80INS1_25CollectiveMainloopFwdSm80ILi8ELi1ELb0EN4cute5tupleIJNS5_1CILi128EEENS7_ILi64EEENS7_ILi192EEEEEELi192ENS_6half_tEfNS_4arch4Sm80ELb0ELb0ELb1ELb1ELb1ELb1ELb1ELb1EEENS1_21CollectiveEpilogueFwdINS6_IJS8_SA_S9_EEENS6_IJNS7_ILi1EEESI_SI_EEESC_SE_Li256ELb1ELb1ELb1ELb0EEENS1_36VarlenDynamicPersistentTileSchedulerILi128ELi64ELi256ELi256ELb1ELb1ELb0ELb0ELb1ELb1EEEEEEEEEvNT_6ParamsE,"",@"SHT_CUDA_INFO"
	.sectionflags	@""
	.align	4


	//----- nvinfo : EIATTR_CUDA_API_VERSION
	.align		4
        /*0000*/ 	.byte	0x04, 0x37
        /*0002*/ 	.short	(.L_252 - .L_251)
.L_251:
        /*0004*/ 	.word	0x00000082


	//----- nvinfo : EIATTR_KPARAM_INFO
	.align		4
.L_252:
        /*0008*/ 	.byte	0x04, 0x17
        /*000a*/ 	.short	(.L_254 - .L_253)
.L_253:
        /*000c*/ 	.word	0x00000000
        /*0010*/ 	.short	0x0000
        /*0012*/ 	.short	0x0000
        /*0014*/ 	.byte	0x00, 0xf0, 0xe1, 0x10


	//----- nvinfo : EIATTR_SPARSE_MMA_MASK
	.align		4
.L_254:
        /*0018*/ 	.byte	0x03, 0x50
        /*001a*/ 	.short	0x0000


	//----- nvinfo : EIATTR_MAXREG_COUNT
	.align		4
        /*001c*/ 	.byte	0x03, 0x1b
        /*001e*/ 	.short	0x00ff


	//----- nvinfo : EIATTR_MERCURY_ISA_VERSION
	.align		4
        /*0020*/ 	.byte	0x03, 0x5f
        /*0022*/ 	.short	0x0101


	//----- nvinfo : EIATTR_EXIT_INSTR_OFFSETS
	.align		4
        /*0024*/ 	.byte	0x04, 0x1c
        /*0026*/ 	.short	(.L_256 - .L_255)


	//   ....[0]....
.L_255:
        /*0028*/ 	.word	0x00000010


	//----- nvinfo : EIATTR_MAX_THREADS
	.align		4
.L_256:
        /*002c*/ 	.byte	0x04, 0x05
        /*002e*/ 	.short	(.L_258 - .L_257)
.L_257:
        /*0030*/ 	.word	0x00000100
        /*0034*/ 	.word	0x00000001
        /*0038*/ 	.word	0x00000001


	//----- nvinfo : EIATTR_CBANK_PARAM_SIZE
	.align		4
.L_258:
        /*003c*/ 	.byte	0x03, 0x19
        /*003e*/ 	.short	0x0438


	//----- nvinfo : EIATTR_PARAM_CBANK
	.align		4
        /*0040*/ 	.byte	0x04, 0x0a
        /*0042*/ 	.short	(.L_260 - .L_259)
	.align		4
.L_259:
        /*0044*/ 	.word	index@(.nv.constant0._ZN7cutlass13device_kernelIN5flash19enable_sm80_to_sm89INS1_16FlashAttnFwdSm80INS1_25CollectiveMainloopFwdSm80ILi8ELi1ELb0EN4cute5tupleIJNS5_1CILi128EEENS7_ILi64EEENS7_ILi192EEEEEELi192ENS_6half_tEfNS_4arch4Sm80ELb0ELb0ELb1ELb1ELb1ELb1ELb1ELb1EEENS1_21CollectiveEpilogueFwdINS6_IJS8_SA_S9_EEENS6_IJNS7_ILi1EEESI_SI_EEESC_SE_Li256ELb1ELb1ELb1ELb0EEENS1_36VarlenDynamicPersistentTileSchedulerILi128ELi64ELi256ELi256ELb1ELb1ELb0ELb0ELb1ELb1EEEEEEEEEvNT_6ParamsE)
        /*0048*/ 	.short	0x0210
        /*004a*/ 	.short	0x0438


	//----- nvinfo : EIATTR_SW_WAR
	.align		4
.L_260:
        /*004c*/ 	.byte	0x04, 0x36
        /*004e*/ 	.short	(.L_262 - .L_261)
.L_261:
        /*0050*/ 	.word	0x00000008
.L_262:


//--------------------- .nv.info._ZN7cutlass13device_kernelIN5flash19enable_sm80_to_sm89INS1_16FlashAttnFwdSm80INS1_25CollectiveMainloopFwdSm80ILi8ELi1ELb0EN4cute5tupleIJNS5_1CILi128EEENS7_ILi64EEENS7_ILi192EEEEEELi192ENS_6half_tEfNS_4arch4Sm80ELb0ELb1ELb1ELb0ELb1ELb0ELb1ELb1EEENS1_21CollectiveEpilogueFwdINS6_IJS8_SA_S9_EEENS6_IJNS7_ILi1EEESI_SI_EEESC_SE_Li256ELb0ELb1ELb1ELb0EEENS1_19SingleTileSchedulerILb0ELb1ELb1ELi128EEEEEEEEEvNT_6ParamsE --------------------------
	.section	.nv.info._ZN7cutlass13device_kernelIN5flash19enable_sm80_to_sm89INS1_16FlashAttnFwdSm80INS1_25CollectiveMainloopFwdSm80ILi8ELi1ELb0EN4cute5tupleIJNS5_1CILi128EEENS7_ILi64EEENS7_ILi192EEEEEELi192ENS_6half_tEfNS_4arch4Sm80ELb0ELb1ELb1ELb0ELb1ELb0ELb1ELb1EEENS1_21CollectiveEpilogueFwdINS6_IJS8_SA_S9_EEENS6_IJNS7_ILi1EEESI_SI_EEESC_SE_Li256ELb0ELb1ELb1ELb0EEENS1_19SingleTileSchedulerILb0ELb1ELb1ELi128EEEEEEEEEvNT_6ParamsE,"",@"SHT_CUDA_INFO"
	.sectionflags	@""
	.align	4


	//----- nvinfo : EIATTR_CUDA_API_VERSION
	.align		4
        /*0000*/ 	.byte	0x04, 0x37
        /*0002*/ 	.short	(.L_264 - .L_263)
.L_263:
        /*0004*/ 	.word	0x00000082


	//----- nvinfo : EIATTR_KPARAM_INFO
	.align		4
.L_264:
        /*0008*/ 	.byte	0x04, 0x17
        /*000a*/ 	.short	(.L_266 - .L_265)
.L_265:
        /*000c*/ 	.word	0x00000000
        /*0010*/ 	.short	0x0000
        /*0012*/ 	.short	0x0000
        /*0014*/ 	.byte	0x00, 0xf0, 0x61, 0x10


	//----- nvinfo : EIATTR_SPARSE_MMA_MASK
	.align		4
.L_266:
        /*0018*/ 	.byte	0x03, 0x50
        /*001a*/ 	.short	0x0000


	//----- nvinfo : EIATTR_MAXREG_COUNT
	.align		4
        /*001c*/ 	.byte	0x03, 0x1b
        /*001e*/ 	.short	0x00ff


	//----- nvinfo : EIATTR_MERCURY_ISA_VERSION
	.align		4
        /*0020*/ 	.byte	0x03, 0x5f
        /*0022*/ 	.short	0x0101


	//----- nvinfo : EIATTR_EXIT_INSTR_OFFSETS
	.align		4
        /*0024*/ 	.byte	0x04, 0x1c
        /*0026*/ 	.short	(.L_268 - .L_267)


	//   ....[0]....
.L_267:
        /*0028*/ 	.word	0x00000010


	//----- nvinfo : EIATTR_MAX_THREADS
	.align		4
.L_268:
        /*002c*/ 	.byte	0x04, 0x05
        /*002e*/ 	.short	(.L_270 - .L_269)
.L_269:
        /*0030*/ 	.word	0x00000100
        /*0034*/ 	.word	0x00000001
        /*0038*/ 	.word	0x00000001


	//----- nvinfo : EIATTR_CBANK_PARAM_SIZE
	.align		4
.L_270:
        /*003c*/ 	.byte	0x03, 0x19
        /*003e*/ 	.short	0x0418


	//----- nvinfo : EIATTR_PARAM_CBANK
	.align		4
        /*0040*/ 	.byte	0x04, 0x0a
        /*0042*/ 	.short	(.L_272 - .L_271)
	.align		4
.L_271:
        /*0044*/ 	.word	index@(.nv.constant0._ZN7cutlass13device_kernelIN5flash19enable_sm80_to_sm89INS1_16FlashAttnFwdSm80INS1_25CollectiveMainloopFwdSm80ILi8ELi1ELb0EN4cute5tupleIJNS5_1CILi128EEENS7_ILi64EEENS7_ILi192EEEEEELi192ENS_6half_tEfNS_4arch4Sm80ELb0ELb1ELb1ELb0ELb1ELb0ELb1ELb1EEENS1_21CollectiveEpilogueFwdINS6_IJS8_SA_S9_EEENS6_IJNS7_ILi1EEESI_SI_EEESC_SE_Li256ELb0ELb1ELb1ELb0EEENS1_19SingleTileSchedulerILb0ELb1ELb1ELi128EEEEEEEEEvNT_6ParamsE)
        /*0048*/ 	.short	0x0210
        /*004a*/ 	.short	0x0418


	//----- nvinfo : EIATTR_SW_WAR
	.align		4
.L_272:
        /*004c*/ 	.byte	0x04, 0x36
        /*004e*/ 	.short	(.L_274 - .L_273)
.L_273:
        /*0050*/ 	.word	0x00000008
.L_274:


//--------------------- .nv.info._ZN7cutlass13device_kernelIN5flash19enable_sm80_to_sm89INS1_16FlashAttnFwdSm80INS1_25CollectiveMainloopFwdSm80ILi8ELi1ELb0EN4cute5tupleIJNS5_1CILi128EEENS7_ILi64EEENS7_ILi192EEEEEELi192ENS_6half_tEfNS_4arch4Sm80ELb0ELb1ELb1ELb1ELb1ELb0ELb1ELb1EEENS1_21CollectiveEpilogueFwdINS6_IJS8_SA_S9_EEENS6_IJNS7_ILi1EEESI_SI_EEESC_SE_Li256ELb1ELb1ELb1ELb0EEENS1_36VarlenDynamicPersistentTileSchedulerILi128ELi64ELi256ELi256ELb1ELb1ELb0ELb1ELb0ELb1EEEEEEEEEvNT_6ParamsE --------------------------
	.section	.nv.info._ZN7cutlass13device_kernelIN5flash19enable_sm80_to_sm89INS1_16FlashAttnFwdSm80INS1_25CollectiveMainloopFwdSm80ILi8ELi1ELb0EN4cute5tupleIJNS5_1CILi128EEENS7_ILi64EEENS7_ILi192EEEEEELi192ENS_6half_tEfNS_4arch4Sm80ELb0ELb1ELb1ELb1ELb1ELb0ELb1ELb1EEENS1_21CollectiveEpilogueFwdINS6_IJS8_SA_S9_EEENS6_IJNS7_ILi1EEESI_SI_EEESC_SE_Li256ELb1ELb1ELb1ELb0EEENS1_36VarlenDynamicPersistentTileSchedulerILi128ELi64ELi256ELi256ELb1ELb1ELb0ELb1ELb0ELb1EEEEEEEEEvNT_6ParamsE,"",@"SHT_CUDA_INFO"
	.sectionflags	@""
	.align	4


	//----- nvinfo : EIATTR_CUDA_API_VERSION
	.align		4
        /*0000*/ 	.byte	0x04, 0x37
        /*0002*/ 	.short	(.L_276 - .L_275)
.L_275:
        /*0004*/ 	.word	0x00000082


	//----- nvinfo : EIATTR_KPARAM_INFO
	.align		4
.L_276:
        /*0008*/ 	.byte	0x04, 0x17
        /*000a*/ 	.short	(.L_278 - .L_277)
.L_277:
        /*000c*/ 	.word	0x00000000
        /*0010*/ 	.short	0x0000
        /*0012*/ 	.short	0x0000
        /*0014*/ 	.byte	0x00, 0xf0, 0xe1, 0x10


	//----- nvinfo : EIATTR_SPARSE_MMA_MASK
	.align		4
.L_278:
        /*0018*/ 	.byte	0x03, 0x50
        /*001a*/ 	.short	0x0000


	//----- nvinfo : EIATTR_MAXREG_COUNT
	.align		4
        /*001c*/ 	.byte	0x03, 0x1b
        /*001e*/ 	.short	0x00ff


	//----- nvinfo : EIATTR_MERCURY_ISA_VERSION
	.align		4
        /*0020*/ 	.byte	0x03, 0x5f
        /*0022*/ 	.short	0x0101


	//----- nvinfo : EIATTR_EXIT_INSTR_OFFSETS
	.align		4
        /*0024*/ 	.byte	0x04, 0x1c
        /*0026*/ 	.short	(.L_280 - .L_279)


	//   ....[0]....
.L_279:
        /*0028*/ 	.word	0x00000010


	//----- nvinfo : EIATTR_MAX_THREADS
	.align		4
.L_280:
        /*002c*/ 	.byte	0x04, 0x05
        /*002e*/ 	.short	(.L_282 - .L_281)
.L_281:
        /*0030*/ 	.word	0x00000100
        /*0034*/ 	.word	0x00000001
        /*0038*/ 	.word	0x00000001


	//----- nvinfo : EIATTR_CBANK_PARAM_SIZE
	.align		4
.L_282:
        /*003c*/ 	.byte	0x03, 0x19
        /*003e*/ 	.short	0x0438


	//----- nvinfo : EIATTR_PARAM_CBANK
	.align		4
        /*0040*/ 	.byte	0x04, 0x0a
        /*0042*/ 	.short	(.L_284 - .L_283)
	.align		4
.L_283:
        /*0044*/ 	.word	index@(.nv.constant0._ZN7cutlass13device_kernelIN5flash19enable_sm80_to_sm89INS1_16FlashAttnFwdSm80INS1_25CollectiveMainloopFwdSm80ILi8ELi1ELb0EN4cute5tupleIJNS5_1CILi128EEENS7_ILi64EEENS7_ILi192EEEEEELi192ENS_6half_tEfNS_4arch4Sm80ELb0ELb1ELb1ELb1ELb1ELb0ELb1ELb1EEENS1_21CollectiveEpilogueFwdINS6_IJS8_SA_S9_EEENS6_IJNS7_ILi1EEESI_SI_EEESC_SE_Li256ELb1ELb1ELb1ELb0EEENS1_36VarlenDynamicPersistentTileSchedulerILi128ELi64ELi256ELi256ELb1ELb1ELb0ELb1ELb0ELb1EEEEEEEEEvNT_6ParamsE)
        /*0048*/ 	.short	0x0210
        /*004a*/ 	.short	0x0438


	//----- nvinfo : EIATTR_SW_WAR
	.align		4
.L_284:
        /*004c*/ 	.byte	0x04, 0x36
        /*004e*/ 	.short	(.L_286 - .L_285)
.L_285:
        /*0050*/ 	.word	0x00000008
.L_286:


//--------------------- .nv.info._ZN7cutlass13device_kernelIN5flash19enable_sm80_to_sm89INS1_16FlashAttnFwdSm80INS1_25CollectiveMainloopFwdSm80ILi8ELi1ELb0EN4cute5tupleIJNS5_1CILi128EEENS7_ILi64EEENS7_ILi192EEEEEELi192ENS_6half_tEfNS_4arch4Sm80ELb0ELb1ELb1ELb1ELb1ELb1ELb1ELb1EEENS1_21CollectiveEpilogueFwdINS6_IJS8_SA_S9_EEENS6_IJNS7_ILi1EEESI_SI_EEESC_SE_Li256ELb1ELb1ELb1ELb0EEENS1_36VarlenDynamicPersistentTileSchedulerILi128ELi64ELi256ELi256ELb1ELb1ELb0ELb1ELb0ELb1EEEEEEEEEvNT_6ParamsE --------------------------
	.section	.nv.info._ZN7cutlass13device_kernelIN5flash19enable_sm80_to_sm89INS1_16FlashAttnFwdSm80INS1_25CollectiveMainloopFwdSm80ILi8ELi1ELb0EN4cute5tupleIJNS5_1CILi128EEENS7_ILi64EEENS7_ILi192EEEEEELi192ENS_6half_tEfNS_4arch4Sm80ELb0ELb1ELb1ELb1ELb1ELb1ELb1ELb1EEENS1_21CollectiveEpilogueFwdINS6_IJS8_SA_S9_EEENS6_IJNS7_ILi1EEESI_SI_EEESC_SE_Li256ELb1ELb1ELb1ELb0EEENS1_36VarlenDynamicPersistentTileSchedulerILi128ELi64ELi256ELi256ELb1ELb1ELb0ELb1ELb0ELb1EEEEEEEEEvNT_6ParamsE,"",@"SHT_CUDA_INFO"
	.sectionflags	@""
	.align	4


	//----- nvinfo : EIATTR_CUDA_API_VERSION
	.align		4
        /*0000*/ 	.byte	0x04, 0x37
        /*0002*/ 	.short	(.L_288 - .L_287)
.L_287:
        /*0004*/ 	.word	0x00000082


	//----- nvinfo : EIATTR_KPARAM_INFO
	.align		4
.L_288:
        /*0008*/ 	.byte	0x04, 0x17
        /*000a*/ 	.short	(.L_290 - .L_289)
.L_289:
        /*000c*/ 	.word	0x00000000
        /*0010*/ 	.short	0x0000
        /*0012*/ 	.short	0x0000
        /*0014*/ 	.byte	0x00, 0xf0, 0xe1, 0x10


	//----- nvinfo : EIATTR_SPARSE_MMA_MASK
	.align		4
.L_290:
        /*0018*/ 	.byte	0x03, 0x50
        /*001a*/ 	.short	0x0000


	//----- nvinfo : EIATTR_MAXREG_COUNT
	.align		4
        /*001c*/ 	.byte	0x03, 0x1b
        /*001e*/ 	.short	0x00ff


	//----- nvinfo : EIATTR_MERCURY_ISA_VERSION
	.align		4
        /*0020*/ 	.byte	0x03, 0x5f
        /*0022*/ 	.short	0x0101


	//----- nvinfo : EIATTR_EXIT_INSTR_OFFSETS
	.align		4
        /*0024*/ 	.byte	0x04, 0x1c
        /*0026*/ 	.short	(.L_292 - .L_291)


	//   ....[0]....
.L_291:
        /*0028*/ 	.word	0x00000010


	//----- nvinfo : EIATTR_MAX_THREADS
	.align		4
.L_292:
        /*002c*/ 	.byte	0x04, 0x05
        /*002e*/ 	.short	(.L_294 - .L_293)
.L_293:
        /*0030*/ 	.word	0x00000100
        /*0034*/ 	.word	0x00000001
        /*0038*/ 	.word	0x00000001


	//----- nvinfo : EIATTR_CBANK_PARAM_SIZE
	.align		4
.L_294:
        /*003c*/ 	.byte	0x03, 0x19
        /*003e*/ 	.short	0x0438


	//----- nvinfo : EIATTR_PARAM_CBANK
	.align		4
        /*0040*/ 	.byte	0x04, 0x0a
        /*0042*/ 	.short	(.L_296 - .L_295)
	.align		4
.L_295:
        /*0044*/ 	.word	index@(.nv.constant0._ZN7cutlass13device_kernelIN5flash19enable_sm80_to_sm89INS1_16FlashAttnFwdSm80INS1_25CollectiveMainloopFwdSm80ILi8ELi1ELb0EN4cute5tupleIJNS5_1CILi128EEENS7_ILi64EEENS7_ILi192EEEEEELi192ENS_6half_tEfNS_4arch4Sm80ELb0ELb1ELb1ELb1ELb1ELb1ELb1ELb1EEENS1_21CollectiveEpilogueFwdINS6_IJS8_SA_S9_EEENS6_IJNS7_ILi1EEESI_SI_EEESC_SE_Li256ELb1ELb1ELb1ELb0EEENS1_36VarlenDynamicPersistentTileSchedulerILi128ELi64ELi256ELi256ELb1ELb1ELb0ELb1ELb0ELb1EEEEEEEEEvNT_6ParamsE)
        /*0048*/ 	.short	0x0210
        /*004a*/ 	.short	0x0438


	//----- nvinfo : EIATTR_SW_WAR
	.align		4
.L_296:
        /*004c*/ 	.byte	0x04, 0x36
        /*004e*/ 	.short	(.L_298 - .L_297)
.L_297:
        /*0050*/ 	.word	0x00000008
.L_298:


//--------------------- .nv.info._ZN7cutlass13device_kernelIN5flash19enable_sm80_to_sm89INS1_16FlashAttnFwdSm80INS1_25CollectiveMainloopFwdSm80ILi8ELi1ELb0EN4cute5tupleIJNS5_1CILi128EEENS7_ILi64EEENS7_ILi192EEEEEELi192ENS_6half_tEfNS_4arch4Sm80ELb1ELb0ELb1ELb0ELb1ELb0ELb1ELb1EEENS1_21CollectiveEpilogueFwdINS6_IJS8_SA_S9_EEENS6_IJNS7_ILi1EEESI_SI_EEESC_SE_Li256ELb0ELb1ELb1ELb0EEENS1_30DynamicPersistentTileSchedulerILi256ELi256ELb1ELb1ELb0EEEEEEEEEvNT_6ParamsE --------------------------
	.section	.nv.info._ZN7cutlass13device_kernelIN5flash19enable_sm80_to_sm89INS1_16FlashAttnFwdSm80INS1_25CollectiveMainloopFwdSm80ILi8ELi1ELb0EN4cute5tupleIJNS5_1CILi128EEENS7_ILi64EEENS7_ILi192EEEEEELi192ENS_6half_tEfNS_4arch4Sm80ELb1ELb0ELb1ELb0ELb1ELb0ELb1ELb1EEENS1_21CollectiveEpilogueFwdINS6_IJS8_SA_S9_EEENS6_IJNS7_ILi1EEESI_SI_EEESC_SE_Li256ELb0ELb1ELb1ELb0EEENS1_30DynamicPersistentTileSchedulerILi256ELi256ELb1ELb1ELb0EEEEEEEEEvNT_6ParamsE,"",@"SHT_CUDA_INFO"
	.sectionflags	@""
	.align	4


	//----- nvinfo : EIATTR_CUDA_API_VERSION
	.align		4
        /*0000*/ 	.byte	0x04, 0x37
        /*0002*/ 	.short	(.L_300 - .L_299)
.L_299:
        /*0004*/ 	.word	0x00000082


	//----- nvinfo : EIATTR_KPARAM_INFO
	.align		4
.L_300:
        /*0008*/ 	.byte	0x04, 0x17
        /*000a*/ 	.short	(.L_302 - .L_301)
.L_301:
        /*000c*/ 	.word	0x00000000
        /*0010*/ 	.short	0x0000
        /*0012*/ 	.short	0x0000
        /*0014*/ 	.byte	0x00, 0xf0, 0xa1, 0x10


	//----- nvinfo : EIATTR_SPARSE_MMA_MASK
	.align		4
.L_302:
        /*0018*/ 	.byte	0x03, 0x50
        /*001a*/ 	.short	0x0000


	//----- nvinfo : EIATTR_MAXREG_COUNT
	.align		4
        /*001c*/ 	.byte	0x03, 0x1b
        /*001e*/ 	.short	0x00ff


	//----- nvinfo : EIATTR_MERCURY_ISA_VERSION
	.align		4
        /*0020*/ 	.byte	0x03, 0x5f
        /*0022*/ 	.short	0x0101


	//----- nvinfo : EIATTR_EXIT_INSTR_OFFSETS
	.align		4
        /*0024*/ 	.byte	0x04, 0x1c
        /*0026*/ 	.short	(.L_304 - .L_303)


	//   ....[0]....
.L_303:
        /*0028*/ 	.word	0x00000010


	//----- nvinfo : EIATTR_MAX_THREADS
	.align		4
.L_304:
        /*002c*/ 	.byte	0x04, 0x05
        /*002e*/ 	.short	(.L_306 - .L_305)
.L_305:
        /*0030*/ 	.word	0x00000100
        /*0034*/ 	.word	0x00000001
        /*0038*/ 	.word	0x00000001


	//----- nvinfo : EIATTR_CBANK_PARAM_SIZE
	.align		4
.L_306:
        /*003c*/ 	.byte	0x03, 0x19
        /*003e*/ 	.short	0x0428


	//----- nvinfo : EIATTR_PARAM_CBANK
	.align		4
        /*0040*/ 	.byte	0x04, 0x0a
        /*0042*/ 	.short	(.L_308 - .L_307)
	.align		4
.L_307:
        /*0044*/ 	.word	index@(.nv.constant0._ZN7cutlass13device_kernelIN5flash19enable_sm80_to_sm89INS1_16FlashAttnFwdSm80INS1_25CollectiveMainloopFwdSm80ILi8ELi1ELb0EN4cute5tupleIJNS5_1CILi128EEENS7_ILi64EEENS7_ILi192EEEEEELi192ENS_6half_tEfNS_4arch4Sm80ELb1ELb0ELb1ELb0ELb1ELb0ELb1ELb1EEENS1_21CollectiveEpilogueFwdINS6_IJS8_SA_S9_EEENS6_IJNS7_ILi1EEESI_SI_EEESC_SE_Li256ELb0ELb1ELb1ELb0EEENS1_30DynamicPersistentTileSchedulerILi256ELi256ELb1ELb1ELb0EEEEEEEEEvNT_6ParamsE)
        /*0048*/ 	.short	0x0210
        /*004a*/ 	.short	0x0428


	//----- nvinfo : EIATTR_SW_WAR
	.align		4
.L_308:
        /*004c*/ 	.byte	0x04, 0x36
        /*004e*/ 	.short	(.L_310 - .L_309)
.L_309:
        /*0050*/ 	.word	0x00000008
.L_310:


//--------------------- .nv.info._ZN7cutlass13device_kernelIN5flash19enable_sm80_to_sm89INS1_16FlashAttnFwdSm80INS1_25CollectiveMainloopFwdSm80ILi8ELi1ELb0EN4cute5tupleIJNS5_1CILi128EEENS7_ILi64EEENS7_ILi192EEEEEELi192ENS_6half_tEfNS_4arch4Sm80ELb1ELb0ELb1ELb1ELb1ELb0ELb1ELb1EEENS1_21CollectiveEpilogueFwdINS6_IJS8_SA_S9_EEENS6_IJNS7_ILi1EEESI_SI_EEESC_SE_Li256ELb1ELb1ELb1ELb0EEENS1_36VarlenDynamicPersistentTileSchedulerILi128ELi64ELi256ELi256ELb1ELb1ELb0ELb1ELb1ELb1EEEEEEEEEvNT_6ParamsE --------------------------
	.section	.nv.info._ZN7cutlass13device_kernelIN5flash19enable_sm80_to_sm89INS1_16FlashAttnFwdSm80INS1_25CollectiveMainloopFwdSm80ILi8ELi1ELb0EN4cute5tupleIJNS5_1CILi128EEENS7_ILi64EEENS7_ILi192EEEEEELi192ENS_6half_tEfNS_4arch4Sm80ELb1ELb0ELb1ELb1ELb1ELb0ELb1ELb1EEENS1_21CollectiveEpilogueFwdINS6_IJS8_SA_S9_EEENS6_IJNS7_ILi1EEESI_SI_EEESC_SE_Li256ELb1ELb1ELb1ELb0EEENS1_36VarlenDynamicPersistentTileSchedulerILi128ELi64ELi256ELi256ELb1ELb1ELb0ELb1ELb1ELb1EEEEEEEEEvNT_6ParamsE,"",@"SHT_CUDA_INFO"
	.sectionflags	@""
	.align	4


	//----- nvinfo : EIATTR_CUDA_API_VERSION
	.align		4
        /*0000*/ 	.byte	0x04, 0x37
        /*0002*/ 	.short	(.L_312 - .L_311)
.L_311:
        /*0004*/ 	.word	0x00000082


	//----- nvinfo : EIATTR_KPARAM_INFO
	.align		4
.L_312:
        /*0008*/ 	.byte	0x04, 0x17
        /*000a*/ 	.short	(.L_314 - .L_313)
.L_313:
        /*000c*/ 	.word	0x00000000
        /*0010*/ 	.short	0x0000
        /*0012*/ 	.short	0x0000
        /*0014*/ 	.byte	0x00, 0xf0, 0xe1, 0x10


	//----- nvinfo : EIATTR_SPARSE_MMA_MASK
	.align		4
.L_314:
        /*0018*/ 	.byte	0x03, 0x50
        /*001a*/ 	.short	0x0000


	//----- nvinfo : EIATTR_MAXREG_COUNT
	.align		4
        /*001c*/ 	.byte	0x03, 0x1b
        /*001e*/ 	.short	0x00ff


	//----- nvinfo : EIATTR_MERCURY_ISA_VERSION
	.align		4
        /*0020*/ 	.byte	0x03, 0x5f
        /*0022*/ 	.short	0x0101


	//----- nvinfo : EIATTR_EXIT_INSTR_OFFSETS
	.align		4
        /*0024*/ 	.byte	0x04, 0x1c
        /*0026*/ 	.short	(.L_316 - .L_315)


	//   ....[0]....
.L_315:
        /*0028*/ 	.word	0x00000010


	//----- nvinfo : EIATTR_MAX_THREADS
	.align		4
.L_316:
        /*002c*/ 	.byte	0x04, 0x05
        /*002e*/ 	.short	(.L_318 - .L_317)
.L_317:
        /*0030*/ 	.word	0x00000100
        /*0034*/ 	.word	0x00000001
        /*0038*/ 	.word	0x00000001


	//----- nvinfo : EIATTR_CBANK_PARAM_SIZE
	.align		4
.L_318:
        /*003c*/ 	.byte	0x03, 0x19
        /*003e*/ 	.short	0x0438


	//----- nvinfo : EIATTR_PARAM_CBANK
	.align		4
        /*0040*/ 	.byte	0x04, 0x0a
        /*0042*/ 	.short	(.L_320 - .L_319)
	.align		4
.L_319:
        /*0044*/ 	.word	index@(.nv.constant0._ZN7cutlass13device_kernelIN5flash19enable_sm80_to_sm89INS1_16FlashAttnFwdSm80INS1_25CollectiveMainloopFwdSm80ILi8ELi1ELb0EN4cute5tupleIJNS5_1CILi128EEENS7_ILi64EEENS7_ILi192EEEEEELi192ENS_6half_tEfNS_4arch4Sm80ELb1ELb0ELb1ELb1ELb1ELb0ELb1ELb1EEENS1_21CollectiveEpilogueFwdINS6_IJS8_SA_S9_EEENS6_IJNS7_ILi1EEESI_SI_EEESC_SE_Li256ELb1ELb1ELb1ELb0EEENS1_36VarlenDynamicPersistentTileSchedulerILi128ELi64ELi256ELi256ELb1ELb1ELb0ELb1ELb1ELb1EEEEEEEEEvNT_6ParamsE)
        /*0048*/ 	.short	0x0210
        /*004a*/ 	.short	0x0438


	//----- nvinfo : EIATTR_SW_WAR
	.align		4
.L_320:
        /*004c*/ 	.byte	0x04, 0x36
        /*004e*/ 	.short	(.L_322 - .L_321)
.L_321:
        /*0050*/ 	.word	0x00000008
.L_322:


//--------------------- .nv.info._ZN7cutlass13device_kernelIN5flash19enable_sm80_to_sm89INS1_16FlashAttnFwdSm80INS1_25CollectiveMainloopFwdSm80ILi8ELi1ELb0EN4cute5tupleIJNS5_1CILi128EEENS7_ILi64EEENS7_ILi192EEEEEELi192ENS_6half_tEfNS_4arch4Sm80ELb1ELb0ELb1ELb1ELb1ELb1ELb1ELb1EEENS1_21CollectiveEpilogueFwdINS6_IJS8_SA_S9_EEENS6_IJNS7_ILi1EEESI_SI_EEESC_SE_Li256ELb1ELb1ELb1ELb0EEENS1_36VarlenDynamicPersistentTileSchedulerILi128ELi64ELi256ELi256ELb1ELb1ELb0ELb1ELb1ELb1EEEEEEEEEvNT_6ParamsE --------------------------
	.section	.nv.info._ZN7cutlass13device_kernelIN5flash19enable_sm80_to_sm89INS1_16FlashAttnFwdSm80INS1_25CollectiveMainloopFwdSm80ILi8ELi1ELb0EN4cute5tupleIJNS5_1CILi128EEENS7_ILi64EEENS7_ILi192EEEEEELi192ENS_6half_tEfNS_4arch4Sm80ELb1ELb0ELb1ELb1ELb1ELb1ELb1ELb1EEENS1_21CollectiveEpilogueFwdINS6_IJS8_SA_S9_EEENS6_IJNS7_ILi1EEESI_SI_EEESC_SE_Li256ELb1ELb1ELb1ELb0EEENS1_36VarlenDynamicPersistentTileSchedulerILi128ELi64ELi256ELi256ELb1ELb1ELb0ELb1ELb1ELb1EEEEEEEEEvNT_6ParamsE,"",@"SHT_CUDA_INFO"
	.sectionflags	@""
	.align	4


	//----- nvinfo : EIATTR_CUDA_API_VERSION
	.align		4
        /*0000*/ 	.byte	0x04, 0x37
        /*0002*/ 	.short	(.L_324 - .L_323)
.L_323:
        /*0004*/ 	.word	0x00000082


	//----- nvinfo : EIATTR_KPARAM_INFO
	.align		4
.L_324:
        /*0008*/ 	.byte	0x04, 0x17
        /*000a*/ 	.short	(.L_326 - .L_325)
.L_325:
        /*000c*/ 	.word	0x00000000
        /*0010*/ 	.short	0x0000
        /*0012*/ 	.short	0x0000
        /*0014*/ 	.byte	0x00, 0xf0, 0xe1, 0x10


	//----- nvinfo : EIATTR_SPARSE_MMA_MASK
	.align		4
.L_326:
        /*0018*/ 	.byte	0x03, 0x50
        /*001a*/ 	.short	0x0000


	//----- nvinfo : EIATTR_MAXREG_COUNT
	.align		4
        /*001c*/ 	.byte	0x03, 0x1b
        /*001e*/ 	.short	0x00ff


	//----- nvinfo : EIATTR_MERCURY_ISA_VERSION
	.align		4
        /*0020*/ 	.byte	0x03, 0x5f
        /*0022*/ 	.short	0x0101


	//----- nvinfo : EIATTR_EXIT_INSTR_OFFSETS
	.align		4
        /*0024*/ 	.byte	0x04, 0x1c
        /*0026*/ 	.short	(.L_328 - .L_327)


	//   ....[0]....
.L_327:
        /*0028*/ 	.word	0x00000010


	//----- nvinfo : EIATTR_MAX_THREADS
	.align		4
.L_328:
        /*002c*/ 	.byte	0x04, 0x05
        /*002e*/ 	.short	(.L_330 - .L_329)
.L_329:
        /*0030*/ 	.word	0x00000100
        /*0034*/ 	.word	0x00000001
        /*0038*/ 	.word	0x00000001


	//----- nvinfo : EIATTR_CBANK_PARAM_SIZE
	.align		4
.L_330:
        /*003c*/ 	.byte	0x03, 0x19
        /*003e*/ 	.short	0x0438


	//----- nvinfo : EIATTR_PARAM_CBANK
	.align		4
        /*0040*/ 	.byte	0x04, 0x0a
        /*0042*/ 	.short	(.L_332 - .L_331)
	.align		4
.L_331:
        /*0044*/ 	.word	index@(.nv.constant0._ZN7cutlass13device_kernelIN5flash19enable_sm80_to_sm89INS1_16FlashAttnFwdSm80INS1_25CollectiveMainloopFwdSm80ILi8ELi1ELb0EN4cute5tupleIJNS5_1CILi128EEENS7_ILi64EEENS7_ILi192EEEEEELi192ENS_6half_tEfNS_4arch4Sm80ELb1ELb0ELb1ELb1ELb1ELb1ELb1ELb1EEENS1_21CollectiveEpilogueFwdINS6_IJS8_SA_S9_EEENS6_IJNS7_ILi1EEESI_SI_EEESC_SE_Li256ELb1ELb1ELb1ELb0EEENS1_36VarlenDynamicPersistentTileSchedulerILi128ELi64ELi256ELi256ELb1ELb1ELb0ELb1ELb1ELb1EEEEEEEEEvNT_6ParamsE)
        /*0048*/ 	.short	0x0210
        /*004a*/ 	.short	0x0438


	//----- nvinfo : EIATTR_SW_WAR
	.align		4
.L_332:
        /*004c*/ 	.byte	0x04, 0x36
        /*004e*/ 	.short	(.L_334 - .L_333)
.L_333:
        /*0050*/ 	.word	0x00000008
.L_334:


//--------------------- .nv.info._ZN7cutlass13device_kernelIN5flash19enable_sm80_to_sm89INS1_16FlashAttnFwdSm80INS1_25CollectiveMainloopFwdSm80ILi8ELi2ELb0EN4cute5tupleIJNS5_1CILi128EEENS7_ILi64EEENS7_ILi192EEEEEELi192ENS_6half_tEfNS_4arch4Sm80ELb0ELb0ELb1ELb0ELb1ELb0ELb1ELb1EEENS1_21CollectiveEpilogueFwdINS6_IJS8_SA_S9_EEENS6_IJNS7_ILi1EEESI_SI_EEESC_SE_Li256ELb0ELb1ELb1ELb0EEENS1_19SingleTileSchedulerILb0ELb1ELb1ELi128EEEEEEEEEvNT_6ParamsE --------------------------
	.section	.nv.info._ZN7cutlass13device_kernelIN5flash19enable_sm80_to_sm89INS1_16FlashAttnFwdSm80INS1_25CollectiveMainloopFwdSm80ILi8ELi2ELb0EN4cute5tupleIJNS5_1CILi128EEENS7_ILi64EEENS7_ILi192EEEEEELi192ENS_6half_tEfNS_4arch4Sm80ELb0ELb0ELb1ELb0ELb1ELb0ELb1ELb1EEENS1_21CollectiveEpilogueFwdINS6_IJS8_SA_S9_EEENS6_IJNS7_ILi1EEESI_SI_EEESC_SE_Li256ELb0ELb1ELb1ELb0EEENS1_19SingleTileSchedulerILb0ELb1ELb1ELi128EEEEEEEEEvNT_6ParamsE,"",@"SHT_CUDA_INFO"
	.sectionflags	@""
	.align	4


	//----- nvinfo : EIATTR_CUDA_API_VERSION
	.align		4
        /*0000*/ 	.byte	0x04, 0x37
        /*0002*/ 	.short	(.L_336 - .L_335)
.L_335:
        /*0004*/ 	.word	0x00000082


	//----- nvinfo : EIATTR_KPARAM_INFO
	.align		4
.L_336:
        /*0008*/ 	.byte	0x04, 0x17
        /*000a*/ 	.short	(.L_338 - .L_337)
.L_337:
        /*000c*/ 	.word	0x00000000
        /*0010*/ 	.short	0x0000
        /*0012*/ 	.short	0x0000
        /*0014*/ 	.byte	0x00, 0xf0, 0x61, 0x10


	//----- nvinfo : EIATTR_SPARSE_MMA_MASK
	.align		4
.L_338:
        /*0018*/ 	.byte	0x03, 0x50
        /*001a*/ 	.short	0x0000


	//----- nvinfo : EIATTR_MAXREG_COUNT
	.align		4
        /*001c*/ 	.byte	0x03, 0x1b
        /*001e*/ 	.short	0x00ff


	//----- nvinfo : EIATTR_MERCURY_ISA_VERSION
	.align		4
        /*0020*/ 	.byte	0x03, 0x5f
        /*0022*/ 	.short	0x0101


	//----- nvinfo : EIATTR_EXIT_INSTR_OFFSETS
	.align		4
        /*0024*/ 	.byte	0x04, 0x1c
        /*0026*/ 	.short	(.L_340 - .L_339)


	//   ....[0]....
.L_339:
        /*0028*/ 	.word	0x00000010


	//----- nvinfo : EIATTR_MAX_THREADS
	.align		4
.L_340:
        /*002c*/ 	.byte	0x04, 0x05
        /*002e*/ 	.short	(.L_342 - .L_341)
.L_341:
        /*0030*/ 	.word	0x00000100
        /*0034*/ 	.word	0x00000001
        /*0038*/ 	.word	0x00000001


	//----- nvinfo : EIATTR_CBANK_PARAM_SIZE
	.align		4
.L_342:
        /*003c*/ 	.byte	0x03, 0x19
        /*003e*/ 	.short	0x0418


	//----- nvinfo : EIATTR_PARAM_CBANK
	.align		4
        /*0040*/ 	.byte	0x04, 0x0a
        /*0042*/ 	.short	(.L_344 - .L_343)
	.align		4
.L_343:
        /*0044*/ 	.word	index@(.nv.constant0._ZN7cutlass13device_kernelIN5flash19enable_sm80_to_sm89INS1_16FlashAttnFwdSm80INS1_25CollectiveMainloopFwdSm80ILi8ELi2ELb0EN4cute5tupleIJNS5_1CILi128EEENS7_ILi64EEENS7_ILi192EEEEEELi192ENS_6half_tEfNS_4arch4Sm80ELb0ELb0ELb1ELb0ELb1ELb0ELb1ELb1EEENS1_21CollectiveEpilogueFwdINS6_IJS8_SA_S9_EEENS6_IJNS7_ILi1EEESI_SI_EEESC_SE_Li256ELb0ELb1ELb1ELb0EEENS1_19SingleTileSchedulerILb0ELb1ELb1ELi128EEEEEEEEEvNT_6ParamsE)
        /*0048*/ 	.short	0x0210
        /*004a*/ 	.short	0x0418


	//----- nvinfo : EIATTR_SW_WAR
	.align		4
.L_344:
        /*004c*/ 	.byte	0x04, 0x36
        /*004e*/ 	.short	(.L_346 - .L_345)
.L_345:
        /*0050*/ 	.word	0x00000008
.L_346:


//--------------------- .nv.info._ZN7cutlass13device_kernelIN5flash19enable_sm80_to_sm89INS1_16FlashAttnFwdSm80INS1_25CollectiveMainloopFwdSm80ILi8ELi2ELb0EN4cute5tupleIJNS5_1CILi128EEENS7_ILi64EEENS7_ILi192EEEEEELi192ENS_6half_tEfNS_4arch4Sm80ELb0ELb0ELb1ELb1ELb1ELb0ELb1ELb1EEENS1_21CollectiveEpilogueFwdINS6_IJS8_SA_S9_EEENS6_IJNS7_ILi1EEESI_SI_EEESC_SE_Li256ELb1ELb1ELb1ELb0EEENS1_36VarlenDynamicPersistentTileSchedulerILi128ELi64ELi256ELi256ELb1ELb1ELb0ELb0ELb1ELb1EEEEEEEEEvNT_6ParamsE --------------------------
	.section	.nv.info._ZN7cutlass13device_kernelIN5flash19enable_sm80_to_sm89INS1_16FlashAttnFwdSm80INS1_25CollectiveMainloopFwdSm80ILi8ELi2ELb0EN4cute5tupleIJNS5_1CILi128EEENS7_ILi64EEENS7_ILi192EEEEEELi192ENS_6half_tEfNS_4arch4Sm80ELb0ELb0ELb1ELb1ELb1ELb0ELb1ELb1EEENS1_21CollectiveEpilogueFwdINS6_IJS8_SA_S9_EEENS6_IJNS7_ILi1EEESI_SI_EEESC_SE_Li256ELb1ELb1ELb1ELb0EEENS1_36VarlenDynamicPersistentTileSchedulerILi128ELi64ELi256ELi256ELb1ELb1ELb0ELb0ELb1ELb1EEEEEEEEEvNT_6ParamsE,"",@"SHT_CUDA_INFO"
	.sectionflags	@""
	.align	4


	//----- nvinfo : EIATTR_CUDA_API_VERSION
	.align		4
        /*0000*/ 	.byte	0x04, 0x37
        /*0002*/ 	.short	(.L_348 - .L_347)
.L_347:
        /*0004*/ 	.word	0x00000082


	//----- nvinfo : EIATTR_KPARAM_INFO
	.align		4
.L_348:
        /*0008*/ 	.byte	0x04, 0x17
        /*000a*/ 	.short	(.L_350 - .L_349)
.L_349:
        /*000c*/ 	.word	0x00000000
        /*0010*/ 	.short	0x0000
        /*0012*/ 	.short	0x0000
        /*0014*/ 	.byte	0x00, 0xf0, 0xe1, 0x10


	//----- nvinfo : EIATTR_SPARSE_MMA_MASK
	.align		4
.L_350:
        /*0018*/ 	.byte	0x03, 0x50
        /*001a*/ 	.short	0x0000


	//----- nvinfo : EIATTR_MAXREG_COUNT
	.align		4
        /*001c*/ 	.byte	0x03, 0x1b
        /*001e*/ 	.short	0x00ff


	//----- nvinfo : EIATTR_MERCURY_ISA_VERSION
	.align		4
        /*0020*/ 	.byte	0x03, 0x5f
        /*0022*/ 	.short	0x0101


	//----- nvinfo : EIATTR_EXIT_INSTR_OFFSETS
	.align		4
        /*0024*/ 	.byte	0x04, 0x1c
        /*0026*/ 	.short	(.L_352 - .L_351)


	//   ....[0]....
.L_351:
        /*0028*/ 	.word	0x00000010


	//----- nvinfo : EIATTR_MAX_THREADS
	.align		4
.L_352:
        /*002c*/ 	.byte	0x04, 0x05
        /*002e*/ 	.short	(.L_354 - .L_353)
.L_353:
        /*0030*/ 	.word	0x00000100
        /*0034*/ 	.word	0x00000001
        /*0038*/ 	.word	0x00000001


	//----- nvinfo : EIATTR_CBANK_PARAM_SIZE
	.align		4
.L_354:
        /*003c*/ 	.byte	0x03, 0x19
        /*003e*/ 	.short	0x0438


	//----- nvinfo : EIATTR_PARAM_CBANK
	.align		4
        /*0040*/ 	.byte	0x04, 0x0a
        /*0042*/ 	.short	(.L_356 - .L_355)
	.align		4
.L_355:
        /*0044*/ 	.word	index@(.nv.constant0._ZN7cutlass13device_kernelIN5flash19enable_sm80_to_sm89INS1_16FlashAttnFwdSm80INS1_25CollectiveMainloopFwdSm80ILi8ELi2ELb0EN4cute5tupleIJNS5_1CILi128EEENS7_ILi64EEENS7_ILi192EEEEEELi192ENS_6half_tEfNS_4arch4Sm80ELb0ELb0ELb1ELb1ELb1ELb0ELb1ELb1EEENS1_21CollectiveEpilogueFwdINS6_IJS8_SA_S9_EEENS6_IJNS7_ILi1EEESI_SI_EEESC_SE_Li256ELb1ELb1ELb1ELb0EEENS1_36VarlenDynamicPersistentTileSchedulerILi128ELi64ELi256ELi256ELb1ELb1ELb0ELb0ELb1ELb1EEEEEEEEEvNT_6ParamsE)
        /*0048*/ 	.short	0x0210
        /*004a*/ 	.short	0x0438


	//----- nvinfo : EIATTR_SW_WAR
	.align		4
.L_356:
        /*004c*/ 	.byte	0x04, 0x36
        /*004e*/ 	.short	(.L_358 - .L_357)
.L_357:
        /*0050*/ 	.word	0x00000008
.L_358:


//--------------------- .nv.info._ZN7cutlass13device_kernelIN5flash19enable_sm80_to_sm89INS1_16FlashAttnFwdSm80INS1_25CollectiveMainloopFwdSm80ILi8ELi2ELb0EN4cute5tupleIJNS5_1CILi128EEENS7_ILi64EEENS7_ILi192EEEEEELi192ENS_6half_tEfNS_4arch4Sm80ELb0ELb0ELb1ELb1ELb1ELb1ELb1ELb1EEENS1_21CollectiveEpilogueFwdINS6_IJS8_SA_S9_EEENS6_IJNS7_ILi1EEESI_SI_EEESC_SE_Li256ELb1ELb1ELb1ELb0EEENS1_36VarlenDynamicPersistentTileSchedulerILi128ELi64ELi256ELi256ELb1ELb1ELb0ELb0ELb1ELb1EEEEEEEEEvNT_6ParamsE --------------------------
	.section	.nv.info._ZN7cutlass13device_kernelIN5flash19enable_sm80_to_sm89INS1_16FlashAttnFwdSm80INS1_25CollectiveMainloopFwdSm80ILi8ELi2ELb0EN4cute5tupleIJNS5_1CILi128EEENS7_ILi64EEENS7_ILi192EEEEEELi192ENS_6half_tEfNS_4arch4Sm80ELb0ELb0ELb1ELb1ELb1ELb1ELb1ELb1EEENS1_21CollectiveEpilogueFwdINS6_IJS8_SA_S9_EEENS6_IJNS7_ILi1EEESI_SI_EEESC_SE_Li256ELb1ELb1ELb1ELb0EEENS1_36VarlenDynamicPersistentTileSchedulerILi128ELi64ELi256ELi256ELb1ELb1ELb0ELb0ELb1ELb1EEEEEEEEEvNT_6ParamsE,"",@"SHT_CUDA_INFO"
	.sectionflags	@""
	.align	4


	//----- nvinfo : EIATTR_CUDA_API_VERSION
	.align		4
        /*0000*/ 	.byte	0x04, 0x37
        /*0002*/ 	.short	(.L_360 - .L_359)
.L_359:
        /*0004*/ 	.word	0x00000082


	//----- nvinfo : EIATTR_KPARAM_INFO
	.align		4
.L_360:
        /*0008*/ 	.byte	0x04, 0x17
        /*000a*/ 	.short	(.L_362 - .L_361)
.L_361:
        /*000c*/ 	.word	0x00000000
        /*0010*/ 	.short	0x0000
        /*0012*/ 	.short	0x0000
        /*0014*/ 	.byte	0x00, 0xf0, 0xe1, 0x10


	//----- nvinfo : EIATTR_SPARSE_MMA_MASK
	.align		4
.L_362:
        /*0018*/ 	.byte	0x03, 0x50
        /*001a*/ 	.short	0x0000


	//----- nvinfo : EIATTR_MAXREG_COUNT
	.align		4
        /*001c*/ 	.byte	0x03, 0x1b
        /*001e*/ 	.short	0x00ff


	//----- nvinfo : EIATTR_MERCURY_ISA_VERSION
	.align		4
        /*0020*/ 	.byte	0x03, 0x5f
        /*0022*/ 	.short	0x0101


	//----- nvinfo : EIATTR_EXIT_INSTR_OFFSETS
	.align		4
        /*0024*/ 	.byte	0x04, 0x1c
        /*0026*/ 	.short	(.L_364 - .L_363)


	//   ....[0]....
.L_363:
        /*0028*/ 	.word	0x00000010


	//----- nvinfo : EIATTR_MAX_THREADS
	.align		4
.L_364:
        /*002c*/ 	.byte	0x04, 0x05
        /*002e*/ 	.short	(.L_366 - .L_365)
.L_365:
        /*0030*/ 	.word	0x00000100
        /*0034*/ 	.word	0x00000001
        /*0038*/ 	.word	0x00000001


	//----- nvinfo : EIATTR_CBANK_PARAM_SIZE
	.align		4
.L_366:
        /*003c*/ 	.byte	0x03, 0x19
        /*003e*/ 	.short	0x0438


	//----- nvinfo : EIATTR_PARAM_CBANK
	.align		4
        /*0040*/ 	.byte	0x04, 0x0a
        /*0042*/ 	.short	(.L_368 - .L_367)
	.align		4
.L_367:
        /*0044*/ 	.word	index@(.nv.constant0._ZN7cutlass13device_kernelIN5flash19enable_sm80_to_sm89INS1_16FlashAttnFwdSm80INS1_25CollectiveMainloopFwdSm80ILi8ELi2ELb0EN4cute5tupleIJNS5_1CILi128EEENS7_ILi64EEENS7_ILi192EEEEEELi192ENS_6half_tEfNS_4arch4Sm80ELb0ELb0ELb1ELb1ELb1ELb1ELb1ELb1EEENS1_21CollectiveEpilogueFwdINS6_IJS8_SA_S9_EEENS6_IJNS7_ILi1EEESI_SI_EEESC_SE_Li256ELb1ELb1ELb1ELb0EEENS1_36VarlenDynamicPersistentTileSchedulerILi128ELi64ELi256ELi256ELb1ELb1ELb0ELb0ELb1ELb1EEEEEEEEEvNT_6ParamsE)
        /*0048*/ 	.short	0x0210
        /*004a*/ 	.short	0x0438


	//----- nvinfo : EIATTR_SW_WAR
	.align		4
.L_368:
        /*004c*/ 	.byte	0x04, 0x36
        /*004e*/ 	.short	(.L_370 - .L_369)
.L_369:
        /*0050*/ 	.word	0x00000008
.L_370:


//--------------------- .nv.info._ZN7cutlass13device_kernelIN5flash19enable_sm80_to_sm89INS1_16FlashAttnFwdSm80INS1_25CollectiveMainloopFwdSm80ILi8ELi2ELb0EN4cute5tupleIJNS5_1CILi128EEENS7_ILi64EEENS7_ILi192EEEEEELi192ENS_6half_tEfNS_4arch4Sm80ELb0ELb1ELb1ELb0ELb1ELb0ELb1ELb1EEENS1_21CollectiveEpilogueFwdINS6_IJS8_SA_S9_EEENS6_IJNS7_ILi1EEESI_SI_EEESC_SE_Li256ELb0ELb1ELb1ELb0EEENS1_19SingleTileSchedulerILb0ELb1ELb1ELi128EEEEEEEEEvNT_6ParamsE --------------------------
	.section	.nv.info._ZN7cutlass13device_kernelIN5flash19enable_sm80_to_sm89INS1_16FlashAttnFwdSm80INS1_25CollectiveMainloopFwdSm80ILi8ELi2ELb0EN4cute5tupleIJNS5_1CILi128EEENS7_ILi64EEENS7_ILi192EEEEEELi192ENS_6half_tEfNS_4arch4Sm80ELb0ELb1ELb1ELb0ELb1ELb0ELb1ELb1EEENS1_21CollectiveEpilogueFwdINS6_IJS8_SA_S9_EEENS6_IJNS7_ILi1EEESI_SI_EEESC_SE_Li256ELb0ELb1ELb1ELb0EEENS1_19SingleTileSchedulerILb0ELb1ELb1ELi128EEEEEEEEEvNT_6ParamsE,"",@"SHT_CUDA_INFO"
	.sectionflags	@""
	.align	4


	//----- nvinfo : EIATTR_CUDA_API_VERSION
	.align		4
        /*0000*/ 	.byte	0x04, 0x37
        /*0002*/ 	.short	(.L_372 - .L_371)
.L_371:
        /*0004*/ 	.word	0x00000082


	//----- nvinfo : EIATTR_KPARAM_INFO
	.align		4
.L_372:
        /*0008*/ 	.byte	0x04, 0x17
        /*000a*/ 	.short	(.L_374 - .L_373)
.L_373:
        /*000c*/ 	.word	0x00000000
        /*0010*/ 	.short	0x0000
        /*0012*/ 	.short	0x0000
        /*0014*/ 	.byte	0x00, 0xf0, 0x61, 0x10


	//----- nvinfo : EIATTR_SPARSE_MMA_MASK
	.align		4
.L_374:
        /*0018*/ 	.byte	0x03, 0x50
        /*001a*/ 	.short	0x0000


	//----- nvinfo : EIATTR_MAXREG_COUNT
	.align		4
        /*001c*/ 	.byte	0x03, 0x1b
        /*001e*/ 	.short	0x00ff


	//----- nvinfo : EIATTR_MERCURY_ISA_VERSION
	.align		4
        /*0020*/ 	.byte	0x03, 0x5f
        /*0022*/ 	.short	0x0101


	//----- nvinfo : EIATTR_EXIT_INSTR_OFFSETS
	.align		4
        /*0024*/ 	.byte	0x04, 0x1c
        /*0026*/ 	.short	(.L_376 - .L_375)


	//   ....[0]....
.L_375:
        /*0028*/ 	.word	0x00000010


	//----- nvinfo : EIATTR_MAX_THREADS
	.align		4
.L_376:
        /*002c*/ 	.byte	0x04, 0x05
        /*002e*/ 	.short	(.L_378 - .L_377)
.L_377:
        /*0030*/ 	.word	0x00000100
        /*0034*/ 	.word	0x00000001
        /*0038*/ 	.word	0x00000001


	//----- nvinfo : EIATTR_CBANK_PARAM_SIZE
	.align		4
.L_378:
        /*003c*/ 	.byte	0x03, 0x19
        /*003e*/ 	.short	0x0418


	//----- nvinfo : EIATTR_PARAM_CBANK
	.align		4
        /*0040*/ 	.byte	0x04, 0x0a
        /*0042*/ 	.short	(.L_380 - .L_379)
	.align		4
.L_379:
        /*0044*/ 	.word	index@(.nv.constant0._ZN7cutlass13device_kernelIN5flash19enable_sm80_to_sm89INS1_16FlashAttnFwdSm80INS1_25CollectiveMainloopFwdSm80ILi8ELi2ELb0EN4cute5tupleIJNS5_1CILi128EEENS7_ILi64EEENS7_ILi192EEEEEELi192ENS_6half_tEfNS_4arch4Sm80ELb0ELb1ELb1ELb0ELb1ELb0ELb1ELb1EEENS1_21CollectiveEpilogueFwdINS6_IJS8_SA_S9_EEENS6_IJNS7_ILi1EEESI_SI_EEESC_SE_Li256ELb0ELb1ELb1ELb0EEENS1_19SingleTileSchedulerILb0ELb1ELb1ELi128EEEEEEEEEvNT_6ParamsE)
        /*0048*/ 	.short	0x0210
        /*004a*/ 	.short	0x0418


	//----- nvinfo : EIATTR_SW_WAR
	.align		4
.L_380:
        /*004c*/ 	.byte	0x04, 0x36
        /*004e*/ 	.short	(.L_382 - .L_381)
.L_381:
        /*0050*/ 	.word	0x00000008
.L_382:


//--------------------- .nv.info._ZN7cutlass13device_kernelIN5flash19enable_sm80_to_sm89INS1_16FlashAttnFwdSm80INS1_25CollectiveMainloopFwdSm80ILi8ELi2ELb0EN4cute5tupleIJNS5_1CILi128EEENS7_ILi64EEENS7_ILi192EEEEEELi192ENS_6half_tEfNS_4arch4Sm80ELb0ELb1ELb1ELb1ELb1ELb0ELb1ELb1EEENS1_21CollectiveEpilogueFwdINS6_IJS8_SA_S9_EEENS6_IJNS7_ILi1EEESI_SI_EEESC_SE_Li256ELb1ELb1ELb1ELb0EEENS1_36VarlenDynamicPersistentTileSchedulerILi128ELi64ELi256ELi256ELb1ELb1ELb0ELb1ELb0ELb1EEEEEEEEEvNT_6ParamsE --------------------------
	.section	.nv.info._ZN7cutlass13device_kernelIN5flash19enable_sm80_to_sm89INS1_16FlashAttnFwdSm80INS1_25CollectiveMainloopFwdSm80ILi8ELi2ELb0EN4cute5tupleIJNS5_1CILi128EEENS7_ILi64EEENS7_ILi192EEEEEELi192ENS_6half_tEfNS_4arch4Sm80ELb0ELb1ELb1ELb1ELb1ELb0ELb1ELb1EEENS1_21CollectiveEpilogueFwdINS6_IJS8_SA_S9_EEENS6_IJNS7_ILi1EEESI_SI_EEESC_SE_Li256ELb1ELb1ELb1ELb0EEENS1_36VarlenDynamicPersistentTileSchedulerILi128ELi64ELi256ELi256ELb1ELb1ELb0ELb1ELb0ELb1EEEEEEEEEvNT_6ParamsE,"",@"SHT_CUDA_INFO"
	.sectionflags	@""
	.align	4


	//----- nvinfo : EIATTR_CUDA_API_VERSION
	.align		4
        /*0000*/ 	.byte	0x04, 0x37
        /*0002*/ 	.short	(.L_384 - .L_383)
.L_383:
        /*0004*/ 	.word	0x00000082


	//----- nvinfo : EIATTR_KPARAM_INFO
	.align		4
.L_384:
        /*0008*/ 	.byte	0x04, 0x17
        /*000a*/ 	.short	(.L_386 - .L_385)
.L_385:
        /*000c*/ 	.word	0x00000000
        /*0010*/ 	.short	0x0000
        /*0012*/ 	.short	0x0000
        /*0014*/ 	.byte	0x00, 0xf0, 0xe1, 0x10


	//----- nvinfo : EIATTR_SPARSE_MMA_MASK
	.align		4
.L_386:
        /*0018*/ 	.byte	0x03, 0x50
        /*001a*/ 	.short	0x0000


	//----- nvinfo : EIATTR_MAXREG_COUNT
	.align		4
        /*001c*/ 	.byte	0x03, 0x1b
        /*001e*/ 	.short	0x00ff


	//----- nvinfo : EIATTR_MERCURY_ISA_VERSION
	.align		4
        /*0020*/ 	.byte	0x03, 0x5f
        /*0022*/ 	.short	0x0101


	//----- nvinfo : EIATTR_EXIT_INSTR_OFFSETS
	.align		4
        /*0024*/ 	.byte	0x04, 0x1c
        /*0026*/ 	.short	(.L_388 - .L_387)


	//   ....[0]....
.L_387:
        /*0028*/ 	.word	0x00000010


	//----- nvinfo : EIATTR_MAX_THREADS
	.align		4
.L_388:
        /*002c*/ 	.byte	0x04, 0x05
        /*002e*/ 	.short	(.L_390 - .L_389)
.L_389:
        /*0030*/ 	.word	0x00000100
        /*0034*/ 	.word	0x00000001
        /*0038*/ 	.word	0x00000001


	//----- nvinfo : EIATTR_CBANK_PARAM_SIZE
	.align		4
.L_390:
        /*003c*/ 	.byte	0x03, 0x19
        /*003e*/ 	.short	0x0438


	//----- nvinfo : EIATTR_PARAM_CBANK
	.align		4
        /*0040*/ 	.byte	0x04, 0x0a
        /*0042*/ 	.short	(.L_392 - .L_391)
	.align		4
.L_391:
        /*0044*/ 	.word	index@(.nv.constant0._ZN7cutlass13device_kernelIN5flash19enable_sm80_to_sm89INS1_16FlashAttnFwdSm80INS1_25CollectiveMainloopFwdSm80ILi8ELi2ELb0EN4cute5tupleIJNS5_1CILi128EEENS7_ILi64EEENS7_ILi192EEEEEELi192ENS_6half_tEfNS_4arch4Sm80ELb0ELb1ELb1ELb1ELb1ELb0ELb1ELb1EEENS1_21CollectiveEpilogueFwdINS6_IJS8_SA_S9_EEENS6_IJNS7_ILi1EEESI_SI_EEESC_SE_Li256ELb1ELb1ELb1ELb0EEENS1_36VarlenDynamicPersistentTileSchedulerILi128ELi64ELi256ELi256ELb1ELb1ELb0ELb1ELb0ELb1EEEEEEEEEvNT_6ParamsE)
        /*0048*/ 	.short	0x0210
        /*004a*/ 	.short	0x0438


	//----- nvinfo : EIATTR_SW_WAR
	.align		4
.L_392:
        /*004c*/ 	.byte	0x04, 0x36
        /*004e*/ 	.short	(.L_394 - .L_393)
.L_393:
        /*0050*/ 	.word	0x00000008
.L_394:


//--------------------- .nv.info._ZN7cutlass13device_kernelIN5flash19enable_sm80_to_sm89INS1_16FlashAttnFwdSm80INS1_25CollectiveMainloopFwdSm80ILi8ELi2ELb0EN4cute5tupleIJNS5_1CILi128EEENS7_ILi64EEENS7_ILi192EEEEEELi192ENS_6half_tEfNS_4arch4Sm80ELb0ELb1ELb1ELb1ELb1ELb1ELb1ELb1EEENS1_21CollectiveEpilogueFwdINS6_IJS8_SA_S9_EEENS6_IJNS7_ILi1EEESI_SI_EEESC_SE_Li256ELb1ELb1ELb1ELb0EEENS1_36VarlenDynamicPersistentTileSchedulerILi128ELi64ELi256ELi256ELb1ELb1ELb0ELb1ELb0ELb1EEEEEEEEEvNT_6ParamsE --------------------------
	.section	.nv.info._ZN7cutlass13device_kernelIN5flash19enable_sm80_to_sm89INS1_16FlashAttnFwdSm80INS1_25CollectiveMainloopFwdSm80ILi8ELi2ELb0EN4cute5tupleIJNS5_1CILi128EEENS7_ILi64EEENS7_ILi192EEEEEELi192ENS_6half_tEfNS_4arch4Sm80ELb0ELb1ELb1ELb1ELb1ELb1ELb1ELb1EEENS1_21CollectiveEpilogueFwdINS6_IJS8_SA_S9_EEENS6_IJNS7_ILi1EEESI_SI_EEESC_SE_Li256ELb1ELb1ELb1ELb0EEENS1_36VarlenDynamicPersistentTileSchedulerILi128ELi64ELi256ELi256ELb1ELb1ELb0ELb1ELb0ELb1EEEEEEEEEvNT_6ParamsE,"",@"SHT_CUDA_INFO"
	.sectionflags	@""
	.align	4


	//----- nvinfo : EIATTR_CUDA_API_VERSION
	.align		4
        /*0000*/ 	.byte	0x04, 0x37
        /*0002*/ 	.short	(.L_396 - .L_395)
.L_395:
        /*0004*/ 	.word	0x00000082


	//----- nvinfo : EIATTR_KPARAM_INFO
	.align		4
.L_396:
        /*0008*/ 	.byte	0x04, 0x17
        /*000a*/ 	.short	(.L_398 - .L_397)
.L_397:
        /*000c*/ 	.word	0x00000000
        /*0010*/ 	.short	0x0000
        /*0012*/ 	.short	0x0000
        /*0014*/ 	.byte	0x00, 0xf0, 0xe1, 0x10


	//----- nvinfo : EIATTR_SPARSE_MMA_MASK
	.align		4
.L_398:
        /*0018*/ 	.byte	0x03, 0x50
        /*001a*/ 	.short	0x0000


	//----- nvinfo : EIATTR_MAXREG_COUNT
	.align		4
        /*001c*/ 	.byte	0x03, 0x1b
        /*001e*/ 	.short	0x00ff


	//----- nvinfo : EIATTR_MERCURY_ISA_VERSION
	.align		4
        /*0020*/ 	.byte	0x03, 0x5f
        /*0022*/ 	.short	0x0101


	//----- nvinfo : EIATTR_EXIT_INSTR_OFFSETS
	.align		4
        /*0024*/ 	.byte	0x04, 0x1c
        /*0026*/ 	.short	(.L_400 - .L_399)


	//   ....[0]....
.L_399:
        /*0028*/ 	.word	0x00000010


	//----- nvinfo : EIATTR_MAX_THREADS
	.align		4
.L_400:
        /*002c*/ 	.byte	0x04, 0x05
        /*002e*/ 	.short	(.L_402 - .L_401)
.L_401:
        /*0030*/ 	.word	0x00000100
        /*0034*/ 	.word	0x00000001
        /*0038*/ 	.word	0x00000001


	//----- nvinfo : EIATTR_CBANK_PARAM_SIZE
	.align		4
.L_402:
        /*003c*/ 	.byte	0x03, 0x19
        /*003e*/ 	.short	0x0438


	//----- nvinfo : EIATTR_PARAM_CBANK
	.align		4
        /*0040*/ 	.byte	0x04, 0x0a
        /*0042*/ 	.short	(.L_404 - .L_403)
	.align		4
.L_403:
        /*0044*/ 	.word	index@(.nv.constant0._ZN7cutlass13device_kernelIN5flash19enable_sm80_to_sm89INS1_16FlashAttnFwdSm80INS1_25CollectiveMainloopFwdSm80ILi8ELi2ELb0EN4cute5tupleIJNS5_1CILi128EEENS7_ILi64EEENS7_ILi192EEEEEELi192ENS_6half_tEfNS_4arch4Sm80ELb0ELb1ELb1ELb1ELb1ELb1ELb1ELb1EEENS1_21CollectiveEpilogueFwdINS6_IJS8_SA_S9_EEENS6_IJNS7_ILi1EEESI_SI_EEESC_SE_Li256ELb1ELb1ELb1ELb0EEENS1_36VarlenDynamicPersistentTileSchedulerILi128ELi64ELi256ELi256ELb1ELb1ELb0ELb1ELb0ELb1EEEEEEEEEvNT_6ParamsE)
        /*0048*/ 	.short	0x0210
        /*004a*/ 	.short	0x0438


	//----- nvinfo : EIATTR_SW_WAR
	.align		4
.L_404:
        /*004c*/ 	.byte	0x04, 0x36
        /*004e*/ 	.short	(.L_406 - .L_405)
.L_405:
        /*0050*/ 	.word	0x00000008
.L_406:


//--------------------- .nv.info._ZN7cutlass13device_kernelIN5flash19enable_sm80_to_sm89INS1_16FlashAttnFwdSm80INS1_25CollectiveMainloopFwdSm80ILi8ELi2ELb0EN4cute5tupleIJNS5_1CILi128EEENS7_ILi64EEENS7_ILi192EEEEEELi192ENS_6half_tEfNS_4arch4Sm80ELb1ELb0ELb1ELb0ELb1ELb0ELb1ELb1EEENS1_21CollectiveEpilogueFwdINS6_IJS8_SA_S9_EEENS6_IJNS7_ILi1EEESI_SI_EEESC_SE_Li256ELb0ELb1ELb1ELb0EEENS1_30DynamicPersistentTileSchedulerILi256ELi256ELb1ELb1ELb0EEEEEEEEEvNT_6ParamsE --------------------------
	.section	.nv.info._ZN7cutlass13device_kernelIN5flash19enable_sm80_to_sm89INS1_16FlashAttnFwdSm80INS1_25CollectiveMainloopFwdSm80ILi8ELi2ELb0EN4cute5tupleIJNS5_1CILi128EEENS7_ILi64EEENS7_ILi192EEEEEELi192ENS_6half_tEfNS_4arch4Sm80ELb1ELb0ELb1ELb0ELb1ELb0ELb1ELb1EEENS1_21CollectiveEpilogueFwdINS6_IJS8_SA_S9_EEENS6_IJNS7_ILi1EEESI_SI_EEESC_SE_Li256ELb0ELb1ELb1ELb0EEENS1_30DynamicPersistentTileSchedulerILi256ELi256ELb1ELb1ELb0EEEEEEEEEvNT_6ParamsE,"",@"SHT_CUDA_INFO"
	.sectionflags	@""
	.align	4


	//----- nvinfo : EIATTR_CUDA_API_VERSION
	.align		4
        /*0000*/ 	.byte	0x04, 0x37
        /*0002*/ 	.short	(.L_408 - .L_407)
.L_407:
        /*0004*/ 	.word	0x00000082


	//----- nvinfo : EIATTR_KPARAM_INFO
	.align		4
.L_408:
        /*0008*/ 	.byte	0x04, 0x17
        /*000a*/ 	.short	(.L_410 - .L_409)
.L_409:
        /*000c*/ 	.word	0x00000000
        /*0010*/ 	.short	0x0000
        /*0012*/ 	.short	0x0000
        /*0014*/ 	.byte	0x00, 0xf0, 0xa1, 0x10


	//----- nvinfo : EIATTR_SPARSE_MMA_MASK
	.align		4
.L_410:
        /*0018*/ 	.byte	0x03, 0x50
        /*001a*/ 	.short	0x0000


	//----- nvinfo : EIATTR_MAXREG_COUNT
	.align		4
        /*001c*/ 	.byte	0x03, 0x1b
        /*001e*/ 	.short	0x00ff


	//----- nvinfo : EIATTR_MERCURY_ISA_VERSION
	.align		4
        /*0020*/ 	.byte	0x03, 0x5f
        /*0022*/ 	.short	0x0101


	//----- nvinfo : EIATTR_EXIT_INSTR_OFFSETS
	.align		4
        /*0024*/ 	.byte	0x04, 0x1c
        /*0026*/ 	.short	(.L_412 - .L_411)


	//   ....[0]....
.L_411:
        /*0028*/ 	.word	0x00000010


	//----- nvinfo : EIATTR_MAX_THREADS
	.align		4
.L_412:
        /*002c*/ 	.byte	0x04, 0x05
        /*002e*/ 	.short	(.L_414 - .L_413)
.L_413:
        /*0030*/ 	.word	0x00000100
        /*0034*/ 	.word	0x00000001
        /*0038*/ 	.word	0x00000001


	//----- nvinfo : EIATTR_CBANK_PARAM_SIZE
	.align		4
.L_414:
        /*003c*/ 	.byte	0x03, 0x19
        /*003e*/ 	.short	0x0428


	//----- nvinfo : EIATTR_PARAM_CBANK
	.align		4
        /*0040*/ 	.byte	0x04, 0x0a
        /*0042*/ 	.short	(.L_416 - .L_415)
	.align		4
.L_415:
        /*0044*/ 	.word	index@(.nv.constant0._ZN7cutlass13device_kernelIN5flash19enable_sm80_to_sm89INS1_16FlashAttnFwdSm80INS1_25CollectiveMainloopFwdSm80ILi8ELi2ELb0EN4cute5tupleIJNS5_1CILi128EEENS7_ILi64EEENS7_ILi192EEEEEELi192ENS_6half_tEfNS_4arch4Sm80ELb1ELb0ELb1ELb0ELb1ELb0ELb1ELb1EEENS1_21CollectiveEpilogueFwdINS6_IJS8_SA_S9_EEENS6_IJNS7_ILi1EEESI_SI_EEESC_SE_Li256ELb0ELb1ELb1ELb0EEENS1_30DynamicPersistentTileSchedulerILi256ELi256ELb1ELb1ELb0EEEEEEEEEvNT_6ParamsE)
        /*0048*/ 	.short	0x0210
        /*004a*/ 	.short	0x0428


	//----- nvinfo : EIATTR_SW_WAR
	.align		4
.L_416:
        /*004c*/ 	.byte	0x04, 0x36
        /*004e*/ 	.short	(.L_418 - .L_417)
.L_417:
        /*0050*/ 	.word	0x00000008
.L_418:


//--------------------- .nv.info._ZN7cutlass13device_kernelIN5flash19enable_sm80_to_sm89INS1_16FlashAttnFwdSm80INS1_25CollectiveMainloopFwdSm80ILi8ELi2ELb0EN4cute5tupleIJNS5_1CILi128EEENS7_ILi64EEENS7_ILi192EEEEEELi192ENS_6half_tEfNS_4arch4Sm80ELb1ELb0ELb1ELb1ELb1ELb0ELb1ELb1EEENS1_21CollectiveEpilogueFwdINS6_IJS8_SA_S9_EEENS6_IJNS7_ILi1EEESI_SI_EEESC_SE_Li256ELb1ELb1ELb1ELb0EEENS1_36VarlenDynamicPersistentTileSchedulerILi128ELi64ELi256ELi256ELb1ELb1ELb0ELb1ELb1ELb1EEEEEEEEEvNT_6ParamsE --------------------------
	.section	.nv.info._ZN7cutlass13device_kernelIN5flash19enable_sm80_to_sm89INS1_16FlashAttnFwdSm80INS1_25CollectiveMainloopFwdSm80ILi8ELi2ELb0EN4cute5tupleIJNS5_1CILi128EEENS7_ILi64EEENS7_ILi192EEEEEELi192ENS_6half_tEfNS_4arch4Sm80ELb1ELb0ELb1ELb1ELb1ELb0ELb1ELb1EEENS1_21CollectiveEpilogueFwdINS6_IJS8_SA_S9_EEENS6_IJNS7_ILi1EEESI_SI_EEESC_SE_Li256ELb1ELb1ELb1ELb0EEENS1_36VarlenDynamicPersistentTileSchedulerILi128ELi64ELi256ELi256ELb1ELb1ELb0ELb1ELb1ELb1EEEEEEEEEvNT_6ParamsE,"",@"SHT_CUDA_INFO"
	.sectionflags	@""
	.align	4


	//----- nvinfo : EIATTR_CUDA_API_VERSION
	.align		4
        /*0000*/ 	.byte	0x04, 0x37
        /*0002*/ 	.short	(.L_420 - .L_419)
.L_419:
        /*0004*/ 	.word	0x00000082


	//----- nvinfo : EIATTR_KPARAM_INFO
	.align		4
.L_420:
        /*0008*/ 	.byte	0x04, 0x17
        /*000a*/ 	.short	(.L_422 - .L_421)
.L_421:
        /*000c*/ 	.word	0x00000000
        /*0010*/ 	.short	0x0000
        /*0012*/ 	.short	0x0000
        /*0014*/ 	.byte	0x00, 0xf0, 0xe1, 0x10


	//----- nvinfo : EIATTR_SPARSE_MMA_MASK
	.align		4
.L_422:
        /*0018*/ 	.byte	0x03, 0x50
        /*001a*/ 	.short	0x0000


	//----- nvinfo : EIATTR_MAXREG_COUNT
	.align		4
        /*001c*/ 	.byte	0x03, 0x1b
        /*001e*/ 	.short	0x00ff


	//----- nvinfo : EIATTR_MERCURY_ISA_VERSION
	.align		4
        /*0020*/ 	.byte	0x03, 0x5f
        /*0022*/ 	.short	0x0101


	//----- nvinfo : EIATTR_EXIT_INSTR_OFFSETS
	.align		4
        /*0024*/ 	.byte	0x04, 0x1c
        /*0026*/ 	.short	(.L_424 - .L_423)


	//   ....[0]....
.L_423:
        /*0028*/ 	.word	0x00000010


	//----- nvinfo : EIATTR_MAX_THREADS
	.align		4
.L_424:
        /*002c*/ 	.byte	0x04, 0x05
        /*002e*/ 	.short	(.L_426 - .L_425)
.L_425:
        /*0030*/ 	.word	0x00000100
        /*0034*/ 	.word	0x00000001
        /*0038*/ 	.word	0x00000001


	//----- nvinfo : EIATTR_CBANK_PARAM_SIZE
	.align		4
.L_426:
        /*003c*/ 	.byte	0x03, 0x19
        /*003e*/ 	.short	0x0438


	//----- nvinfo : EIATTR_PARAM_CBANK
	.align		4
        /*0040*/ 	.byte	0x04, 0x0a
        /*0042*/ 	.short	(.L_428 - .L_427)
	.align		4
.L_427:
        /*0044*/ 	.word	index@(.nv.constant0._ZN7cutlass13device_kernelIN5flash19enable_sm80_to_sm89INS1_16FlashAttnFwdSm80INS1_25CollectiveMainloopFwdSm80ILi8ELi2ELb0EN4cute5tupleIJNS5_1CILi128EEENS7_ILi64EEENS7_ILi192EEEEEELi192ENS_6half_tEfNS_4arch4Sm80ELb1ELb0ELb1ELb1ELb1ELb0ELb1ELb1EEENS1_21CollectiveEpilogueFwdINS6_IJS8_SA_S9_EEENS6_IJNS7_ILi1EEESI_SI_EEESC_SE_Li256ELb1ELb1ELb1ELb0EEENS1_36VarlenDynamicPersistentTileSchedulerILi128ELi64ELi256ELi256ELb1ELb1ELb0ELb1ELb1ELb1EEEEEEEEEvNT_6ParamsE)
        /*0048*/ 	.short	0x0210
        /*004a*/ 	.short	0x0438


	//----- nvinfo : EIATTR_SW_WAR
	.align		4
.L_428:
        /*004c*/ 	.byte	0x04, 0x36
        /*004e*/ 	.short	(.L_430 - .L_429)
.L_429:
        /*0050*/ 	.word	0x00000008
.L_430:


//--------------------- .nv.info._ZN7cutlass13device_kernelIN5flash19enable_sm80_to_sm89INS1_16FlashAttnFwdSm80INS1_25CollectiveMainloopFwdSm80ILi8ELi2ELb0EN4cute5tupleIJNS5_1CILi128EEENS7_ILi64EEENS7_ILi192EEEEEELi192ENS_6half_tEfNS_4arch4Sm80ELb1ELb0ELb1ELb1ELb1ELb1ELb1ELb1EEENS1_21CollectiveEpilogueFwdINS6_IJS8_SA_S9_EEENS6_IJNS7_ILi1EEESI_SI_EEESC_SE_Li256ELb1ELb1ELb1ELb0EEENS1_36VarlenDynamicPersistentTileSchedulerILi128ELi64ELi256ELi256ELb1ELb1ELb0ELb1ELb1ELb1EEEEEEEEEvNT_6ParamsE --------------------------
	.section	.nv.info._ZN7cutlass13device_kernelIN5flash19enable_sm80_to_sm89INS1_16FlashAttnFwdSm80INS1_25CollectiveMainloopFwdSm80ILi8ELi2ELb0EN4cute5tupleIJNS5_1CILi128EEENS7_ILi64EEENS7_ILi192EEEEEELi192ENS_6half_tEfNS_4arch4Sm80ELb1ELb0ELb1ELb1ELb1ELb1ELb1ELb1EEENS1_21CollectiveEpilogueFwdINS6_IJS8_SA_S9_EEENS6_IJNS7_ILi1EEESI_SI_EEESC_SE_Li256ELb1ELb1ELb1ELb0EEENS1_36VarlenDynamicPersistentTileSchedulerILi128ELi64ELi256ELi256ELb1ELb1ELb0ELb1ELb1ELb1EEEEEEEEEvNT_6ParamsE,"",@"SHT_CUDA_INFO"
	.sectionflags	@""
	.align	4


	//----- nvinfo : EIATTR_CUDA_API_VERSION
	.align		4
        /*0000*/ 	.byte	0x04, 0x37
        /*0002*/ 	.short	(.L_432 - .L_431)
.L_431:
        /*0004*/ 	.word	0x00000082


	//----- nvinfo : EIATTR_KPARAM_INFO
	.align		4
.L_432:
        /*0008*/ 	.byte	0x04, 0x17
        /*000a*/ 	.short	(.L_434 - .L_433)
.L_433:
        /*000c*/ 	.word	0x00000000
        /*0010*/ 	.short	0x0000
        /*0012*/ 	.short	0x0000
        /*0014*/ 	.byte	0x00, 0xf0, 0xe1, 0x10


	//----- nvinfo : EIATTR_SPARSE_MMA_MASK
	.align		4
.L_434:
        /*0018*/ 	.byte	0x03, 0x50
        /*001a*/ 	.short	0x0000


	//----- nvinfo : EIATTR_MAXREG_COUNT
	.align		4
        /*001c*/ 	.byte	0x03, 0x1b
        /*001e*/ 	.short	0x00ff


	//----- nvinfo : EIATTR_MERCURY_ISA_VERSION
	.align		4
        /*0020*/ 	.byte	0x03, 0x5f
        /*0022*/ 	.short	0x0101


	//----- nvinfo : EIATTR_EXIT_INSTR_OFFSETS
	.align		4
        /*0024*/ 	.byte	0x04, 0x1c
        /*0026*/ 	.short	(.L_436 - .L_435)


	//   ....[0]....
.L_435:
        /*0028*/ 	.word	0x00000010


	//----- nvinfo : EIATTR_MAX_THREADS
	.align		4
.L_436:
        /*002c*/ 	.byte	0x04, 0x05
        /*002e*/ 	.short	(.L_438 - .L_437)
.L_437:
        /*0030*/ 	.word	0x00000100
        /*0034*/ 	.word	0x00000001
        /*0038*/ 	.word	0x00000001


	//----- nvinfo : EIATTR_CBANK_PARAM_SIZE
	.align		4
.L_438:
        /*003c*/ 	.byte	0x03, 0x19
        /*003e*/ 	.short	0x0438


	//----- nvinfo : EIATTR_PARAM_CBANK
	.align		4
        /*0040*/ 	.byte	0x04, 0x0a
        /*0042*/ 	.short	(.L_440 - .L_439)
	.align		4
.L_439:
        /*0044*/ 	.word	index@(.nv.constant0._ZN7cutlass13device_kernelIN5flash19enable_sm80_to_sm89INS1_16FlashAttnFwdSm80INS1_25CollectiveMainloopFwdSm80ILi8ELi2ELb0EN4cute5tupleIJNS5_1CILi128EEENS7_ILi64EEENS7_ILi192EEEEEELi192ENS_6half_tEfNS_4arch4Sm80ELb1ELb0ELb1ELb1ELb1ELb1ELb1ELb1EEENS1_21CollectiveEpilogueFwdINS6_IJS8_SA_S9_EEENS6_IJNS7_ILi1EEESI_SI_EEESC_SE_Li256ELb1ELb1ELb1ELb0EEENS1_36VarlenDynamicPersistentTileSchedulerILi128ELi64ELi256ELi256ELb1ELb1ELb0ELb1ELb1ELb1EEEEEEEEEvNT_6ParamsE)
        /*0048*/ 	.short	0x0210
        /*004a*/ 	.short	0x0438


	//----- nvinfo : EIATTR_SW_WAR
	.align		4
.L_440:
        /*004c*/ 	.byte	0x04, 0x36
        /*004e*/ 	.short	(.L_442 - .L_441)
.L_441:
        /*0050*/ 	.word	0x00000008
.L_442:


//--------------------- .nv.info._ZN7cutlass13device_kernelIN5flash19enable_sm80_to_sm89INS1_16FlashAttnFwdSm80INS1_25CollectiveMainloopFwdSm80ILi8ELi1ELb0EN4cute5tupleIJNS5_1CILi128EEENS7_ILi64EEENS7_ILi192EEEEEELi192ENS_6half_tEfNS_4arch4Sm80ELb0ELb0ELb0ELb0ELb1ELb0ELb1ELb1EEENS1_21CollectiveEpilogueFwdINS6_IJS8_SA_S9_EEENS6_IJNS7_ILi1EEESI_SI_EEESC_SE_Li256ELb0ELb1ELb1ELb0EEENS1_19SingleTileSchedulerILb0ELb1ELb1ELi128EEEEEEEEEvNT_6ParamsE --------------------------
	.section	.nv.info._ZN7cutlass13device_kernelIN5flash19enable_sm80_to_sm89INS1_16FlashAttnFwdSm80INS1_25CollectiveMainloopFwdSm80ILi8ELi1ELb0EN4cute5tupleIJNS5_1CILi128EEENS7_ILi64EEENS7_ILi192EEEEEELi192ENS_6half_tEfNS_4arch4Sm80ELb0ELb0ELb0ELb0ELb1ELb0ELb1ELb1EEENS1_21CollectiveEpilogueFwdINS6_IJS8_SA_S9_EEENS6_IJNS7_ILi1EEESI_SI_EEESC_SE_Li256ELb0ELb1ELb1ELb0EEENS1_19SingleTileSchedulerILb0ELb1ELb1ELi128EEEEEEEEEvNT_6ParamsE,"",@"SHT_CUDA_INFO"
	.sectionflags	@""
	.align	4


	//----- nvinfo : EIATTR_CUDA_API_VERSION
	.align		4
        /*0000*/ 	.byte	0x04, 0x37
        /*0002*/ 	.short	(.L_444 - .L_443)
.L_443:
        /*0004*/ 	.word	0x00000082


	//----- nvinfo : EIATTR_KPARAM_INFO
	.align		4
.L_444:
        /*0008*/ 	.byte	0x04, 0x17
        /*000a*/ 	.short	(.L_446 - .L_445)
.L_445:
        /*000c*/ 	.word	0x00000000
        /*0010*/ 	.short	0x0000
        /*0012*/ 	.short	0x0000
        /*0014*/ 	.byte	0x00, 0xf0, 0x61, 0x10


	//----- nvinfo : EIATTR_SPARSE_MMA_MASK
	.align		4
.L_446:
        /*0018*/ 	.byte	0x03, 0x50
        /*001a*/ 	.short	0x0000


	//----- nvinfo : EIATTR_MAXREG_COUNT
	.align		4
        /*001c*/ 	.byte	0x03, 0x1b
        /*001e*/ 	.short	0x00ff


	//----- nvinfo : EIATTR_MERCURY_ISA_VERSION
	.align		4
        /*0020*/ 	.byte	0x03, 0x5f
        /*0022*/ 	.short	0x0101


	//----- nvinfo : EIATTR_EXIT_INSTR_OFFSETS
	.align		4
        /*0024*/ 	.byte	0x04, 0x1c
        /*0026*/ 	.short	(.L_448 - .L_447)


	//   ....[0]....
.L_447:
        /*0028*/ 	.word	0x00000010


	//----- nvinfo : EIATTR_MAX_THREADS
	.align		4
.L_448:
        /*002c*/ 	.byte	0x04, 0x05
        /*002e*/ 	.short	(.L_450 - .L_449)
.L_449:
        /*0030*/ 	.word	0x00000100
        /*0034*/ 	.word	0x00000001
        /*0038*/ 	.word	0x00000001


	//----- nvinfo : EIATTR_CBANK_PARAM_SIZE
	.align		4
.L_450:
        /*003c*/ 	.byte	0x03, 0x19
        /*003e*/ 	.short	0x0418


	//----- nvinfo : EIATTR_PARAM_CBANK
	.align		4
        /*0040*/ 	.byte	0x04, 0x0a
        /*0042*/ 	.short	(.L_452 - .L_451)
	.align		4
.L_451:
        /*0044*/ 	.word	index@(.nv.constant0._ZN7cutlass13device_kernelIN5flash19enable_sm80_to_sm89INS1_16FlashAttnFwdSm80INS1_25CollectiveMainloopFwdSm80ILi8ELi1ELb0EN4cute5tupleIJNS5_1CILi128EEENS7_ILi64EEENS7_ILi192EEEEEELi192ENS_6half_tEfNS_4arch4Sm80ELb0ELb0ELb0ELb0ELb1ELb0ELb1ELb1EEENS1_21CollectiveEpilogueFwdINS6_IJS8_SA_S9_EEENS6_IJNS7_ILi1EEESI_SI_EEESC_SE_Li256ELb0ELb1ELb1ELb0EEENS1_19SingleTileSchedulerILb0ELb1ELb1ELi128EEEEEEEEEvNT_6ParamsE)
        /*0048*/ 	.short	0x0210
        /*004a*/ 	.short	0x0418


	//----- nvinfo : EIATTR_SW_WAR
	.align		4
.L_452:
        /*004c*/ 	.byte	0x04, 0x36
        /*004e*/ 	.short	(.L_454 - .L_453)
.L_453:
        /*0050*/ 	.word	0x00000008
.L_454:


//--------------------- .nv.info._ZN7cutlass13device_kernelIN5flash19enable_sm80_to_sm89INS1_16FlashAttnFwdSm80INS1_25CollectiveMainloopFwdSm80ILi8ELi1ELb0EN4cute5tupleIJNS5_1CILi128EEENS7_ILi64EEENS7_ILi192EEEEEELi192ENS_6half_tEfNS_4arch4Sm80ELb0ELb0ELb0ELb1ELb1ELb0ELb1ELb1EEENS1_21CollectiveEpilogueFwdINS6_IJS8_SA_S9_EEENS6_IJNS7_ILi1EEESI_SI_EEESC_SE_Li256ELb1ELb1ELb1ELb0EEENS1_36VarlenDynamicPersistentTileSchedulerILi128ELi64ELi256ELi256ELb1ELb1ELb0ELb0ELb1ELb1EEEEEEEEEvNT_6ParamsE --------------------------
	.section	.nv.info._ZN7cutlass13device_kernelIN5flash19enable_sm80_to_sm89INS1_16FlashAttnFwdSm80INS1_25CollectiveMainloopFwdSm80ILi8ELi1ELb0EN4cute5tupleIJNS5_1CILi128EEENS7_ILi64EEENS7_ILi192EEEEEELi192ENS_6half_tEfNS_4arch4Sm80ELb0ELb0ELb0ELb1ELb1ELb0ELb1ELb1EEENS1_21CollectiveEpilogueFwdINS6_IJS8_SA_S9_EEENS6_IJNS7_ILi1EEESI_SI_EEESC_SE_Li256ELb1ELb1ELb1ELb0EEENS1_36VarlenDynamicPersistentTileSchedulerILi128ELi64ELi256ELi256ELb1ELb1ELb0ELb0ELb1ELb1EEEEEEEEEvNT_6ParamsE,"",@"SHT_CUDA_INFO"
	.sectionflags	@""
	.align	4


	//----- nvinfo : EIATTR_CUDA_API_VERSION
	.align		4
        /*0000*/ 	.byte	0x04, 0x37
        /*0002*/ 	.short	(.L_456 - .L_455)
.L_455:
        /*0004*/ 	.word	0x00000082


	//----- nvinfo : EIATTR_KPARAM_INFO
	.align		4
.L_456:
        /*0008*/ 	.byte	0x04, 0x17
        /*000a*/ 	.short	(.L_458 - .L_457)
.L_457:
        /*000c*/ 	.word	0x00000000
        /*0010*/ 	.short	0x0000
        /*0012*/ 	.short	0x0000
        /*0014*/ 	.byte	0x00, 0xf0, 0xe1, 0x10


	//----- nvinfo : EIATTR_SPARSE_MMA_MASK
	.align		4
.L_458:
        /*0018*/ 	.byte	0x03, 0x50
        /*001a*/ 	.short	0x0000


	//----- nvinfo : EIATTR_MAXREG_COUNT
	.align		4
        /*001c*/ 	.byte	0x03, 0x1b
        /*001e*/ 	.short	0x00ff


	//----- nvinfo : EIATTR_MERCURY_ISA_VERSION
	.align		4
        /*0020*/ 	.byte	0x03, 0x5f
        /*0022*/ 	.short	0x0101


	//----- nvinfo : EIATTR_EXIT_INSTR_OFFSETS
	.align		4
        /*0024*/ 	.byte	0x04, 0x1c
        /*0026*/ 	.short	(.L_460 - .L_459)


	//   ....[0]....
.L_459:
        /*0028*/ 	.word	0x00000010


	//----- nvinfo : EIATTR_MAX_THREADS
	.align		4
.L_460:
        /*002c*/ 	.byte	0x04, 0x05
        /*002e*/ 	.short	(.L_462 - .L_461)
.L_461:
        /*0030*/ 	.word	0x00000100
        /*0034*/ 	.word	0x00000001
        /*0038*/ 	.word	0x00000001


	//----- nvinfo : EIATTR_CBANK_PARAM_SIZE
	.align		4
.L_462:
        /*003c*/ 	.byte	0x03, 0x19
        /*003e*/ 	.short	0x0438


	//----- nvinfo : EIATTR_PARAM_CBANK
	.align		4
        /*0040*/ 	.byte	0x04, 0x0a
        /*0042*/ 	.short	(.L_464 - .L_463)
	.align		4
.L_463:
        /*0044*/ 	.word	index@(.nv.constant0._ZN7cutlass13device_kernelIN5flash19enable_sm80_to_sm89INS1_16FlashAttnFwdSm80INS1_25CollectiveMainloopFwdSm80ILi8ELi1ELb0EN4cute5tupleIJNS5_1CILi128EEENS7_ILi64EEENS7_ILi192EEEEEELi192ENS_6half_tEfNS_4arch4Sm80ELb0ELb0ELb0ELb1ELb1ELb0ELb1ELb1EEENS1_21CollectiveEpilogueFwdINS6_IJS8_SA_S9_EEENS6_IJNS7_ILi1EEESI_SI_EEESC_SE_Li256ELb1ELb1ELb1ELb0EEENS1_36VarlenDynamicPersistentTileSchedulerILi128ELi64ELi256ELi256ELb1ELb1ELb0ELb0ELb1ELb1EEEEEEEEEvNT_6ParamsE)
        /*0048*/ 	.short	0x0210
        /*004a*/ 	.short	0x0438


	//----- nvinfo : EIATTR_SW_WAR
	.align		4
.L_464:
        /*004c*/ 	.byte	0x04, 0x36
        /*004e*/ 	.short	(.L_466 - .L_465)
.L_465:
        /*0050*/ 	.word	0x00000008
.L_466:


//--------------------- .nv.info._ZN7cutlass13device_kernelIN5flash19enable_sm80_to_sm89INS1_16FlashAttnFwdSm80INS1_25CollectiveMainloopFwdSm80ILi8ELi1ELb0EN4cute5tupleIJNS5_1CILi128EEENS7_ILi64EEENS7_ILi192EEEEEELi192ENS_6half_tEfNS_4arch4Sm80ELb0ELb0ELb0ELb1ELb1ELb1ELb1ELb1EEENS1_21CollectiveEpilogueFwdINS6_IJS8_SA_S9_EEENS6_IJNS7_ILi1EEESI_SI_EEESC_SE_Li256ELb1ELb1ELb1ELb0EEENS1_36VarlenDynamicPersistentTileSchedulerILi128ELi64ELi256ELi256ELb1ELb1ELb0ELb0ELb1ELb1EEEEEEEEEvNT_6ParamsE --------------------------
	.section	.nv.info._ZN7cutlass13device_kernelIN5flash19enable_sm80_to_sm89INS1_16FlashAttnFwdSm80INS1_25CollectiveMainloopFwdSm80ILi8ELi1ELb0EN4cute5tupleIJNS5_1CILi128EEENS7_ILi64EEENS7_ILi192EEEEEELi192ENS_6half_tEfNS_4arch4Sm80ELb0ELb0ELb0ELb1ELb1ELb1ELb1ELb1EEENS1_21CollectiveEpilogueFwdINS6_IJS8_SA_S9_EEENS6_IJNS7_ILi1EEESI_SI_EEESC_SE_Li256ELb1ELb1ELb1ELb0EEENS1_36VarlenDynamicPersistentTileSchedulerILi128ELi64ELi256ELi256ELb1ELb1ELb0ELb0ELb1ELb1EEEEEEEEEvNT_6ParamsE,"",@"SHT_CUDA_INFO"
	.sectionflags	@""
	.align	4


	//----- nvinfo : EIATTR_CUDA_API_VERSION
	.align		4
        /*0000*/ 	.byte	0x04, 0x37
        /*0002*/ 	.short	(.L_468 - .L_467)
.L_467:
        /*0004*/ 	.word	0x00000082


	//----- nvinfo : EIATTR_KPARAM_INFO
	.align		4
.L_468:
        /*0008*/ 	.byte	0x04, 0x17
        /*000a*/ 	.short	(.L_470 - .L_469)
.L_469:
        /*000c*/ 	.word	0x00000000
        /*0010*/ 	.short	0x0000
        /*0012*/ 	.short	0x0000
        /*0014*/ 	.byte	0x00, 0xf0, 0xe1, 0x10


	//----- nvinfo : EIATTR_SPARSE_MMA_MASK
	.align		4
.L_470:
        /*0018*/ 	.byte	0x03, 0x50
        /*001a*/ 	.short	0x0000


	//----- nvinfo : EIATTR_MAXREG_COUNT
	.align		4
        /*001c*/ 	.byte	0x03, 0x1b
        /*001e*/ 	.short	0x00ff


	//----- nvinfo : EIATTR_MERCURY_ISA_VERSION
	.align		4
        /*0020*/ 	.byte	0x03, 0x5f
        /*0022*/ 	.short	0x0101


	//----- nvinfo : EIATTR_EXIT_INSTR_OFFSETS
	.align		4
        /*0024*/ 	.byte	0x04, 0x1c
        /*0026*/ 	.short	(.L_472 - .L_471)


	//   ....[0]....
.L_471:
        /*0028*/ 	.word	0x00000010


	//----- nvinfo : EIATTR_MAX_THREADS
	.align		4
.L_472:
        /*002c*/ 	.byte	0x04, 0x05
        /*002e*/ 	.short	(.L_474 - .L_473)
.L_473:
        /*0030*/ 	.word	0x00000100
        /*0034*/ 	.word	0x00000001
        /*0038*/ 	.word	0x00000001


	//----- nvinfo : EIATTR_CBANK_PARAM_SIZE
	.align		4
.L_474:
        /*003c*/ 	.byte	0x03, 0x19
        /*003e*/ 	.short	0x0438


	//----- nvinfo : EIATTR_PARAM_CBANK
	.align		4
        /*0040*/ 	.byte	0x04, 0x0a
        /*0042*/ 	.short	(.L_476 - .L_475)
	.align		4
.L_475:
        /*0044*/ 	.word	index@(.nv.constant0._ZN7cutlass13device_kernelIN5flash19enable_sm80_to_sm89INS1_16FlashAttnFwdSm80INS1_25CollectiveMainloopFwdSm80ILi8ELi1ELb0EN4cute5tupleIJNS5_1CILi128EEENS7_ILi64EEENS7_ILi192EEEEEELi192ENS_6half_tEfNS_4arch4Sm80ELb0ELb0ELb0ELb1ELb1ELb1ELb1ELb1EEENS1_21CollectiveEpilogueFwdINS6_IJS8_SA_S9_EEENS6_IJNS7_ILi1EEESI_SI_EEESC_SE_Li256ELb1ELb1ELb1ELb0EEENS1_36VarlenDynamicPersistentTileSchedulerILi128ELi64ELi256ELi256ELb1ELb1ELb0ELb0ELb1ELb1EEEEEEEEEvNT_6ParamsE)
        /*0048*/ 	.short	0x0210
        /*004a*/ 	.short	0x0438


	//----- nvinfo : EIATTR_SW_WAR
	.align		4
.L_476:
        /*004c*/ 	.byte	0x04, 0x36
        /*004e*/ 	.short	(.L_478 - .L_477)
.L_477:
        /*0050*/ 	.word	0x00000008
.L_478:


//--------------------- .nv.info._ZN7cutlass13device_kernelIN5flash19enable_sm80_to_sm89INS1_16FlashAttnFwdSm80INS1_25CollectiveMainloopFwdSm80ILi8ELi1ELb0EN4cute5tupleIJNS5_1CILi128EEENS7_ILi64EEENS7_ILi192EEEEEELi192ENS_6half_tEfNS_4arch4Sm80ELb0ELb1ELb0ELb0ELb1ELb0ELb1ELb1EEENS1_21CollectiveEpilogueFwdINS6_IJS8_SA_S9_EEENS6_IJNS7_ILi1EEESI_SI_EEESC_SE_Li256ELb0ELb1ELb1ELb0EEENS1_19SingleTileSchedulerILb0ELb1ELb1ELi128EEEEEEEEEvNT_6ParamsE --------------------------
	.section	.nv.info._ZN7cutlass13device_kernelIN5flash19enable_sm80_to_sm89INS1_16FlashAttnFwdSm80INS1_25CollectiveMainloopFwdSm80ILi8ELi1ELb0EN4cute5tupleIJNS5_1CILi128EEENS7_ILi64EEENS7_ILi192EEEEEELi192ENS_6half_tEfNS_4arch4Sm80ELb0ELb1ELb0ELb0ELb1ELb0ELb1ELb1EEENS1_21CollectiveEpilogueFwdINS6_IJS8_SA_S9_EEENS6_IJNS7_ILi1EEESI_SI_EEESC_SE_Li256ELb0ELb1ELb1ELb0EEENS1_19SingleTileSchedulerILb0ELb1ELb1ELi128EEEEEEEEEvNT_6ParamsE,"",@"SHT_CUDA_INFO"
	.sectionflags	@""
	.align	4


	//----- nvinfo : EIATTR_CUDA_API_VERSION
	.align		4
        /*0000*/ 	.byte	0x04, 0x37
        /*0002*/ 	.short	(.L_480 - .L_479)
.L_479:
        /*0004*/ 	.word	0x00000082


	//----- nvinfo : EIATTR_KPARAM_INFO
	.align		4
.L_480:
        /*0008*/ 	.byte	0x04, 0x17
        /*000a*/ 	.short	(.L_482 - .L_481)
.L_481:
        /*000c*/ 	.word	0x00000000
        /*0010*/ 	.short	0x0000
        /*0012*/ 	.short	0x0000
        /*0014*/ 	.byte	0x00, 0xf0, 0x61, 0x10


	//----- nvinfo : EIATTR_SPARSE_MMA_MASK
	.align		4
.L_482:
        /*0018*/ 	.byte	0x03, 0x50
        /*001a*/ 	.short	0x0000


	//----- nvinfo : EIATTR_MAXREG_COUNT
	.align		4
        /*001c*/ 	.byte	0x03, 0x1b
        /*001e*/ 	.short	0x00ff


	//----- nvinfo : EIATTR_MERCURY_ISA_VERSION
	.align		4
        /*0020*/ 	.byte	0x03, 0x5f
        /*0022*/ 	.short	0x0101


	//----- nvinfo : EIATTR_EXIT_INSTR_OFFSETS
	.align		4
        /*0024*/ 	.byte	0x04, 0x1c
        /*0026*/ 	.short	(.L_484 - .L_483)


	//   ....[0]....
.L_483:
        /*0028*/ 	.word	0x00000010


	//----- nvinfo : EIATTR_MAX_THREADS
	.align		4
.L_484:
        /*002c*/ 	.byte	0x04, 0x05
        /*002e*/ 	.short	(.L_486 - .L_485)
.L_485:
        /*0030*/ 	.word	0x00000100
        /*0034*/ 	.word	0x00000001
        /*0038*/ 	.word	0x00000001


	//----- nvinfo : EIATTR_CBANK_PARAM_SIZE
	.align		4
.L_486:
        /*003c*/ 	.byte	0x03, 0x19
        /*003e*/ 	.short	0x0418


	//----- nvinfo : EIATTR_PARAM_CBANK
	.align		4
        /*0040*/ 	.byte	0x04, 0x0a
        /*0042*/ 	.short	(.L_488 - .L_487)
	.align		4
.L_487:
        /*0044*/ 	.word	index@(.nv.constant0._ZN7cutlass13device_kernelIN5flash19enable_sm80_to_sm89INS1_16FlashAttnFwdSm80INS1_25CollectiveMainloopFwdSm80ILi8ELi1ELb0EN4cute5tupleIJNS5_1CILi128EEENS7_ILi64EEENS7_ILi192EEEEEELi192ENS_6half_tEfNS_4arch4Sm80ELb0ELb1ELb0ELb0ELb1ELb0ELb1ELb1EEENS1_21CollectiveEpilogueFwdINS6_IJS8_SA_S9_EEENS6_IJNS7_ILi1EEESI_SI_EEESC_SE_Li256ELb0ELb1ELb1ELb0EEENS1_19SingleTileSchedulerILb0ELb1ELb1ELi128EEEEEEEEEvNT_6ParamsE)
        /*0048*/ 	.short	0x0210
        /*004a*/ 	.short	0x0418


	//----- nvinfo : EIATTR_SW_WAR
	.align		4
.L_488:
        /*004c*/ 	.byte	0x04, 0x36
        /*004e*/ 	.short	(.L_490 - .L_489)
.L_489:
        /*0050*/ 	.word	0x00000008
.L_490:


//--------------------- .nv.info._ZN7cutlass13device_kernelIN5flash19enable_sm80_to_sm89INS1_16FlashAttnFwdSm80INS1_25CollectiveMainloopFwdSm80ILi8ELi1ELb0EN4cute5tupleIJNS5_1CILi128EEENS7_ILi64EEENS7_ILi192EEEEEELi192ENS_6half_tEfNS_4arch4Sm80ELb0ELb1ELb0ELb1ELb1ELb0ELb1ELb1EEENS1_21CollectiveEpilogueFwdINS6_IJS8_SA_S9_EEENS6_IJNS7_ILi1EEESI_SI_EEESC_SE_Li256ELb1ELb1ELb1ELb0EEENS1_36VarlenDynamicPersistentTileSchedulerILi128ELi64ELi256ELi256ELb1ELb1ELb0ELb1ELb0ELb1EEEEEEEEEvNT_6ParamsE --------------------------
	.section	.nv.info._ZN7cutlass13device_kernelIN5flash19enable_sm80_to_sm89INS1_16FlashAttnFwdSm80INS1_25CollectiveMainloopFwdSm80ILi8ELi1ELb0EN4cute5tupleIJNS5_1CILi128EEENS7_ILi64EEENS7_ILi192EEEEEELi192ENS_6half_tEfNS_4arch4Sm80ELb0ELb1ELb0ELb1ELb1ELb0ELb1ELb1EEENS1_21CollectiveEpilogueFwdINS6_IJS8_SA_S9_EEENS6_IJNS7_ILi1EEESI_SI_EEESC_SE_Li256ELb1ELb1ELb1ELb0EEENS1_36VarlenDynamicPersistentTileSchedulerILi128ELi64ELi256ELi256ELb1ELb1ELb0ELb1ELb0ELb1EEEEEEEEEvNT_6ParamsE,"",@"SHT_CUDA_INFO"
	.sectionflags	@""
	.align	4


	//----- nvinfo : EIATTR_CUDA_API_VERSION
	.align		4
        /*0000*/ 	.byte	0x04, 0x37
        /*0002*/ 	.short	(.L_492 - .L_491)
.L_491:
        /*0004*/ 	.word	0x00000082


	//----- nvinfo : EIATTR_KPARAM_INFO
	.align		4
.L_492:
        /*0008*/ 	.byte	0x04, 0x17
        /*000a*/ 	.short	(.L_494 - .L_493)
.L_493:
        /*000c*/ 	.word	0x00000000
        /*0010*/ 	.short	0x0000
        /*0012*/ 	.short	0x0000
        /*0014*/ 	.byte	0x00, 0xf0, 0xe1, 0x10


	//----- nvinfo : EIATTR_SPARSE_MMA_MASK
	.align		4
.L_494:
        /*0018*/ 	.byte	0x03, 0x50
        /*001a*/ 	.short	0x0000


	//----- nvinfo : EIATTR_MAXREG_COUNT
	.align		4
        /*001c*/ 	.byte	0x03, 0x1b
        /*001e*/ 	.short	0x00ff


	//----- nvinfo : EIATTR_MERCURY_ISA_VERSION
	.align		4
        /*0020*/ 	.byte	0x03, 0x5f
        /*0022*/ 	.short	0x0101


	//----- nvinfo : EIATTR_EXIT_INSTR_OFFSETS
	.align		4
        /*0024*/ 	.byte	0x04, 0x1c
        /*0026*/ 	.short	(.L_496 - .L_495)


	//   ....[0]....
.L_495:
        /*0028*/ 	.word	0x00000010


	//----- nvinfo : EIATTR_MAX_THREADS
	.align		4
.L_496:
        /*002c*/ 	.byte	0x04, 0x05
        /*002e*/ 	.short	(.L_498 - .L_497)
.L_497:
        /*0030*/ 	.word	0x00000100
        /*0034*/ 	.word	0x00000001
        /*0038*/ 	.word	0x00000001


	//----- nvinfo : EIATTR_CBANK_PARAM_SIZE
	.align		4
.L_498:
        /*003c*/ 	.byte	0x03, 0x19
        /*003e*/ 	.short	0x0438


	//----- nvinfo : EIATTR_PARAM_CBANK
	.align		4
        /*0040*/ 	.byte	0x04, 0x0a
        /*0042*/ 	.short	(.L_500 - .L_499)
	.align		4
.L_499:
        /*0044*/ 	.word	index@(.nv.constant0._ZN7cutlass13device_kernelIN5flash19enable_sm80_to_sm89INS1_16FlashAttnFwdSm80INS1_25CollectiveMainloopFwdSm80ILi8ELi1ELb0EN4cute5tupleIJNS5_1CILi128EEENS7_ILi64EEENS7_ILi192EEEEEELi192ENS_6half_tEfNS_4arch4Sm80ELb0ELb1ELb0ELb1ELb1ELb0ELb1ELb1EEENS1_21CollectiveEpilogueFwdINS6_IJS8_SA_S9_EEENS6_IJNS7_ILi1EEESI_SI_EEESC_SE_Li256ELb1ELb1ELb1ELb0EEENS1_36VarlenDynamicPersistentTileSchedulerILi128ELi64ELi256ELi256ELb1ELb1ELb0ELb1ELb0ELb1EEEEEEEEEvNT_6ParamsE)
        /*0048*/ 	.short	0x0210
        /*004a*/ 	.short	0x0438


	//----- nvinfo : EIATTR_SW_WAR
	.align		4
.L_500:
        /*004c*/ 	.byte	0x04, 0x36
        /*004e*/ 	.short	(.L_502 - .L_501)
.L_501:
        /*0050*/ 	.word	0x00000008
.L_502:


//--------------------- .nv.info._ZN7cutlass13device_kernelIN5flash19enable_sm80_to_sm89INS1_16FlashAttnFwdSm80INS1_25CollectiveMainloopFwdSm80ILi8ELi1ELb0EN4cute5tupleIJNS5_1CILi128EEENS7_ILi64EEENS7_ILi192EEEEEELi192ENS_6half_tEfNS_4arch4Sm80ELb0ELb1ELb0ELb1ELb1ELb1ELb1ELb1EEENS1_21CollectiveEpilogueFwdINS6_IJS8_SA_S9_EEENS6_IJNS7_ILi1EEESI_SI_EEESC_SE_Li256ELb1ELb1ELb1ELb0EEENS1_36VarlenDynamicPersistentTileSchedulerILi128ELi64ELi256ELi256ELb1ELb1ELb0ELb1ELb0ELb1EEEEEEEEEvNT_6ParamsE --------------------------
	.section	.nv.info._ZN7cutlass13device_kernelIN5flash19enable_sm80_to_sm89INS1_16FlashAttnFwdSm80INS1_25CollectiveMainloopFwdSm80ILi8ELi1ELb0EN4cute5tupleIJNS5_1CILi128EEENS7_ILi64EEENS7_ILi192EEEEEELi192ENS_6half_tEfNS_4arch4Sm80ELb0ELb1ELb0ELb1ELb1ELb1ELb1ELb1EEENS1_21CollectiveEpilogueFwdINS6_IJS8_SA_S9_EEENS6_IJNS7_ILi1EEESI_SI_EEESC_SE_Li256ELb1ELb1ELb1ELb0EEENS1_36VarlenDynamicPersistentTileSchedulerILi128ELi64ELi256ELi256ELb1ELb1ELb0ELb1ELb0ELb1EEEEEEEEEvNT_6ParamsE,"",@"SHT_CUDA_INFO"
	.sectionflags	@""
	.align	4


	//----- nvinfo : EIATTR_CUDA_API_VERSION
	.align		4
        /*0000*/ 	.byte	0x04, 0x37
        /*0002*/ 	.short	(.L_504 - .L_503)
.L_503:
        /*0004*/ 	.word	0x00000082


	//----- nvinfo : EIATTR_KPARAM_INFO
	.align		4
.L_504:
        /*0008*/ 	.byte	0x04, 0x17
        /*000a*/ 	.short	(.L_506 - .L_505)
.L_505:
        /*000c*/ 	.word	0x00000000
        /*0010*/ 	.short	0x0000
        /*0012*/ 	.short	0x0000
        /*0014*/ 	.byte	0x00, 0xf0, 0xe1, 0x10


	//----- nvinfo : EIATTR_SPARSE_MMA_MASK
	.align		4
.L_506:
        /*0018*/ 	.byte	0x03, 0x50
        /*001a*/ 	.short	0x0000


	//----- nvinfo : EIATTR_MAXREG_COUNT
	.align		4
        /*001c*/ 	.byte	0x03, 0x1b
        /*001e*/ 	.short	0x00ff


	//----- nvinfo : EIATTR_MERCURY_ISA_VERSION
	.align		4
        /*0020*/ 	.byte	0x03, 0x5f
        /*0022*/ 	.short	0x0101


	//----- nvinfo : EIATTR_EXIT_INSTR_OFFSETS
	.align		4
        /*0024*/ 	.byte	0x04, 0x1c
        /*0026*/ 	.short	(.L_508 - .L_507)


	//   ....[0]....
.L_507:
        /*0028*/ 	.word	0x00000010


	//----- nvinfo : EIATTR_MAX_THREADS
	.align		4
.L_508:
        /*002c*/ 	.byte	0x04, 0x05
        /*002e*/ 	.short	(.L_510 - .L_509)
.L_509:
        /*0030*/ 	.word	0x00000100
        /*0034*/ 	.word	0x00000001
        /*0038*/ 	.word	0x00000001


	//----- nvinfo : EIATTR_CBANK_PARAM_SIZE
	.align		4
.L_510:
        /*003c*/ 	.byte	0x03, 0x19
        /*003e*/ 	.short	0x0438


	//----- nvinfo : EIATTR_PARAM_CBANK
	.align		4
        /*0040*/ 	.byte	0x04, 0x0a
        /*0042*/ 	.short	(.L_512 - .L_511)
	.align		4
.L_511:
        /*0044*/ 	.word	index@(.nv.constant0._ZN7cutlass13device_kernelIN5flash19enable_sm80_to_sm89INS1_16FlashAttnFwdSm80INS1_25CollectiveMainloopFwdSm80ILi8ELi1ELb0EN4cute5tupleIJNS5_1CILi128EEENS7_ILi64EEENS7_ILi192EEEEEELi192ENS_6half_tEfNS_4arch4Sm80ELb0ELb1ELb0ELb1ELb1ELb1ELb1ELb1EEENS1_21CollectiveEpilogueFwdINS6_IJS8_SA_S9_EEENS6_IJNS7_ILi1EEESI_SI_EEESC_SE_Li256ELb1ELb1ELb1ELb0EEENS1_36VarlenDynamicPersistentTileSchedulerILi128ELi64ELi256ELi256ELb1ELb1ELb0ELb1ELb0ELb1EEEEEEEEEvNT_6ParamsE)
        /*0048*/ 	.short	0x0210
        /*004a*/ 	.short	0x0438


	//----- nvinfo : EIATTR_SW_WAR
	.align		4
.L_512:
        /*004c*/ 	.byte	0x04, 0x36
        /*004e*/ 	.short	(.L_514 - .L_513)
.L_513:
        /*0050*/ 	.word	0x00000008
.L_514:


//--------------------- .nv.info._ZN7cutlass13device_kernelIN5flash19enable_sm80_to_sm89INS1_16FlashAttnFwdSm80INS1_25CollectiveMainloopFwdSm80ILi8ELi1ELb0EN4cute5tupleIJNS5_1CILi128EEENS7_ILi64EEENS7_ILi192EEEEEELi192ENS_6half_tEfNS_4arch4Sm80ELb1ELb0ELb0ELb0ELb1ELb0ELb1ELb1EEENS1_21CollectiveEpilogueFwdINS6_IJS8_SA_S9_EEENS6_IJNS7_ILi1EEESI_SI_EEESC_SE_Li256ELb0ELb1ELb1ELb0EEENS1_30DynamicPersistentTileSchedulerILi256ELi256ELb1ELb1ELb0EEEEEEEEEvNT_6ParamsE --------------------------
	.section	.nv.info._ZN7cutlass13device_kernelIN5flash19enable_sm80_to_sm89INS1_16FlashAttnFwdSm80INS1_25CollectiveMainloopFwdSm80ILi8ELi1ELb0EN4cute5tupleIJNS5_1CILi128EEENS7_ILi64EEENS7_ILi192EEEEEELi192ENS_6half_tEfNS_4arch4Sm80ELb1ELb0ELb0ELb0ELb1ELb0ELb1ELb1EEENS1_21CollectiveEpilogueFwdINS6_IJS8_SA_S9_EEENS6_IJNS7_ILi1EEESI_SI_EEESC_SE_Li256ELb0ELb1ELb1ELb0EEENS1_30DynamicPersistentTileSchedulerILi256ELi256ELb1ELb1ELb0EEEEEEEEEvNT_6ParamsE,"",@"SHT_CUDA_INFO"
	.sectionflags	@""
	.align	4


	//----- nvinfo : EIATTR_CUDA_API_VERSION
	.align		4
        /*0000*/ 	.byte	0x04, 0x37
        /*0002*/ 	.short	(.L_516 - .L_515)
.L_515:
        /*0004*/ 	.word	0x00000082


	//----- nvinfo : EIATTR_KPARAM_INFO
	.align		4
.L_516:
        /*0008*/ 	.byte	0x04, 0x17
        /*000a*/ 	.short	(.L_518 - .L_517)
.L_517:
        /*000c*/ 	.word	0x00000000
        /*0010*/ 	.short	0x0000
        /*0012*/ 	.short	0x0000
        /*0014*/ 	.byte	0x00, 0xf0, 0xa1, 0x10


	//----- nvinfo : EIATTR_SPARSE_MMA_MASK
	.align		4
.L_518:
        /*0018*/ 	.byte	0x03, 0x50
        /*001a*/ 	.short	0x0000


	//----- nvinfo : EIATTR_MAXREG_COUNT
	.align		4
        /*001c*/ 	.byte	0x03, 0x1b
        /*001e*/ 	.short	0x00ff


	//----- nvinfo : EIATTR_MERCURY_ISA_VERSION
	.align		4
        /*0020*/ 	.byte	0x03, 0x5f
        /*0022*/ 	.short	0x0101


	//----- nvinfo : EIATTR_EXIT_INSTR_OFFSETS
	.align		4
        /*0024*/ 	.byte	0x04, 0x1c
        /*0026*/ 	.short	(.L_520 - .L_519)


	//   ....[0]....
.L_519:
        /*0028*/ 	.word	0x00000010


	//----- nvinfo : EIATTR_MAX_THREADS
	.align		4
.L_520:
        /*002c*/ 	.byte	0x04, 0x05
        /*002e*/ 	.short	(.L_522 - .L_521)
.L_521:
        /*0030*/ 	.word	0x00000100
        /*0034*/ 	.word	0x00000001
        /*0038*/ 	.word	0x00000001


	//----- nvinfo : EIATTR_CBANK_PARAM_SIZE
	.align		4
.L_522:
        /*003c*/ 	.byte	0x03, 0x19
        /*003e*/ 	.short	0x0428


	//----- nvinfo : EIATTR_PARAM_CBANK
	.align		4
        /*0040*/ 	.byte	0x04, 0x0a
        /*0042*/ 	.short	(.L_524 - .L_523)
	.align		4
.L_523:
        /*0044*/ 	.word	index@(.nv.constant0._ZN7cutlass13device_kernelIN5flash19enable_sm80_to_sm89INS1_16FlashAttnFwdSm80INS1_25CollectiveMainloopFwdSm80ILi8ELi1ELb0EN4cute5tupleIJNS5_1CILi128EEENS7_ILi64EEENS7_ILi192EEEEEELi192ENS_6half_tEfNS_4arch4Sm80ELb1ELb0ELb0ELb0ELb1ELb0ELb1ELb1EEENS1_21CollectiveEpilogueFwdINS6_IJS8_SA_S9_EEENS6_IJNS7_ILi1EEESI_SI_EEESC_SE_Li256ELb0ELb1ELb1ELb0EEENS1_30DynamicPersistentTileSchedulerILi256ELi256ELb1ELb1ELb0EEEEEEEEEvNT_6ParamsE)
        /*0048*/ 	.short	0x0210
        /*004a*/ 	.short	0x0428


	//----- nvinfo : EIATTR_SW_WAR
	.align		4
.L_524:
        /*004c*/ 	.byte	0x04, 0x36
        /*004e*/ 	.short	(.L_526 - .L_525)
.L_525:
        /*0050*/ 	.word	0x00000008
.L_526:


//--------------------- .nv.info._ZN7cutlass13device_kernelIN5flash19enable_sm80_to_sm89INS1_16FlashAttnFwdSm80INS1_25CollectiveMainloopFwdSm80ILi8ELi1ELb0EN4cute5tupleIJNS5_1CILi128EEENS7_ILi64EEENS7_ILi192EEEEEELi192ENS_6half_tEfNS_4arch4Sm80ELb1ELb0ELb0ELb1ELb1ELb0ELb1ELb1EEENS1_21CollectiveEpilogueFwdINS6_IJS8_SA_S9_EEENS6_IJNS7_ILi1EEESI_SI_EEESC_SE_Li256ELb1ELb1ELb1ELb0EEENS1_36VarlenDynamicPersistentTileSchedulerILi128ELi64ELi256ELi256ELb1ELb1ELb0ELb1ELb1ELb1EEEEEEEEEvNT_6ParamsE --------------------------
	.section	.nv.info._ZN7cutlass13device_kernelIN5flash19enable_sm80_to_sm89INS1_16FlashAttnFwdSm80INS1_25CollectiveMainloopFwdSm80ILi8ELi1ELb0EN4cute5tupleIJNS5_1CILi128EEENS7_ILi64EEENS7_ILi192EEEEEELi192ENS_6half_tEfNS_4arch4Sm80ELb1ELb0ELb0ELb1ELb1ELb0ELb1ELb1EEENS1_21CollectiveEpilogueFwdINS6_IJS8_SA_S9_EEENS6_IJNS7_ILi1EEESI_SI_EEESC_SE_Li256ELb1ELb1ELb1ELb0EEENS1_36VarlenDynamicPersistentTileSchedulerILi128ELi64ELi256ELi256ELb1ELb1ELb0ELb1ELb1ELb1EEEEEEEEEvNT_6ParamsE,"",@"SHT_CUDA_INFO"
	.sectionflags	@""
	.align	4


	//----- nvinfo : EIATTR_CUDA_API_VERSION
	.align		4
        /*0000*/ 	.byte	0x04, 0x37
        /*0002*/ 	.short	(.L_528 - .L_527)
.L_527:
        /*0004*/ 	.word	0x00000082


	//----- nvinfo : EIATTR_KPARAM_INFO
	.align		4
.L_528:
        /*0008*/ 	.byte	0x04, 0x17
        /*000a*/ 	.short	(.L_530 - .L_529)
.L_529:
        /*000c*/ 	.word	0x00000000
        /*0010*/ 	.short	0x0000
        /*0012*/ 	.short	0x0000
        /*0014*/ 	.byte	0x00, 0xf0, 0xe1, 0x10


	//----- nvinfo : EIATTR_SPARSE_MMA_MASK
	.align		4
.L_530:
        /*0018*/ 	.byte	0x03, 0x50
        /*001a*/ 	.short	0x0000


	//----- nvinfo : EIATTR_MAXREG_COUNT
	.align		4
        /*001c*/ 	.byte	0x03, 0x1b
        /*001e*/ 	.short	0x00ff


	//----- nvinfo : EIATTR_MERCURY_ISA_VERSION
	.align		4
        /*0020*/ 	.byte	0x03, 0x5f
        /*0022*/ 	.short	0x0101


	//----- nvinfo : EIATTR_EXIT_INSTR_OFFSETS
	.align		4
        /*0024*/ 	.byte	0x04, 0x1c
        /*0026*/ 	.short	(.L_532 - .L_531)


	//   ....[0]....
.L_531:
        /*0028*/ 	.word	0x00000010


	//----- nvinfo : EIATTR_MAX_THREADS
	.align		4
.L_532:
        /*002c*/ 	.byte	0x04, 0x05
        /*002e*/ 	.short	(.L_534 - .L_533)
.L_533:
        /*0030*/ 	.word	0x00000100
        /*0034*/ 	.word	0x00000001
        /*0038*/ 	.word	0x00000001


	//----- nvinfo : EIATTR_CBANK_PARAM_SIZE
	.align		4
.L_534:
        /*003c*/ 	.byte	0x03, 0x19
        /*003e*/ 	.short	0x0438


	//----- nvinfo : EIATTR_PARAM_CBANK
	.align		4
        /*0040*/ 	.byte	0x04, 0x0a
        /*0042*/ 	.short	(.L_536 - .L_535)
	.align		4
.L_535:
        /*0044*/ 	.word	index@(.nv.constant0._ZN7cutlass13device_kernelIN5flash19enable_sm80_to_sm89INS1_16FlashAttnFwdSm80INS1_25CollectiveMainloopFwdSm80ILi8ELi1ELb0EN4cute5tupleIJNS5_1CILi128EEENS7_ILi64EEENS7_ILi192EEEEEELi192ENS_6half_tEfNS_4arch4Sm80ELb1ELb0ELb0ELb1ELb1ELb0ELb1ELb1EEENS1_21CollectiveEpilogueFwdINS6_IJS8_SA_S9_EEENS6_IJNS7_ILi1EEESI_SI_EEESC_SE_Li256ELb1ELb1ELb1ELb0EEENS1_36VarlenDynamicPersistentTileSchedulerILi128ELi64ELi256ELi256ELb1ELb1ELb0ELb1ELb1ELb1EEEEEEEEEvNT_6ParamsE)
        /*0048*/ 	.short	0x0210
        /*004a*/ 	.short	0x0438


	//----- nvinfo : EIATTR_SW_WAR
	.align		4
.L_536:
        /*004c*/ 	.byte	0x04, 0x36
        /*004e*/ 	.short	(.L_538 - .L_537)
.L_537:
        /*0050*/ 	.word	0x00000008
.L_538:


//--------------------- .nv.info._ZN7cutlass13device_kernelIN5flash19enable_sm80_to_sm89INS1_16FlashAttnFwdSm80INS1_25CollectiveMainloopFwdSm80ILi8ELi1ELb0EN4cute5tupleIJNS5_1CILi128EEENS7_ILi64EEENS7_ILi192EEEEEELi192ENS_6half_tEfNS_4arch4Sm80ELb1ELb0ELb0ELb1ELb1ELb1ELb1ELb1EEENS1_21CollectiveEpilogueFwdINS6_IJS8_SA_S9_EEENS6_IJNS7_ILi1EEESI_SI_EEESC_SE_Li256ELb1ELb1ELb1ELb0EEENS1_36VarlenDynamicPersistentTileSchedulerILi128ELi64ELi256ELi256ELb1ELb1ELb0ELb1ELb1ELb1EEEEEEEEEvNT_6ParamsE --------------------------
	.section	.nv.info._ZN7cutlass13device_kernelIN5flash19enable_sm80_to_sm89INS1_16FlashAttnFwdSm80INS1_25CollectiveMainloopFwdSm80ILi8ELi1ELb0EN4cute5tupleIJNS5_1CILi128EEENS7_ILi64EEENS7_ILi192EEEEEELi192ENS_6half_tEfNS_4arch4Sm80ELb1ELb0ELb0ELb1ELb1ELb1ELb1ELb1EEENS1_21CollectiveEpilogueFwdINS6_IJS8_SA_S9_EEENS6_IJNS7_ILi1EEESI_SI_EEESC_SE_Li256ELb1ELb1ELb1ELb0EEENS1_36VarlenDynamicPersistentTileSchedulerILi128ELi64ELi256ELi256ELb1ELb1ELb0ELb1ELb1ELb1EEEEEEEEEvNT_6ParamsE,"",@"SHT_CUDA_INFO"
	.sectionflags	@""
	.align	4


	//----- nvinfo : EIATTR_CUDA_API_VERSION
	.align		4
        /*0000*/ 	.byte	0x04, 0x37
        /*0002*/ 	.short	(.L_540 - .L_539)
.L_539:
        /*0004*/ 	.word	0x00000082


	//----- nvinfo : EIATTR_KPARAM_INFO
	.align		4
.L_540:
        /*0008*/ 	.byte	0x04, 0x17
        /*000a*/ 	.short	(.L_542 - .L_541)
.L_541:
        /*000c*/ 	.word	0x00000000
        /*0010*/ 	.short	0x0000
        /*0012*/ 	.short	0x0000
        /*0014*/ 	.byte	0x00, 0xf0, 0xe1, 0x10


	//----- nvinfo : EIATTR_SPARSE_MMA_MASK
	.align		4
.L_542:
        /*0018*/ 	.byte	0x03, 0x50
        /*001a*/ 	.short	0x0000


	//----- nvinfo : EIATTR_MAXREG_COUNT
	.align		4
        /*001c*/ 	.byte	0x03, 0x1b
        /*001e*/ 	.short	0x00ff


	//----- nvinfo : EIATTR_MERCURY_ISA_VERSION
	.align		4
        /*0020*/ 	.byte	0x03, 0x5f
        /*0022*/ 	.short	0x0101


	//----- nvinfo : EIATTR_EXIT_INSTR_OFFSETS
	.align		4
        /*0024*/ 	.byte	0x04, 0x1c
        /*0026*/ 	.short	(.L_544 - .L_543)


	//   ....[0]....
.L_543:
        /*0028*/ 	.word	0x00000010


	//----- nvinfo : EIATTR_MAX_THREADS
	.align		4
.L_544:
        /*002c*/ 	.byte	0x04, 0x05
        /*002e*/ 	.short	(.L_546 - .L_545)
.L_545:
        /*0030*/ 	.word	0x00000100
        /*0034*/ 	.word	0x00000001
        /*0038*/ 	.word	0x00000001


	//----- nvinfo : EIATTR_CBANK_PARAM_SIZE
	.align		4
.L_546:
        /*003c*/ 	.byte	0x03, 0x19
        /*003e*/ 	.short	0x0438


	//----- nvinfo : EIATTR_PARAM_CBANK
	.align		4
        /*0040*/ 	.byte	0x04, 0x0a
        /*0042*/ 	.short	(.L_548 - .L_547)
	.align		4
.L_547:
        /*0044*/ 	.word	index@(.nv.constant0._ZN7cutlass13device_kernelIN5flash19enable_sm80_to_sm89INS1_16FlashAttnFwdSm80INS1_25CollectiveMainloopFwdSm80ILi8ELi1ELb0EN4cute5tupleIJNS5_1CILi128EEENS7_ILi64EEENS7_ILi192EEEEEELi192ENS_6half_tEfNS_4arch4Sm80ELb1ELb0ELb0ELb1ELb1ELb1ELb1ELb1EEENS1_21CollectiveEpilogueFwdINS6_IJS8_SA_S9_EEENS6_IJNS7_ILi1EEESI_SI_EEESC_SE_Li256ELb1ELb1ELb1ELb0EEENS1_36VarlenDynamicPersistentTileSchedulerILi128ELi64ELi256ELi256ELb1ELb1ELb0ELb1ELb1ELb1EEEEEEEEEvNT_6ParamsE)
        /*0048*/ 	.short	0x0210
        /*004a*/ 	.short	0x0438


	//----- nvinfo : EIATTR_SW_WAR
	.align		4
.L_548:
        /*004c*/ 	.byte	0x04, 0x36
        /*004e*/ 	.short	(.L_550 - .L_549)
.L_549:
        /*0050*/ 	.word	0x00000008
.L_550:


//--------------------- .nv.info._ZN7cutlass13device_kernelIN5flash19enable_sm80_to_sm89INS1_16FlashAttnFwdSm80INS1_25CollectiveMainloopFwdSm80ILi8ELi2ELb0EN4cute5tupleIJNS5_1CILi128EEENS7_ILi64EEENS7_ILi192EEEEEELi192ENS_6half_tEfNS_4arch4Sm80ELb0ELb0ELb0ELb0ELb1ELb0ELb1ELb1EEENS1_21CollectiveEpilogueFwdINS6_IJS8_SA_S9_EEENS6_IJNS7_ILi1EEESI_SI_EEESC_SE_Li256ELb0ELb1ELb1ELb0EEENS1_19SingleTileSchedulerILb0ELb1ELb1ELi128EEEEEEEEEvNT_6ParamsE --------------------------
	.section	.nv.info._ZN7cutlass13device_kernelIN5flash19enable_sm80_to_sm89INS1_16FlashAttnFwdSm80INS1_25CollectiveMainloopFwdSm80ILi8ELi2ELb0EN4cute5tupleIJNS5_1CILi128EEENS7_ILi64EEENS7_ILi192EEEEEELi192ENS_6half_tEfNS_4arch4Sm80ELb0ELb0ELb0ELb0ELb1ELb0ELb1ELb1EEENS1_21CollectiveEpilogueFwdINS6_IJS8_SA_S9_EEENS6_IJNS7_ILi1EEESI_SI_EEESC_SE_Li256ELb0ELb1ELb1ELb0EEENS1_19SingleTileSchedulerILb0ELb1ELb1ELi128EEEEEEEEEvNT_6ParamsE,"",@"SHT_CUDA_INFO"
	.sectionflags	@""
	.align	4


	//----- nvinfo : EIATTR_CUDA_API_VERSION
	.align		4
        /*0000*/ 	.byte	0x04, 0x37
        /*0002*/ 	.short	(.L_552 - .L_551)
.L_551:
        /*0004*/ 	.word	0x00000082


	//----- nvinfo : EIATTR_KPARAM_INFO
	.align		4
.L_552:
        /*0008*/ 	.byte	0x04, 0x17
        /*000a*/ 	.short	(.L_554 - .L_553)
.L_553:
        /*000c*/ 	.word	0x00000000
        /*0010*/ 	.short	0x0000
        /*0012*/ 	.short	0x0000
        /*0014*/ 	.byte	0x00, 0xf0, 0x61, 0x10


	//----- nvinfo : EIATTR_SPARSE_MMA_MASK
	.align		4
.L_554:
        /*0018*/ 	.byte	0x03, 0x50
        /*001a*/ 	.short	0x0000


	//----- nvinfo : EIATTR_MAXREG_COUNT
	.align		4
        /*001c*/ 	.byte	0x03, 0x1b
        /*001e*/ 	.short	0x00ff


	//----- nvinfo : EIATTR_MERCURY_ISA_VERSION
	.align		4
        /*0020*/ 	.byte	0x03, 0x5f
        /*0022*/ 	.short	0x0101


	//----- nvinfo : EIATTR_EXIT_INSTR_OFFSETS
	.align		4
        /*0024*/ 	.byte	0x04, 0x1c
        /*0026*/ 	.short	(.L_556 - .L_555)


	//   ....[0]....
.L_555:
        /*0028*/ 	.word	0x00000010


	//----- nvinfo : EIATTR_MAX_THREADS
	.align		4
.L_556:
        /*002c*/ 	.byte	0x04, 0x05
        /*002e*/ 	.short	(.L_558 - .L_557)
.L_557:
        /*0030*/ 	.word	0x00000100
        /*0034*/ 	.word	0x00000001
        /*0038*/ 	.word	0x00000001


	//----- nvinfo : EIATTR_CBANK_PARAM_SIZE
	.align		4
.L_558:
        /*003c*/ 	.byte	0x03, 0x19
        /*003e*/ 	.short	0x0418


	//----- nvinfo : EIATTR_PARAM_CBANK
	.align		4
        /*0040*/ 	.byte	0x04, 0x0a
        /*0042*/ 	.short	(.L_560 - .L_559)
	.align		4
.L_559:
        /*0044*/ 	.word	index@(.nv.constant0._ZN7cutlass13device_kernelIN5flash19enable_sm80_to_sm89INS1_16FlashAttnFwdSm80INS1_25CollectiveMainloopFwdSm80ILi8ELi2ELb0EN4cute5tupleIJNS5_1CILi128EEENS7_ILi64EEENS7_ILi192EEEEEELi192ENS_6half_tEfNS_4arch4Sm80ELb0ELb0ELb0ELb0ELb1ELb0ELb1ELb1EEENS1_21CollectiveEpilogueFwdINS6_IJS8_SA_S9_EEENS6_IJNS7_ILi1EEESI_SI_EEESC_SE_Li256ELb0ELb1ELb1ELb0EEENS1_19SingleTileSchedulerILb0ELb1ELb1ELi128EEEEEEEEEvNT_6ParamsE)
        /*0048*/ 	.short	0x0210
        /*004a*/ 	.short	0x0418


	//----- nvinfo : EIATTR_SW_WAR
	.align		4
.L_560:
        /*004c*/ 	.byte	0x04, 0x36
        /*004e*/ 	.short	(.L_562 - .L_561)
.L_561:
        /*0050*/ 	.word	0x00000008
.L_562:


//--------------------- .nv.info._ZN7cutlass13device_kernelIN5flash19enable_sm80_to_sm89INS1_16FlashAttnFwdSm80INS1_25CollectiveMainloopFwdSm80ILi8ELi2ELb0EN4cute5tupleIJNS5_1CILi128EEENS7_ILi64EEENS7_ILi192EEEEEELi192ENS_6half_tEfNS_4arch4Sm80ELb0ELb0ELb0ELb1ELb1ELb0ELb1ELb1EEENS1_21CollectiveEpilogueFwdINS6_IJS8_SA_S9_EEENS6_IJNS7_ILi1EEESI_SI_EEESC_SE_Li256ELb1ELb1ELb1ELb0EEENS1_36VarlenDynamicPersistentTileSchedulerILi128ELi64ELi256ELi256ELb1ELb1ELb0ELb0ELb1ELb1EEEEEEEEEvNT_6ParamsE --------------------------
	.section	.nv.info._ZN7cutlass13device_kernelIN5flash19enable_sm80_to_sm89INS1_16FlashAttnFwdSm80INS1_25CollectiveMainloopFwdSm80ILi8ELi2ELb0EN4cute5tupleIJNS5_1CILi128EEENS7_ILi64EEENS7_ILi192EEEEEELi192ENS_6half_tEfNS_4arch4Sm80ELb0ELb0ELb0ELb1ELb1ELb0ELb1ELb1EEENS1_21CollectiveEpilogueFwdINS6_IJS8_SA_S9_EEENS6_IJNS7_ILi1EEESI_SI_EEESC_SE_Li256ELb1ELb1ELb1ELb0EEENS1_36VarlenDynamicPersistentTileSchedulerILi128ELi64ELi256ELi256ELb1ELb1ELb0ELb0ELb1ELb1EEEEEEEEEvNT_6ParamsE,"",@"SHT_CUDA_INFO"
	.sectionflags	@""
	.align	4


	//----- nvinfo : EIATTR_CUDA_API_VERSION
	.align		4
        /*0000*/ 	.byte	0x04, 0x37
        /*0002*/ 	.short	(.L_564 - .L_563)
.L_563:
        /*0004*/ 	.word	0x00000082


	//----- nvinfo : EIATTR_KPARAM_INFO
	.align		4
.L_564:
        /*0008*/ 	.byte	0x04, 0x17
        /*000a*/ 	.short	(.L_566 - .L_565)
.L_565:
        /*000c*/ 	.word	0x00000000
        /*0010*/ 	.short	0x0000
        /*0012*/ 	.short	0x0000
        /*0014*/ 	.byte	0x00, 0xf0, 0xe1, 0x10


	//----- nvinfo : EIATTR_SPARSE_MMA_MASK
	.align		4
.L_566:
        /*0018*/ 	.byte	0x03, 0x50
        /*001a*/ 	.short	0x0000


	//----- nvinfo : EIATTR_MAXREG_COUNT
	.align		4
        /*001c*/ 	.byte	0x03, 0x1b
        /*001e*/ 	.short	0x00ff


	//----- nvinfo : EIATTR_MERCURY_ISA_VERSION
	.align		4
        /*0020*/ 	.byte	0x03, 0x5f
        /*0022*/ 	.short	0x0101


	//----- nvinfo : EIATTR_EXIT_INSTR_OFFSETS
	.align		4
        /*0024*/ 	.byte	0x04, 0x1c
        /*0026*/ 	.short	(.L_568 - .L_567)


	//   ....[0]....
.L_567:
        /*0028*/ 	.word	0x00000010


	//----- nvinfo : EIATTR_MAX_THREADS
	.align		4
.L_568:
        /*002c*/ 	.byte	0x04, 0x05
        /*002e*/ 	.short	(.L_570 - .L_569)
.L_569:
        /*0030*/ 	.word	0x00000100
        /*0034*/ 	.word	0x00000001
        /*0038*/ 	.word	0x00000001


	//----- nvinfo : EIATTR_CBANK_PARAM_SIZE
	.align		4
.L_570:
        /*003c*/ 	.byte	0x03, 0x19
        /*003e*/ 	.short	0x0438


	//----- nvinfo : EIATTR_PARAM_CBANK
	.align		4
        /*0040*/ 	.byte	0x04, 0x0a
        /*0042*/ 	.short	(.L_572 - .L_571)
	.align		4
.L_571:
        /*0044*/ 	.word	index@(.nv.constant0._ZN7cutlass13device_kernelIN5flash19enable_sm80_to_sm89INS1_16FlashAttnFwdSm80INS1_25CollectiveMainloopFwdSm80ILi8ELi2ELb0EN4cute5tupleIJNS5_1CILi128EEENS7_ILi64EEENS7_ILi192EEEEEELi192ENS_6half_tEfNS_4arch4Sm80ELb0ELb0ELb0ELb1ELb1ELb0ELb1ELb1EEENS1_21CollectiveEpilogueFwdINS6_IJS8_SA_S9_EEENS6_IJNS7_ILi1EEESI_SI_EEESC_SE_Li256ELb1ELb1ELb1ELb0EEENS1_36VarlenDynamicPersistentTileSchedulerILi128ELi64ELi256ELi256ELb1ELb1ELb0ELb0ELb1ELb1EEEEEEEEEvNT_6ParamsE)
        /*0048*/ 	.short	0x0210
        /*004a*/ 	.short	0x0438


	//----- nvinfo : EIATTR_SW_WAR
	.align		4
.L_572:
        /*004c*/ 	.byte	0x04, 0x36
        /*004e*/ 	.short	(.L_574 - .L_573)
.L_573:
        /*0050*/ 	.word	0x00000008
.L_574:


//--------------------- .nv.info._ZN7cutlass13device_kernelIN5flash19enable_sm80_to_sm89INS1_16FlashAttnFwdSm80INS1_25CollectiveMainloopFwdSm80ILi8ELi2ELb0EN4cute5tupleIJNS5_1CILi128EEENS7_ILi64EEENS7_ILi192EEEEEELi192ENS_6half_tEfNS_4arch4Sm80ELb0ELb0ELb0ELb1ELb1ELb1ELb1ELb1EEENS1_21CollectiveEpilogueFwdINS6_IJS8_SA_S9_EEENS6_IJNS7_ILi1EEESI_SI_EEESC_SE_Li256ELb1ELb1ELb1ELb0EEENS1_36VarlenDynamicPersistentTileSchedulerILi128ELi64ELi256ELi256ELb1ELb1ELb0ELb0ELb1ELb1EEEEEEEEEvNT_6ParamsE --------------------------
	.section	.nv.info._ZN7cutlass13device_kernelIN5flash19enable_sm80_to_sm89INS1_16FlashAttnFwdSm80INS1_25CollectiveMainloopFwdSm80ILi8ELi2ELb0EN4cute5tupleIJNS5_1CILi128EEENS7_ILi64EEENS7_ILi192EEEEEELi192ENS_6half_tEfNS_4arch4Sm80ELb0ELb0ELb0ELb1ELb1ELb1ELb1ELb1EEENS1_21CollectiveEpilogueFwdINS6_IJS8_SA_S9_EEENS6_IJNS7_ILi1EEESI_SI_EEESC_SE_Li256ELb1ELb1ELb1ELb0EEENS1_36VarlenDynamicPersistentTileSchedulerILi128ELi64ELi256ELi256ELb1ELb1ELb0ELb0ELb1ELb1EEEEEEEEEvNT_6ParamsE,"",@"SHT_CUDA_INFO"
	.sectionflags	@""
	.align	4


	//----- nvinfo : EIATTR_CUDA_API_VERSION
	.align		4
        /*0000*/ 	.byte	0x04, 0x37
        /*0002*/ 	.short	(.L_576 - .L_575)
.L_575:
        /*0004*/ 	.word	0x00000082


	//----- nvinfo : EIATTR_KPARAM_INFO
	.align		4
.L_576:
        /*0008*/ 	.byte	0x04, 0x17
        /*000a*/ 	.short	(.L_578 - .L_577)
.L_577:
        /*000c*/ 	.word	0x00000000
        /*0010*/ 	.short	0x0000
        /*0012*/ 	.short	0x0000
        /*0014*/ 	.byte	0x00, 0xf0, 0xe1, 0x10


	//----- nvinfo : EIATTR_SPARSE_MMA_MASK
	.align		4
.L_578:
        /*0018*/ 	.byte	0x03, 0x50
        /*001a*/ 	.short	0x0000


	//----- nvinfo : EIATTR_MAXREG_COUNT
	.align		4
        /*001c*/ 	.byte	0x03, 0x1b
        /*001e*/ 	.short	0x00ff


	//----- nvinfo : EIATTR_MERCURY_ISA_VERSION
	.align		4
        /*0020*/ 	.byte	0x03, 0x5f
        /*0022*/ 	.short	0x0101


	//----- nvinfo : EIATTR_EXIT_INSTR_OFFSETS
	.align		4
        /*0024*/ 	.byte	0x04, 0x1c
        /*0026*/ 	.short	(.L_580 - .L_579)


	//   ....[0]....
.L_579:
        /*0028*/ 	.word	0x00000010


	//----- nvinfo : EIATTR_MAX_THREADS
	.align		4
.L_580:
        /*002c*/ 	.byte	0x04, 0x05
        /*002e*/ 	.short	(.L_582 - .L_581)
.L_581:
        /*0030*/ 	.word	0x00000100
        /*0034*/ 	.word	0x00000001
        /*0038*/ 	.word	0x00000001


	//----- nvinfo : EIATTR_CBANK_PARAM_SIZE
	.align		4
.L_582:
        /*003c*/ 	.byte	0x03, 0x19
        /*003e*/ 	.short	0x0438


	//----- nvinfo : EIATTR_PARAM_CBANK
	.align		4
        /*0040*/ 	.byte	0x04, 0x0a
        /*0042*/ 	.short	(.L_584 - .L_583)
	.align		4
.L_583:
        /*0044*/ 	.word	index@(.nv.constant0._ZN7cutlass13device_kernelIN5flash19enable_sm80_to_sm89INS1_16FlashAttnFwdSm80INS1_25CollectiveMainloopFwdSm80ILi8ELi2ELb0EN4cute5tupleIJNS5_1CILi128EEENS7_ILi64EEENS7_ILi192EEEEEELi192ENS_6half_tEfNS_4arch4Sm80ELb0ELb0ELb0ELb1ELb1ELb1ELb1ELb1EEENS1_21CollectiveEpilogueFwdINS6_IJS8_SA_S9_EEENS6_IJNS7_ILi1EEESI_SI_EEESC_SE_Li256ELb1ELb1ELb1ELb0EEENS1_36VarlenDynamicPersistentTileSchedulerILi128ELi64ELi256ELi256ELb1ELb1ELb0ELb0ELb1ELb1EEEEEEEEEvNT_6ParamsE)
        /*0048*/ 	.short	0x0210
        /*004a*/ 	.short	0x0438


	//----- nvinfo : EIATTR_SW_WAR
	.align		4
.L_584:
        /*004c*/ 	.byte	0x04, 0x36
        /*004e*/ 	.short	(.L_586 - .L_585)
.L_585:
        /*0050*/ 	.word	0x00000008
.L_586:


//--------------------- .nv.info._ZN7cutlass13device_kernelIN5flash19enable_sm80_to_sm89INS1_16FlashAttnFwdSm80INS1_25CollectiveMainloopFwdSm80ILi8ELi2ELb0EN4cute5tupleIJNS5_1CILi128EEENS7_ILi64EEENS7_ILi192EEEEEELi192ENS_6half_tEfNS_4arch4Sm80ELb0ELb1ELb0ELb0ELb1ELb0ELb1ELb1EEENS1_21CollectiveEpilogueFwdINS6_IJS8_SA_S9_EEENS6_IJNS7_ILi1EEESI_SI_EEESC_SE_Li256ELb0ELb1ELb1ELb0EEENS1_19SingleTileSchedulerILb0ELb1ELb1ELi128EEEEEEEEEvNT_6ParamsE --------------------------
	.section	.nv.info._ZN7cutlass13device_kernelIN5flash19enable_sm80_to_sm89INS1_16FlashAttnFwdSm80INS1_25CollectiveMainloopFwdSm80ILi8ELi2ELb0EN4cute5tupleIJNS5_1CILi128EEENS7_ILi64EEENS7_ILi192EEEEEELi192ENS_6half_tEfNS_4arch4Sm80ELb0ELb1ELb0ELb0ELb1ELb0ELb1ELb1EEENS1_21CollectiveEpilogueFwdINS6_IJS8_SA_S9_EEENS6_IJNS7_ILi1EEESI_SI_EEESC_SE_Li256ELb0ELb1ELb1ELb0EEENS1_19SingleTileSchedulerILb0ELb1ELb1ELi128EEEEEEEEEvNT_6ParamsE,"",@"SHT_CUDA_INFO"
	.sectionflags	@""
	.align	4


	//----- nvinfo : EIATTR_CUDA_API_VERSION
	.align		4
        /*0000*/ 	.byte	0x04, 0x37
        /*0002*/ 	.short	(.L_588 - .L_587)
.L_587:
        /*0004*/ 	.word	0x00000082


	//----- nvinfo : EIATTR_KPARAM_INFO
	.align		4
.L_588:
        /*0008*/ 	.byte	0x04, 0x17
        /*000a*/ 	.short	(.L_590 - .L_589)
.L_589:
        /*000c*/ 	.word	0x00000000
        /*0010*/ 	.short	0x0000
        /*0012*/ 	.short	0x0000
        /*0014*/ 	.byte	0x00, 0xf0, 0x61, 0x10


	//----- nvinfo : EIATTR_SPARSE_MMA_MASK
	.align		4
.L_590:
        /*0018*/ 	.byte	0x03, 0x50
        /*001a*/ 	.short	0x0000


	//----- nvinfo : EIATTR_MAXREG_COUNT
	.align		4
        /*001c*/ 	.byte	0x03, 0x1b
        /*001e*/ 	.short	0x00ff


	//----- nvinfo : EIATTR_MERCURY_ISA_VERSION
	.align		4
        /*0020*/ 	.byte	0x03, 0x5f
        /*0022*/ 	.short	0x0101


	//----- nvinfo : EIATTR_EXIT_INSTR_OFFSETS
	.align		4
        /*0024*/ 	.byte	0x04, 0x1c
        /*0026*/ 	.short	(.L_592 - .L_591)


	//   ....[0]....
.L_591:
        /*0028*/ 	.word	0x00000010


	//----- nvinfo : EIATTR_MAX_THREADS
	.align		4
.L_592:
        /*002c*/ 	.byte	0x04, 0x05
        /*002e*/ 	.short	(.L_594 - .L_593)
.L_593:
        /*0030*/ 	.word	0x00000100
        /*0034*/ 	.word	0x00000001
        /*0038*/ 	.word	0x00000001


	//----- nvinfo : EIATTR_CBANK_PARAM_SIZE
	.align		4
.L_594:
        /*003c*/ 	.byte	0x03, 0x19
        /*003e*/ 	.short	0x0418


	//----- nvinfo : EIATTR_PARAM_CBANK
	.align		4
        /*0040*/ 	.byte	0x04, 0x0a
        /*0042*/ 	.short	(.L_596 - .L_595)
	.align		4
.L_595:
        /*0044*/ 	.word	index@(.nv.constant0._ZN7cutlass13device_kernelIN5flash19enable_sm80_to_sm89INS1_16FlashAttnFwdSm80INS1_25CollectiveMainloopFwdSm80ILi8ELi2ELb0EN4cute5tupleIJNS5_1CILi128EEENS7_ILi64EEENS7_ILi192EEEEEELi192ENS_6half_tEfNS_4arch4Sm80ELb0ELb1ELb0ELb0ELb1ELb0ELb1ELb1EEENS1_21CollectiveEpilogueFwdINS6_IJS8_SA_S9_EEENS6_IJNS7_ILi1EEESI_SI_EEESC_SE_Li256ELb0ELb1ELb1ELb0EEENS1_19SingleTileSchedulerILb0ELb1ELb1ELi128EEEEEEEEEvNT_6ParamsE)
        /*0048*/ 	.short	0x0210
        /*004a*/ 	.short	0x0418


	//----- nvinfo : EIATTR_SW_WAR
	.align		4
.L_596:
        /*004c*/ 	.byte	0x04, 0x36
        /*004e*/ 	.short	(.L_598 - .L_597)
.L_597:
        /*0050*/ 	.word	0x00000008
.L_598:


//--------------------- .nv.info._ZN7cutlass13device_kernelIN5flash19enable_sm80_to_sm89INS1_16FlashAttnFwdSm80INS1_25CollectiveMainloopFwdSm80ILi8ELi2ELb0EN4cute5tupleIJNS5_1CILi128EEENS7_ILi64EEENS7_ILi192EEEEEELi192ENS_6half_tEfNS_4arch4Sm80ELb0ELb1ELb0ELb1ELb1ELb0ELb1ELb1EEENS1_21CollectiveEpilogueFwdINS6_IJS8_SA_S9_EEENS6_IJNS7_ILi1EEESI_SI_EEESC_SE_Li256ELb1ELb1ELb1ELb0EEENS1_36VarlenDynamicPersistentTileSchedulerILi128ELi64ELi256ELi256ELb1ELb1ELb0ELb1ELb0ELb1EEEEEEEEEvNT_6ParamsE --------------------------
	.section	.nv.info._ZN7cutlass13device_kernelIN5flash19enable_sm80_to_sm89INS1_16FlashAttnFwdSm80INS1_25CollectiveMainloopFwdSm80ILi8ELi2ELb0EN4cute5tupleIJNS5_1CILi128EEENS7_ILi64EEENS7_ILi192EEEEEELi192ENS_6half_tEfNS_4arch4Sm80ELb0ELb1ELb0ELb1ELb1ELb0ELb1ELb1EEENS1_21CollectiveEpilogueFwdINS6_IJS8_SA_S9_EEENS6_IJNS7_ILi1EEESI_SI_EEESC_SE_Li256ELb1ELb1ELb1ELb0EEENS1_36VarlenDynamicPersistentTileSchedulerILi128ELi64ELi256ELi256ELb1ELb1ELb0ELb1ELb0ELb1EEEEEEEEEvNT_6ParamsE,"",@"SHT_CUDA_INFO"
	.sectionflags	@""
	.align	4


	//----- nvinfo : EIATTR_CUDA_API_VERSION
	.align		4
        /*0000*/ 	.byte	0x04, 0x37
        /*0002*/ 	.short	(.L_600 - .L_599)
.L_599:
        /*0004*/ 	.word	0x00000082


	//----- nvinfo : EIATTR_KPARAM_INFO
	.align		4
.L_600:
        /*0008*/ 	.byte	0x04, 0x17
        /*000a*/ 	.short	(.L_602 - .L_601)
.L_601:
        /*000c*/ 	.word	0x00000000
        /*0010*/ 	.short	0x0000
        /*0012*/ 	.short	0x0000
        /*0014*/ 	.byte	0x00, 0xf0, 0xe1, 0x10


	//----- nvinfo : EIATTR_SPARSE_MMA_MASK
	.align		4
.L_602:
        /*0018*/ 	.byte	0x03, 0x50
        /*001a*/ 	.short	0x0000


	//----- nvinfo : EIATTR_MAXREG_COUNT
	.align		4
        /*001c*/ 	.byte	0x03, 0x1b
        /*001e*/ 	.short	0x00ff


	//----- nvinfo : EIATTR_MERCURY_ISA_VERSION
	.align		4
        /*0020*/ 	.byte	0x03, 0x5f
        /*0022*/ 	.short	0x0101


	//----- nvinfo : EIATTR_EXIT_INSTR_OFFSETS
	.align		4
        /*0024*/ 	.byte	0x04, 0x1c
        /*0026*/ 	.short	(.L_604 - .L_603)


	//   ....[0]....
.L_603:
        /*0028*/ 	.word	0x00000010


	//----- nvinfo : EIATTR_MAX_THREADS
	.align		4
.L_604:
        /*002c*/ 	.byte	0x04, 0x05
        /*002e*/ 	.short	(.L_606 - .L_605)
.L_605:
        /*0030*/ 	.word	0x00000100
        /*0034*/ 	.word	0x00000001
        /*0038*/ 	.word	0x00000001


	//----- nvinfo : EIATTR_CBANK_PARAM_SIZE
	.align		4
.L_606:
        /*003c*/ 	.byte	0x03, 0x19
        /*003e*/ 	.short	0x0438


	//----- nvinfo : EIATTR_PARAM_CBANK
	.align		4
        /*0040*/ 	.byte	0x04, 0x0a
        /*0042*/ 	.short	(.L_608 - .L_607)
	.align		4
.L_607:
        /*0044*/ 	.word	index@(.nv.constant0._ZN7cutlass13device_kernelIN5flash19enable_sm80_to_sm89INS1_16FlashAttnFwdSm80INS1_25CollectiveMainloopFwdSm80ILi8ELi2ELb0EN4cute5tupleIJNS5_1CILi128EEENS7_ILi64EEENS7_ILi192EEEEEELi192ENS_6half_tEfNS_4arch4Sm80ELb0ELb1ELb0ELb1ELb1ELb0ELb1ELb1EEENS1_21CollectiveEpilogueFwdINS6_IJS8_SA_S9_EEENS6_IJNS7_ILi1EEESI_SI_EEESC_SE_Li256ELb1ELb1ELb1ELb0EEENS1_36VarlenDynamicPersistentTileSchedulerILi128ELi64ELi256ELi256ELb1ELb1ELb0ELb1ELb0ELb1EEEEEEEEEvNT_6ParamsE)
        /*0048*/ 	.short	0x0210
        /*004a*/ 	.short	0x0438


	//----- nvinfo : EIATTR_SW_WAR
	.align		4
.L_608:
        /*004c*/ 	.byte	0x04, 0x36
        /*004e*/ 	.short	(.L_610 - .L_609)
.L_609:
        /*0050*/ 	.word	0x00000008
.L_610:


//--------------------- .nv.info._ZN7cutlass13device_kernelIN5flash19enable_sm80_to_sm89INS1_16FlashAttnFwdSm80INS1_25CollectiveMainloopFwdSm80ILi8ELi2ELb0EN4cute5tupleIJNS5_1CILi128EEENS7_ILi64EEENS7_ILi192EEEEEELi192ENS_6half_tEfNS_4arch4Sm80ELb0ELb1ELb0ELb1ELb1ELb1ELb1ELb1EEENS1_21CollectiveEpilogueFwdINS6_IJS8_SA_S9_EEENS6_IJNS7_ILi1EEESI_SI_EEESC_SE_Li256ELb1ELb1ELb1ELb0EEENS1_36VarlenDynamicPersistentTileSchedulerILi128ELi64ELi256ELi256ELb1ELb1ELb0ELb1ELb0ELb1EEEEEEEEEvNT_6ParamsE --------------------------
	.section	.nv.info._ZN7cutlass13device_kernelIN5flash19enable_sm80_to_sm89INS1_16FlashAttnFwdSm80INS1_25CollectiveMainloopFwdSm80ILi8ELi2ELb0EN4cute5tupleIJNS5_1CILi128EEENS7_ILi64EEENS7_ILi192EEEEEELi192ENS_6half_tEfNS_4arch4Sm80ELb0ELb1ELb0ELb1ELb1ELb1ELb1ELb1EEENS1_21CollectiveEpilogueFwdINS6_IJS8_SA_S9_EEENS6_IJNS7_ILi1EEESI_SI_EEESC_SE_Li256ELb1ELb1ELb1ELb0EEENS1_36VarlenDynamicPersistentTileSchedulerILi128ELi64ELi256ELi256ELb1ELb1ELb0ELb1ELb0ELb1EEEEEEEEEvNT_6ParamsE,"",@"SHT_CUDA_INFO"
	.sectionflags	@""
	.align	4


	//----- nvinfo : EIATTR_CUDA_API_VERSION
	.align		4
        /*0000*/ 	.byte	0x04, 0x37
        /*0002*/ 	.short	(.L_612 - .L_611)
.L_611:
        /*0004*/ 	.word	0x00000082


	//----- nvinfo : EIATTR_KPARAM_INFO
	.align		4
.L_612:
        /*0008*/ 	.byte	0x04, 0x17
        /*000a*/ 	.short	(.L_614 - .L_613)
.L_613:
        /*000c*/ 	.word	0x00000000
        /*0010*/ 	.short	0x0000
        /*0012*/ 	.short	0x0000
        /*0014*/ 	.byte	0x00, 0xf0, 0xe1, 0x10


	//----- nvinfo : EIATTR_SPARSE_MMA_MASK
	.align		4
.L_614:
        /*0018*/ 	.byte	0x03, 0x50
        /*001a*/ 	.short	0x0000


	//----- nvinfo : EIATTR_MAXREG_COUNT
	.align		4
        /*001c*/ 	.byte	0x03, 0x1b
        /*001e*/ 	.short	0x00ff


	//----- nvinfo : EIATTR_MERCURY_ISA_VERSION
	.align		4
        /*0020*/ 	.byte	0x03, 0x5f
        /*0022*/ 	.short	0x0101


	//----- nvinfo : EIATTR_EXIT_INSTR_OFFSETS
	.align		4
        /*0024*/ 	.byte	0x04, 0x1c
        /*0026*/ 	.short	(.L_616 - .L_615)


	//   ....[0]....
.L_615:
        /*0028*/ 	.word	0x00000010


	//----- nvinfo : EIATTR_MAX_THREADS
	.align		4
.L_616:
        /*002c*/ 	.byte	0x04, 0x05
        /*002e*/ 	.short	(.L_618 - .L_617)
.L_617:
        /*0030*/ 	.word	0x00000100
        /*0034*/ 	.word	0x00000001
        /*0038*/ 	.word	0x00000001


	//----- nvinfo : EIATTR_CBANK_PARAM_SIZE
	.align		4
.L_618:
        /*003c*/ 	.byte	0x03, 0x19
        /*003e*/ 	.short	0x0438


	//----- nvinfo : EIATTR_PARAM_CBANK
	.align		4
        /*0040*/ 	.byte	0x04, 0x0a
        /*0042*/ 	.short	(.L_620 - .L_619)
	.align		4
.L_619:
        /*0044*/ 	.word	index@(.nv.constant0._ZN7cutlass13device_kernelIN5flash19enable_sm80_to_sm89INS1_16FlashAttnFwdSm80INS1_25CollectiveMainloopFwdSm80ILi8ELi2ELb0EN4cute5tupleIJNS5_1CILi128EEENS7_ILi64EEENS7_ILi192EEEEEELi192ENS_6half_tEfNS_4arch4Sm80ELb0ELb1ELb0ELb1ELb1ELb1ELb1ELb1EEENS1_21CollectiveEpilogueFwdINS6_IJS8_SA_S9_EEENS6_IJNS7_ILi1EEESI_SI_EEESC_SE_Li256ELb1ELb1ELb1ELb0EEENS1_36VarlenDynamicPersistentTileSchedulerILi128ELi64ELi256ELi256ELb1ELb1ELb0ELb1ELb0ELb1EEEEEEEEEvNT_6ParamsE)
        /*0048*/ 	.short	0x0210
        /*004a*/ 	.short	0x0438


	//----- nvinfo : EIATTR_SW_WAR
	.align		4
.L_620:
        /*004c*/ 	.byte	0x04, 0x36
        /*004e*/ 	.short	(.L_622 - .L_621)
.L_621:
        /*0050*/ 	.word	0x00000008
.L_622:


//--------------------- .nv.info._ZN7cutlass13device_kernelIN5flash19enable_sm80_to_sm89INS1_16FlashAttnFwdSm80INS1_25CollectiveMainloopFwdSm80ILi8ELi2ELb0EN4cute5tupleIJNS5_1CILi128EEENS7_ILi64EEENS7_ILi192EEEEEELi192ENS_6half_tEfNS_4arch4Sm80ELb1ELb0ELb0ELb0ELb1ELb0ELb1ELb1EEENS1_21CollectiveEpilogueFwdINS6_IJS8_SA_S9_EEENS6_IJNS7_ILi1EEESI_SI_EEESC_SE_Li256ELb0ELb1ELb1ELb0EEENS1_30DynamicPersistentTileSchedulerILi256ELi256ELb1ELb1ELb0EEEEEEEEEvNT_6ParamsE --------------------------
	.section	.nv.info._ZN7cutlass13device_kernelIN5flash19enable_sm80_to_sm89INS1_16FlashAttnFwdSm80INS1_25CollectiveMainloopFwdSm80ILi8ELi2ELb0EN4cute5tupleIJNS5_1CILi128EEENS7_ILi64EEENS7_ILi192EEEEEELi192ENS_6half_tEfNS_4arch4Sm80ELb1ELb0ELb0ELb0ELb1ELb0ELb1ELb1EEENS1_21CollectiveEpilogueFwdINS6_IJS8_SA_S9_EEENS6_IJNS7_ILi1EEESI_SI_EEESC_SE_Li256ELb0ELb1ELb1ELb0EEENS1_30DynamicPersistentTileSchedulerILi256ELi256ELb1ELb1ELb0EEEEEEEEEvNT_6ParamsE,"",@"SHT_CUDA_INFO"
	.sectionflags	@""
	.align	4


	//----- nvinfo : EIATTR_CUDA_API_VERSION
	.align		4
        /*0000*/ 	.byte	0x04, 0x37
        /*0002*/ 	.short	(.L_624 - .L_623)
.L_623:
        /*0004*/ 	.word	0x00000082


	//----- nvinfo : EIATTR_KPARAM_INFO
	.align		4
.L_624:
        /*0008*/ 	.byte	0x04, 0x17
        /*000a*/ 	.short	(.L_626 - .L_625)
.L_625:
        /*000c*/ 	.word	0x00000000
        /*0010*/ 	.short	0x0000
        /*0012*/ 	.short	0x0000
        /*0014*/ 	.byte	0x00, 0xf0, 0xa1, 0x10


	//----- nvinfo : EIATTR_SPARSE_MMA_MASK
	.align		4
.L_626:
        /*0018*/ 	.byte	0x03, 0x50
        /*001a*/ 	.short	0x0000


	//----- nvinfo : EIATTR_MAXREG_COUNT
	.align		4
        /*001c*/ 	.byte	0x03, 0x1b
        /*001e*/ 	.short	0x00ff


	//----- nvinfo : EIATTR_MERCURY_ISA_VERSION
	.align		4
        /*0020*/ 	.byte	0x03, 0x5f
        /*0022*/ 	.short	0x0101


	//----- nvinfo : EIATTR_EXIT_INSTR_OFFSETS
	.align		4
        /*0024*/ 	.byte	0x04, 0x1c
        /*0026*/ 	.short	(.L_628 - .L_627)


	//   ....[0]....
.L_627:
        /*0028*/ 	.word	0x00000010


	//----- nvinfo : EIATTR_MAX_THREADS
	.align		4
.L_628:
        /*002c*/ 	.byte	0x04, 0x05
        /*002e*/ 	.short	(.L_630 - .L_629)
.L_629:
        /*0030*/ 	.word	0x00000100
        /*0034*/ 	.word	0x00000001
        /*0038*/ 	.word	0x00000001


	//----- nvinfo : EIATTR_CBANK_PARAM_SIZE
	.align		4
.L_630:
        /*003c*/ 	.byte	0x03, 0x19
        /*003e*/ 	.short	0x0428


	//----- nvinfo : EIATTR_PARAM_CBANK
	.align		4
        /*0040*/ 	.byte	0x04, 0x0a
        /*0042*/ 	.short	(.L_632 - .L_631)
	.align		4
.L_631:
        /*0044*/ 	.word	index@(.nv.constant0._ZN7cutlass13device_kernelIN5flash19enable_sm80_to_sm89INS1_16FlashAttnFwdSm80INS1_25CollectiveMainloopFwdSm80ILi8ELi2ELb0EN4cute5tupleIJNS5_1CILi128EEENS7_ILi64EEENS7_ILi192EEEEEELi192ENS_6half_tEfNS_4arch4Sm80ELb1ELb0ELb0ELb0ELb1ELb0ELb1ELb1EEENS1_21CollectiveEpilogueFwdINS6_IJS8_SA_S9_EEENS6_IJNS7_ILi1EEESI_SI_EEESC_SE_Li256ELb0ELb1ELb1ELb0EEENS1_30DynamicPersistentTileSchedulerILi256ELi256ELb1ELb1ELb0EEEEEEEEEvNT_6ParamsE)
        /*0048*/ 	.short	0x0210
        /*004a*/ 	.short	0x0428


	//----- nvinfo : EIATTR_SW_WAR
	.align		4
.L_632:
        /*004c*/ 	.byte	0x04, 0x36
        /*004e*/ 	.short	(.L_634 - .L_633)
.L_633:
        /*0050*/ 	.word	0x00000008
.L_634:


//--------------------- .nv.info._ZN7cutlass13device_kernelIN5flash19enable_sm80_to_sm89INS1_16FlashAttnFwdSm80INS1_25CollectiveMainloopFwdSm80ILi8ELi2ELb0EN4cute5tupleIJNS5_1CILi128EEENS7_ILi64EEENS7_ILi192EEEEEELi192ENS_6half_tEfNS_4arch4Sm80ELb1ELb0ELb0ELb1ELb1ELb0ELb1ELb1EEENS1_21CollectiveEpilogueFwdINS6_IJS8_SA_S9_EEENS6_IJNS7_ILi1EEESI_SI_EEESC_SE_Li256ELb1ELb1ELb1ELb0EEENS1_36VarlenDynamicPersistentTileSchedulerILi128ELi64ELi256ELi256ELb1ELb1ELb0ELb1ELb1ELb1EEEEEEEEEvNT_6ParamsE --------------------------
	.section	.nv.info._ZN7cutlass13device_kernelIN5flash19enable_sm80_to_sm89INS1_16FlashAttnFwdSm80INS1_25CollectiveMainloopFwdSm80ILi8ELi2ELb0EN4cute5tupleIJNS5_1CILi128EEENS7_ILi64EEENS7_ILi192EEEEEELi192ENS_6half_tEfNS_4arch4Sm80ELb1ELb0ELb0ELb1ELb1ELb0ELb1ELb1EEENS1_21CollectiveEpilogueFwdINS6_IJS8_SA_S9_EEENS6_IJNS7_ILi1EEESI_SI_EEESC_SE_Li256ELb1ELb1ELb1ELb0EEENS1_36VarlenDynamicPersistentTileSchedulerILi128ELi64ELi256ELi256ELb1ELb1ELb0ELb1ELb1ELb1EEEEEEEEEvNT_6ParamsE,"",@"SHT_CUDA_INFO"
	.sectionflags	@""
	.align	4


	//----- nvinfo : EIATTR_CUDA_API_VERSION
	.align		4
        /*0000*/ 	.byte	0x04, 0x37
        /*0002*/ 	.short	(.L_636 - .L_635)
.L_635:
        /*0004*/ 	.word	0x00000082


	//----- nvinfo : EIATTR_KPARAM_INFO
	.align		4
.L_636:
        /*0008*/ 	.byte	0x04, 0x17
        /*000a*/ 	.short	(.L_638 - .L_637)
.L_637:
        /*000c*/ 	.word	0x00000000
        /*0010*/ 	.short	0x0000
        /*0012*/ 	.short	0x0000
        /*0014*/ 	.byte	0x00, 0xf0, 0xe1, 0x10


	//----- nvinfo : EIATTR_SPARSE_MMA_MASK
	.align		4
.L_638:
        /*0018*/ 	.byte	0x03, 0x50
        /*001a*/ 	.short	0x0000


	//----- nvinfo : EIATTR_MAXREG_COUNT
	.align		4
        /*001c*/ 	.byte	0x03, 0x1b
        /*001e*/ 	.short	0x00ff


	//----- nvinfo : EIATTR_MERCURY_ISA_VERSION
	.align		4
        /*0020*/ 	.byte	0x03, 0x5f
        /*0022*/ 	.short	0x0101


	//----- nvinfo : EIATTR_EXIT_INSTR_OFFSETS
	.align		4
        /*0024*/ 	.byte	0x04, 0x1c
        /*0026*/ 	.short	(.L_640 - .L_639)


	//   ....[0]....
.L_639:
        /*0028*/ 	.word	0x00000010


	//----- nvinfo : EIATTR_MAX_THREADS
	.align		4
.L_640:
        /*002c*/ 	.byte	0x04, 0x05
        /*002e*/ 	.short	(.L_642 - .L_641)
.L_641:
        /*0030*/ 	.word	0x00000100
        /*0034*/ 	.word	0x00000001
        /*0038*/ 	.word	0x00000001


	//----- nvinfo : EIATTR_CBANK_PARAM_SIZE
	.align		4
.L_642:
        /*003c*/ 	.byte	0x03, 0x19
        /*003e*/ 	.short	0x0438


	//----- nvinfo : EIATTR_PARAM_CBANK
	.align		4
        /*0040*/ 	.byte	0x04, 0x0a
        /*0042*/ 	.short	(.L_644 - .L_643)
	.align		4
.L_643:
        /*0044*/ 	.word	index@(.nv.constant0._ZN7cutlass13device_kernelIN5flash19enable_sm80_to_sm89INS1_16FlashAttnFwdSm80INS1_25CollectiveMainloopFwdSm80ILi8ELi2ELb0EN4cute5tupleIJNS5_1CILi128EEENS7_ILi64EEENS7_ILi192EEEEEELi192ENS_6half_tEfNS_4arch4Sm80ELb1ELb0ELb0ELb1ELb1ELb0ELb1ELb1EEENS1_21CollectiveEpilogueFwdINS6_IJS8_SA_S9_EEENS6_IJNS7_ILi1EEESI_SI_EEESC_SE_Li256ELb1ELb1ELb1ELb0EEENS1_36VarlenDynamicPersistentTileSchedulerILi128ELi64ELi256ELi256ELb1ELb1ELb0ELb1ELb1ELb1EEEEEEEEEvNT_6ParamsE)
        /*0048*/ 	.short	0x0210
        /*004a*/ 	.short	0x0438


	//----- nvinfo : EIATTR_SW_WAR
	.align		4
.L_644:
        /*004c*/ 	.byte	0x04, 0x36
        /*004e*/ 	.short	(.L_646 - .L_645)
.L_645:
        /*0050*/ 	.word	0x00000008
.L_646:


//--------------------- .nv.info._ZN7cutlass13device_kernelIN5flash19enable_sm80_to_sm89INS1_16FlashAttnFwdSm80INS1_25CollectiveMainloopFwdSm80ILi8ELi2ELb0EN4cute5tupleIJNS5_1CILi128EEENS7_ILi64EEENS7_ILi192EEEEEELi192ENS_6half_tEfNS_4arch4Sm80ELb1ELb0ELb0ELb1ELb1ELb1ELb1ELb1EEENS1_21CollectiveEpilogueFwdINS6_IJS8_SA_S9_EEENS6_IJNS7_ILi1EEESI_SI_EEESC_SE_Li256ELb1ELb1ELb1ELb0EEENS1_36VarlenDynamicPersistentTileSchedulerILi128ELi64ELi256ELi256ELb1ELb1ELb0ELb1ELb1ELb1EEEEEEEEEvNT_6ParamsE --------------------------
	.section	.nv.info._ZN7cutlass13device_kernelIN5flash19enable_sm80_to_sm89INS1_16FlashAttnFwdSm80INS1_25CollectiveMainloopFwdSm80ILi8ELi2ELb0EN4cute5tupleIJNS5_1CILi128EEENS7_ILi64EEENS7_ILi192EEEEEELi192ENS_6half_tEfNS_4arch4Sm80ELb1ELb0ELb0ELb1ELb1ELb1ELb1ELb1EEENS1_21CollectiveEpilogueFwdINS6_IJS8_SA_S9_EEENS6_IJNS7_ILi1EEESI_SI_EEESC_SE_Li256ELb1ELb1ELb1ELb0EEENS1_36VarlenDynamicPersistentTileSchedulerILi128ELi64ELi256ELi256ELb1ELb1ELb0ELb1ELb1ELb1EEEEEEEEEvNT_6ParamsE,"",@"SHT_CUDA_INFO"
	.sectionflags	@""
	.align	4


	//----- nvinfo : EIATTR_CUDA_API_VERSION
	.align		4
        /*0000*/ 	.byte	0x04, 0x37
        /*0002*/ 	.short	(.L_648 - .L_647)
.L_647:
        /*0004*/ 	.word	0x00000082


	//----- nvinfo : EIATTR_KPARAM_INFO
	.align		4
.L_648:
        /*0008*/ 	.byte	0x04, 0x17
        /*000a*/ 	.short	(.L_650 - .L_649)
.L_649:
        /*000c*/ 	.word	0x00000000
        /*0010*/ 	.short	0x0000
        /*0012*/ 	.short	0x0000
        /*0014*/ 	.byte	0x00, 0xf0, 0xe1, 0x10


	//----- nvinfo : EIATTR_SPARSE_MMA_MASK
	.align		4
.L_650:
        /*0018*/ 	.byte	0x03, 0x50
        /*001a*/ 	.short	0x0000


	//----- nvinfo : EIATTR_MAXREG_COUNT
	.align		4
        /*001c*/ 	.byte	0x03, 0x1b
        /*001e*/ 	.short	0x00ff


	//----- nvinfo : EIATTR_MERCURY_ISA_VERSION
	.align		4
        /*0020*/ 	.byte	0x03, 0x5f
        /*0022*/ 	.short	0x0101


	//----- nvinfo : EIATTR_EXIT_INSTR_OFFSETS
	.align		4
        /*0024*/ 	.byte	0x04, 0x1c
        /*0026*/ 	.short	(.L_652 - .L_651)


	//   ....[0]....
.L_651:
        /*0028*/ 	.word	0x00000010


	//----- nvinfo : EIATTR_MAX_THREADS
	.align		4
.L_652:
        /*002c*/ 	.byte	0x04, 0x05
        /*002e*/ 	.short	(.L_654 - .L_653)
.L_653:
        /*0030*/ 	.word	0x00000100
        /*0034*/ 	.word	0x00000001
        /*0038*/ 	.word	0x00000001


	//----- nvinfo : EIATTR_CBANK_PARAM_SIZE
	.align		4
.L_654:
        /*003c*/ 	.byte	0x03, 0x19
        /*003e*/ 	.short	0x0438


	//----- nvinfo : EIATTR_PARAM_CBANK
	.align		4
        /*0040*/ 	.byte	0x04, 0x0a
        /*0042*/ 	.short	(.L_656 - .L_655)
	.align		4
.L_655:
        /*0044*/ 	.word	index@(.nv.constant0._ZN7cutlass13device_kernelIN5flash19enable_sm80_to_sm89INS1_16FlashAttnFwdSm80INS1_25CollectiveMainloopFwdSm80ILi8ELi2ELb0EN4cute5tupleIJNS5_1CILi128EEENS7_ILi64EEENS7_ILi192EEEEEELi192ENS_6half_tEfNS_4arch4Sm80ELb1ELb0ELb0ELb1ELb1ELb1ELb1ELb1EEENS1_21CollectiveEpilogueFwdINS6_IJS8_SA_S9_EEENS6_IJNS7_ILi1EEESI_SI_EEESC_SE_Li256ELb1ELb1ELb1ELb0EEENS1_36VarlenDynamicPersistentTileSchedulerILi128ELi64ELi256ELi256ELb1ELb1ELb0ELb1ELb1ELb1EEEEEEEEEvNT_6ParamsE)
        /*0048*/ 	.short	0x0210
        /*004a*/ 	.short	0x0438


	//----- nvinfo : EIATTR_SW_WAR
	.align		4
.L_656:
        /*004c*/ 	.byte	0x04, 0x36
        /*004e*/ 	.short	(.L_658 - .L_657)
.L_657:
        /*0050*/ 	.word	0x00000008
.L_658:


//--------------------- .nv.callgraph             --------------------------
	.section	.nv.callgraph,"",@"SHT_CUDA_CALLGRAPH"
	.align	4
	.sectionentsize	8
	.align		4
        /*0000*/ 	.word	0x00000000
	.align		4
        /*0004*/ 	.word	0xffffffff
	.align		4
        /*0008*/ 	.word	0x00000000
	.align		4
        /*000c*/ 	.word	0xfffffffe
	.align		4
        /*0010*/ 	.word	0x00000000
	.align		4
        /*0014*/ 	.word	0xfffffffd
	.align		4
        /*0018*/ 	.word	0x00000000
	.align		4
        /*001c*/ 	.word	0xfffffffc


//--------------------- .nv.constant4             --------------------------
	.section	.nv.constant4,"a",@progbits
	.align	8
	.align		8
.nv.constant4:
        /*0000*/ 	.dword	_ZN89_INTERNAL_2c70e413_53_flash_fwd_hdim192_fp16_paged_split_softcapall_sm80_cu_cf07d2ef_35714cuda3std3__45__cpo5beginE
	.align		8
        /*0008*/ 	.dword	_ZN89_INTERNAL_2c70e413_53_flash_fwd_hdim192_fp16_paged_split_softcapall_sm80_cu_cf07d2ef_35714cuda3std3__45__cpo3endE
	.align		8
        /*0010*/ 	.dword	_ZN89_INTERNAL_2c70e413_53_flash_fwd_hdim192_fp16_paged_split_softcapall_sm80_cu_cf07d2ef_35714cuda3std3__45__cpo6cbeginE
	.align		8
        /*0018*/ 	.dword	_ZN89_INTERNAL_2c70e413_53_flash_fwd_hdim192_fp16_paged_split_softcapall_sm80_cu_cf07d2ef_35714cuda3std3__45__cpo4cendE
	.align		8
        /*0020*/ 	.dword	_ZN89_INTERNAL_2c70e413_53_flash_fwd_hdim192_fp16_paged_split_softcapall_sm80_cu_cf07d2ef_35714cuda3std3__491_GLOBAL__N__2c70e413_53_flash_fwd_hdim192_fp16_paged_split_softcapall_sm80_cu_cf07d2ef_35716ignoreE
	.align		8
        /*0028*/ 	.dword	_ZN89_INTERNAL_2c70e413_53_flash_fwd_hdim192_fp16_paged_split_softcapall_sm80_cu_cf07d2ef_35714cuda3std3__419piecewise_constructE
	.align		8
        /*0030*/ 	.dword	_ZN89_INTERNAL_2c70e413_53_flash_fwd_hdim192_fp16_paged_split_softcapall_sm80_cu_cf07d2ef_35714cuda3std3__48in_placeE
	.align		8
        /*0038*/ 	.dword	_ZN89_INTERNAL_2c70e413_53_flash_fwd_hdim192_fp16_paged_split_softcapall_sm80_cu_cf07d2ef_35714cuda3std6ranges3__45__cpo4swapE
	.align		8
        /*0040*/ 	.dword	_ZN89_INTERNAL_2c70e413_53_flash_fwd_hdim192_fp16_paged_split_softcapall_sm80_cu_cf07d2ef_35714cuda3std6ranges3__45__cpo9iter_moveE
	.align		8
        /*0048*/ 	.dword	_ZN89_INTERNAL_2c70e413_53_flash_fwd_hdim192_fp16_paged_split_softcapall_sm80_cu_cf07d2ef_35714cute7productE
	.align		8
        /*0050*/ 	.dword	_ZN89_INTERNAL_2c70e413_53_flash_fwd_hdim192_fp16_paged_split_softcapall_sm80_cu_cf07d2ef_35714cute1_E


//--------------------- .text._ZN7cutlass13device_kernelIN5flash19enable_sm80_to_sm89INS1_16FlashAttnFwdSm80INS1_25CollectiveMainloopFwdSm80ILi8ELi1ELb0EN4cute5tupleIJNS5_1CILi128EEENS7_ILi64EEENS7_ILi192EEEEEELi192ENS_6half_tEfNS_4arch4Sm80ELb0ELb0ELb1ELb0ELb1ELb0ELb1ELb1EEENS1_21CollectiveEpilogueFwdINS6_IJS8_SA_S9_EEENS6_IJNS7_ILi1EEESI_SI_EEESC_SE_Li256ELb0ELb1ELb1ELb0EEENS1_19SingleTileSchedulerILb0ELb1ELb1ELi128EEEEEEEEEvNT_6ParamsE --------------------------
	.section	.text._ZN7cutlass13device_kernelIN5flash19enable_sm80_to_sm89INS1_16FlashAttnFwdSm80INS1_25CollectiveMainloopFwdSm80ILi8ELi1ELb0EN4cute5tupleIJNS5_1CILi128EEENS7_ILi64EEENS7_ILi192EEEEEELi192ENS_6half_tEfNS_4arch4Sm80ELb0ELb0ELb1ELb0ELb1ELb0ELb1ELb1EEENS1_21CollectiveEpilogueFwdINS6_IJS8_SA_S9_EEENS6_IJNS7_ILi1EEESI_SI_EEESC_SE_Li256ELb0ELb1ELb1ELb0EEENS1_19SingleTileSchedulerILb0ELb1ELb1ELi128EEEEEEEEEvNT_6ParamsE,"ax",@progbits
	.align	128
.text._ZN7cutlass13device_kernelIN5flash19enable_sm80_to_sm89INS1_16FlashAttnFwdSm80INS1_25CollectiveMainloopFwdSm80ILi8ELi1ELb0EN4cute5tupleIJNS5_1CILi128EEENS7_ILi64EEENS7_ILi192EEEEEELi192ENS_6half_tEfNS_4arch4Sm80ELb0ELb0ELb1ELb0ELb1ELb0ELb1ELb1EEENS1_21CollectiveEpilogueFwdINS6_IJS8_SA_S9_EEENS6_IJNS7_ILi1EEESI_SI_EEESC_SE_Li256ELb0ELb1ELb1ELb0EEENS1_19SingleTileSchedulerILb0ELb1ELb1ELi128EEEEEEEEEvNT_6ParamsE:
        .type           _ZN7cutlass13device_kernelIN5flash19enable_sm80_to_sm89INS1_16FlashAttnFwdSm80INS1_25CollectiveMainloopFwdSm80ILi8ELi1ELb0EN4cute5tupleIJNS5_1CILi128EEENS7_ILi64EEENS7_ILi192EEEEEELi192ENS_6half_tEfNS_4arch4Sm80ELb0ELb0ELb1ELb0ELb1ELb0ELb1ELb1EEENS1_21CollectiveEpilogueFwdINS6_IJS8_SA_S9_EEENS6_IJNS7_ILi1EEESI_SI_EEESC_SE_Li256ELb0ELb1ELb1ELb0EEENS1_19SingleTileSchedulerILb0ELb1ELb1ELi128EEEEEEEEEvNT_6ParamsE,@function
        .size           _ZN7cutlass13device_kernelIN5flash19enable_sm80_to_sm89INS1_16FlashAttnFwdSm80INS1_25CollectiveMainloopFwdSm80ILi8ELi1ELb0EN4cute5tupleIJNS5_1CILi128EEENS7_ILi64EEENS7_ILi192EEEEEELi192ENS_6half_tEfNS_4arch4Sm80ELb0ELb0ELb1ELb0ELb1ELb0ELb1ELb1EEENS1_21CollectiveEpilogueFwdINS6_IJS8_SA_S9_EEENS6_IJNS7_ILi1EEESI_SI_EEESC_SE_Li256ELb0ELb1ELb1ELb0EEENS1_19SingleTileSchedulerILb0ELb1ELb1ELi128EEEEEEEEEvNT_6ParamsE,(.L_x_36 - _ZN7cutlass13device_kernelIN5flash19enable_sm80_to_sm89INS1_16FlashAttnFwdSm80INS1_25CollectiveMainloopFwdSm80ILi8ELi1ELb0EN4cute5tupleIJNS5_1CILi128EEENS7_ILi64EEENS7_ILi192EEEEEELi192ENS_6half_tEfNS_4arch4Sm80ELb0ELb0ELb1ELb0ELb1ELb0ELb1ELb1EEENS1_21CollectiveEpilogueFwdINS6_IJS8_SA_S9_EEENS6_IJNS7_ILi1EEESI_SI_EEESC_SE_Li256ELb0ELb1ELb1ELb0EEENS1_19SingleTileSchedulerILb0ELb1ELb1ELi128EEEEEEEEEvNT_6ParamsE)
        .other          _ZN7cutlass13device_kernelIN5flash19enable_sm80_to_sm89INS1_16FlashAttnFwdSm80INS1_25CollectiveMainloopFwdSm80ILi8ELi1ELb0EN4cute5tupleIJNS5_1CILi128EEENS7_ILi64EEENS7_ILi192EEEEEELi192ENS_6half_tEfNS_4arch4Sm80ELb0ELb0ELb1ELb0ELb1ELb0ELb1ELb1EEENS1_21CollectiveEpilogueFwdINS6_IJS8_SA_S9_EEENS6_IJNS7_ILi1EEESI_SI_EEESC_SE_Li256ELb0ELb1ELb1ELb0EEENS1_19SingleTileSchedulerILb0ELb1ELb1ELi128EEEEEEEEEvNT_6ParamsE,@"STO_CUDA_ENTRY STV_DEFAULT"
_ZN7cutlass13device_kernelIN5flash19enable_sm80_to_sm89INS1_16FlashAttnFwdSm80INS1_25CollectiveMainloopFwdSm80ILi8ELi1ELb0EN4cute5tupleIJNS5_1CILi128EEENS7_ILi64EEENS7_ILi192EEEEEELi192ENS_6half_tEfNS_4arch4Sm80ELb0ELb0ELb1ELb0ELb1ELb0ELb1ELb1EEENS1_21CollectiveEpilogueFwdINS6_IJS8_SA_S9_EEENS6_IJNS7_ILi1EEESI_SI_EEESC_SE_Li256ELb0ELb1ELb1ELb0EEENS1_19SingleTileSchedulerILb0ELb1ELb1ELi128EEEEEEEEEvNT_6ParamsE:
[----:B------:R-:W-:Y:S01]  /*0000*/  LDC R1, c[0x0][0x28] ;  /* 0x00000a00ff017b82 */ /* 0x000fe20000000800 */
[----:B------:R-:W-:Y:S05]  /*0010*/  EXIT ;  /* 0x000000000000794d */ /* 0x000fea0003800000 */
.L_x_0:
[----:B------:R-:W-:-:S00]  /*0020*/  BRA `(.L_x_0) ;  /* 0xfffffffc00fc7947 */ /* 0x000fc0000383ffff */
[----:B------:R-:W-:-:S00]  /*0030*/  NOP ;  /* 0x0000000000007918 */ /* 0x000fc00000000000 */
        /* <DEDUP_REMOVED lines=12> */
.L_x_36:


//--------------------- .text._ZN7cutlass13device_kernelIN5flash19enable_sm80_to_sm89INS1_16FlashAttnFwdSm80INS1_25CollectiveMainloopFwdSm80ILi8ELi1ELb0EN4cute5tupleIJNS5_1CILi128EEENS7_ILi64EEENS7_ILi192EEEEEELi192ENS_6half_tEfNS_4arch4Sm80ELb0ELb0ELb1ELb1ELb1ELb0ELb1ELb1EEENS1_21CollectiveEpilogueFwdINS6_IJS8_SA_S9_EEENS6_IJNS7_ILi1EEESI_SI_EEESC_SE_Li256ELb1ELb1ELb1ELb0EEENS1_36VarlenDynamicPersistentTileSchedulerILi128ELi64ELi256ELi256ELb1ELb1ELb0ELb0ELb1ELb1EEEEEEEEEvNT_6ParamsE --------------------------
	.section	.text._ZN7cutlass13device_kernelIN5flash19enable_sm80_to_sm89INS1_16FlashAttnFwdSm80INS1_25CollectiveMainloopFwdSm80ILi8ELi1ELb0EN4cute5tupleIJNS5_1CILi128EEENS7_ILi64EEENS7_ILi192EEEEEELi192ENS_6half_tEfNS_4arch4Sm80ELb0ELb0ELb1ELb1ELb1ELb0ELb1ELb1EEENS1_21CollectiveEpilogueFwdINS6_IJS8_SA_S9_EEENS6_IJNS7_ILi1EEESI_SI_EEESC_SE_Li256ELb1ELb1ELb1ELb0EEENS1_36VarlenDynamicPersistentTileSchedulerILi128ELi64ELi256ELi256ELb1ELb1ELb0ELb0ELb1ELb1EEEEEEEEEvNT_6ParamsE,"ax",@progbits
	.align	128
.text._ZN7cutlass13device_kernelIN5flash19enable_sm80_to_sm89INS1_16FlashAttnFwdSm80INS1_25CollectiveMainloopFwdSm80ILi8ELi1ELb0EN4cute5tupleIJNS5_1CILi128EEENS7_ILi64EEENS7_ILi192EEEEEELi192ENS_6half_tEfNS_4arch4Sm80ELb0ELb0ELb1ELb1ELb1ELb0ELb1ELb1EEENS1_21CollectiveEpilogueFwdINS6_IJS8_SA_S9_EEENS6_IJNS7_ILi1EEESI_SI_EEESC_SE_Li256ELb1ELb1ELb1ELb0EEENS1_36VarlenDynamicPersistentTileSchedulerILi128ELi64ELi256ELi256ELb1ELb1ELb0ELb0ELb1ELb1EEEEEEEEEvNT_6ParamsE:
        .type           _ZN7cutlass13device_kernelIN5flash19enable_sm80_to_sm89INS1_16FlashAttnFwdSm80INS1_25CollectiveMainloopFwdSm80ILi8ELi1ELb0EN4cute5tupleIJNS5_1CILi128EEENS7_ILi64EEENS7_ILi192EEEEEELi192ENS_6half_tEfNS_4arch4Sm80ELb0ELb0ELb1ELb1ELb1ELb0ELb1ELb1EEENS1_21CollectiveEpilogueFwdINS6_IJS8_SA_S9_EEENS6_IJNS7_ILi1EEESI_SI_EEESC_SE_Li256ELb1ELb1ELb1ELb0EEENS1_36VarlenDynamicPersistentTileSchedulerILi128ELi64ELi256ELi256ELb1ELb1ELb0ELb0ELb1ELb1EEEEEEEEEvNT_6ParamsE,@function
        .size           _ZN7cutlass13device_kernelIN5flash19enable_sm80_to_sm89INS1_16FlashAttnFwdSm80INS1_25CollectiveMainloopFwdSm80ILi8ELi1ELb0EN4cute5tupleIJNS5_1CILi128EEENS7_ILi64EEENS7_ILi192EEEEEELi192ENS_6half_tEfNS_4arch4Sm80ELb0ELb0ELb1ELb1ELb1ELb0ELb1ELb1EEENS1_21CollectiveEpilogueFwdINS6_IJS8_SA_S9_EEENS6_IJNS7_ILi1EEESI_SI_EEESC_SE_Li256ELb1ELb1ELb1ELb0EEENS1_36VarlenDynamicPersistentTileSchedulerILi128ELi64ELi256ELi256ELb1ELb1ELb0ELb0ELb1ELb1EEEEEEEEEvNT_6ParamsE,(.L_x_37 - _ZN7cutlass13device_kernelIN5flash19enable_sm80_to_sm89INS1_16FlashAttnFwdSm80INS1_25CollectiveMainloopFwdSm80ILi8ELi1ELb0EN4cute5tupleIJNS5_1CILi128EEENS7_ILi64EEENS7_ILi192EEEEEELi192ENS_6half_tEfNS_4arch4Sm80ELb0ELb0ELb1ELb1ELb1ELb0ELb1ELb1EEENS1_21CollectiveEpilogueFwdINS6_IJS8_SA_S9_EEENS6_IJNS7_ILi1EEESI_SI_EEESC_SE_Li256ELb1ELb1ELb1ELb0EEENS1_36VarlenDynamicPersistentTileSchedulerILi128ELi64ELi256ELi256ELb1ELb1ELb0ELb0ELb1ELb1EEEEEEEEEvNT_6ParamsE)
        .other          _ZN7cutlass13device_kernelIN5flash19enable_sm80_to_sm89INS1_16FlashAttnFwdSm80INS1_25CollectiveMainloopFwdSm80ILi8ELi1ELb0EN4cute5tupleIJNS5_1CILi128EEENS7_ILi64EEENS7_ILi192EEEEEELi192ENS_6half_tEfNS_4arch4Sm80ELb0ELb0ELb1ELb1ELb1ELb0ELb1ELb1EEENS1_21CollectiveEpilogueFwdINS6_IJS8_SA_S9_EEENS6_IJNS7_ILi1EEESI_SI_EEESC_SE_Li256ELb1ELb1ELb1ELb0EEENS1_36VarlenDynamicPersistentTileSchedulerILi128ELi64ELi256ELi256ELb1ELb1ELb0ELb0ELb1ELb1EEEEEEEEEvNT_6ParamsE,@"STO_CUDA_ENTRY STV_DEFAULT"
_ZN7cutlass13device_kernelIN5flash19enable_sm80_to_sm89INS1_16FlashAttnFwdSm80INS1_25CollectiveMainloopFwdSm80ILi8ELi1ELb0EN4cute5tupleIJNS5_1CILi128EEENS7_ILi64EEENS7_ILi192EEEEEELi192ENS_6half_tEfNS_4arch4Sm80ELb0ELb0ELb1ELb1ELb1ELb0ELb1ELb1EEENS1_21CollectiveEpilogueFwdINS6_IJS8_SA_S9_EEENS6_IJNS7_ILi1EEESI_SI_EEESC_SE_Li256ELb1ELb1ELb1ELb0EEENS1_36VarlenDynamicPersistentTileSchedulerILi128ELi64ELi256ELi256ELb1ELb1ELb0ELb0ELb1ELb1EEEEEEEEEvNT_6ParamsE:
[----:B------:R-:W-:Y:S01]  /*0000*/  LDC R1, c[0x0][0x28] ;  /* 0x00000a00ff017b82 */ /* 0x000fe20000000800 */
[----:B------:R-:W-:Y:S05]  /*0010*/  EXIT ;  /* 0x000000000000794d */ /* 0x000fea0003800000 */
.L_x_1:
        /* <DEDUP_REMOVED lines=14> */
.L_x_37:


//--------------------- .text._ZN7cutlass13device_kernelIN5flash19enable_sm80_to_sm89INS1_16FlashAttnFwdSm80INS1_25CollectiveMainloopFwdSm80ILi8ELi1ELb0EN4cute5tupleIJNS5_1CILi128EEENS7_ILi64EEENS7_ILi192EEEEEELi192ENS_6half_tEfNS_4arch4Sm80ELb0ELb0ELb1ELb1ELb1ELb1ELb1ELb1EEENS1_21CollectiveEpilogueFwdINS6_IJS8_SA_S9_EEENS6_IJNS7_ILi1EEESI_SI_EEESC_SE_Li256ELb1ELb1ELb1ELb0EEENS1_36VarlenDynamicPersistentTileSchedulerILi128ELi64ELi256ELi256ELb1ELb1ELb0ELb0ELb1ELb1EEEEEEEEEvNT_6ParamsE --------------------------
	.section	.text._ZN7cutlass13device_kernelIN5flash19enable_sm80_to_sm89INS1_16FlashAttnFwdSm80INS1_25CollectiveMainloopFwdSm80ILi8ELi1ELb0EN4cute5tupleIJNS5_1CILi128EEENS7_ILi64EEENS7_ILi192EEEEEELi192ENS_6half_tEfNS_4arch4Sm80ELb0ELb0ELb1ELb1ELb1ELb1ELb1ELb1EEENS1_21CollectiveEpilogueFwdINS6_IJS8_SA_S9_EEENS6_IJNS7_ILi1EEESI_SI_EEESC_SE_Li256ELb1ELb1ELb1ELb0EEENS1_36VarlenDynamicPersistentTileSchedulerILi128ELi64ELi256ELi256ELb1ELb1ELb0ELb0ELb1ELb1EEEEEEEEEvNT_6ParamsE,"ax",@progbits
	.align	128
.text._ZN7cutlass13device_kernelIN5flash19enable_sm80_to_sm89INS1_16FlashAttnFwdSm80INS1_25CollectiveMainloopFwdSm80ILi8ELi1ELb0EN4cute5tupleIJNS5_1CILi128EEENS7_ILi64EEENS7_ILi192EEEEEELi192ENS_6half_tEfNS_4arch4Sm80ELb0ELb0ELb1ELb1ELb1ELb1ELb1ELb1EEENS1_21CollectiveEpilogueFwdINS6_IJS8_SA_S9_EEENS6_IJNS7_ILi1EEESI_SI_EEESC_SE_Li256ELb1ELb1ELb1ELb0EEENS1_36VarlenDynamicPersistentTileSchedulerILi128ELi64ELi256ELi256ELb1ELb1ELb0ELb0ELb1ELb1EEEEEEEEEvNT_6ParamsE:
        .type           _ZN7cutlass13device_kernelIN5flash19enable_sm80_to_sm89INS1_16FlashAttnFwdSm80INS1_25CollectiveMainloopFwdSm80ILi8ELi1ELb0EN4cute5tupleIJNS5_1CILi128EEENS7_ILi64EEENS7_ILi192EEEEEELi192ENS_6half_tEfNS_4arch4Sm80ELb0ELb0ELb1ELb1ELb1ELb1ELb1ELb1EEENS1_21CollectiveEpilogueFwdINS6_IJS8_SA_S9_EEENS6_IJNS7_ILi1EEESI_SI_EEESC_SE_Li256ELb1ELb1ELb1ELb0EEENS1_36VarlenDynamicPersistentTileSchedulerILi128ELi64ELi256ELi256ELb1ELb1ELb0ELb0ELb1ELb1EEEEEEEEEvNT_6ParamsE,@function
        .size           _ZN7cutlass13device_kernelIN5flash19enable_sm80_to_sm89INS1_16FlashAttnFwdSm80INS1_25CollectiveMainloopFwdSm80ILi8ELi1ELb0EN4cute5tupleIJNS5_1CILi128EEENS7_ILi64EEENS7_ILi192EEEEEELi192ENS_6half_tEfNS_4arch4Sm80ELb0ELb0ELb1ELb1ELb1ELb1ELb1ELb1EEENS1_21CollectiveEpilogueFwdINS6_IJS8_SA_S9_EEENS6_IJNS7_ILi1EEESI_SI_EEESC_SE_Li256ELb1ELb1ELb1ELb0EEENS1_36VarlenDynamicPersistentTileSchedulerILi128ELi64ELi256ELi256ELb1ELb1ELb0ELb0ELb1ELb1EEEEEEEEEvNT_6ParamsE,(.L_x_38 - _ZN7cutlass13device_kernelIN5flash19enable_sm80_to_sm89INS1_16FlashAttnFwdSm80INS1_25CollectiveMainloopFwdSm80ILi8ELi1ELb0EN4cute5tupleIJNS5_1CILi128EEENS7_ILi64EEENS7_ILi192EEEEEELi192ENS_6half_tEfNS_4arch4Sm80ELb0ELb0ELb1ELb1ELb1ELb1ELb1ELb1EEENS1_21CollectiveEpilogueFwdINS6_IJS8_SA_S9_EEENS6_IJNS7_ILi1EEESI_SI_EEESC_SE_Li256ELb1ELb1ELb1ELb0EEENS1_36VarlenDynamicPersistentTileSchedulerILi128ELi64ELi256ELi256ELb1ELb1ELb0ELb0ELb1ELb1EEEEEEEEEvNT_6ParamsE)
        .other          _ZN7cutlass13device_kernelIN5flash19enable_sm80_to_sm89INS1_16FlashAttnFwdSm80INS1_25CollectiveMainloopFwdSm80ILi8ELi1ELb0EN4cute5tupleIJNS5_1CILi128EEENS7_ILi64EEENS7_ILi192EEEEEELi192ENS_6half_tEfNS_4arch4Sm80ELb0ELb0ELb1ELb1ELb1ELb1ELb1ELb1EEENS1_21CollectiveEpilogueFwdINS6_IJS8_SA_S9_EEENS6_IJNS7_ILi1EEESI_SI_EEESC_SE_Li256ELb1ELb1ELb1ELb0EEENS1_36VarlenDynamicPersistentTileSchedulerILi128ELi64ELi256ELi256ELb1ELb1ELb0ELb0ELb1ELb1EEEEEEEEEvNT_6ParamsE,@"STO_CUDA_ENTRY STV_DEFAULT"
_ZN7cutlass13device_kernelIN5flash19enable_sm80_to_sm89INS1_16FlashAttnFwdSm80INS1_25CollectiveMainloopFwdSm80ILi8ELi1ELb0EN4cute5tupleIJNS5_1CILi128EEENS7_ILi64EEENS7_ILi192EEEEEELi192ENS_6half_tEfNS_4arch4Sm80ELb0ELb0ELb1ELb1ELb1ELb1ELb1ELb1EEENS1_21CollectiveEpilogueFwdINS6_IJS8_SA_S9_EEENS6_IJNS7_ILi1EEESI_SI_EEESC_SE_Li256ELb1ELb1ELb1ELb0EEENS1_36VarlenDynamicPersistentTileSchedulerILi128ELi64ELi256ELi256ELb1ELb1ELb0ELb0ELb1ELb1EEEEEEEEEvNT_6ParamsE:
[----:B------:R-:W-:Y:S01]  /*0000*/  LDC R1, c[0x0][0x28] ;  /* 0x00000a00ff017b82 */ /* 0x000fe20000000800 */
[----:B------:R-:W-:Y:S05]  /*0010*/  EXIT ;  /* 0x000000000000794d */ /* 0x000fea0003800000 */
.L_x_2:
        /* <DEDUP_REMOVED lines=14> */
.L_x_38:


//--------------------- .text._ZN7cutlass13device_kernelIN5flash19enable_sm80_to_sm89INS1_16FlashAttnFwdSm80INS1_25CollectiveMainloopFwdSm80ILi8ELi1ELb0EN4cute5tupleIJNS5_1CILi128EEENS7_ILi64EEENS7_ILi192EEEEEELi192ENS_6half_tEfNS_4arch4Sm80ELb0ELb1ELb1ELb0ELb1ELb0ELb1ELb1EEENS1_21CollectiveEpilogueFwdINS6_IJS8_SA_S9_EEENS6_IJNS7_ILi1EEESI_SI_EEESC_SE_Li256ELb0ELb1ELb1ELb0EEENS1_19SingleTileSchedulerILb0ELb1ELb1ELi128EEEEEEEEEvNT_6ParamsE --------------------------
	.section	.text._ZN7cutlass13device_kernelIN5flash19enable_sm80_to_sm89INS1_16FlashAttnFwdSm80INS1_25CollectiveMainloopFwdSm80ILi8ELi1ELb0EN4cute5tupleIJNS5_1CILi128EEENS7_ILi64EEENS7_ILi192EEEEEELi192ENS_6half_tEfNS_4arch4Sm80ELb0ELb1ELb1ELb0ELb1ELb0ELb1ELb1EEENS1_21CollectiveEpilogueFwdINS6_IJS8_SA_S9_EEENS6_IJNS7_ILi1EEESI_SI_EEESC_SE_Li256ELb0ELb1ELb1ELb0EEENS1_19SingleTileSchedulerILb0ELb1ELb1ELi128EEEEEEEEEvNT_6ParamsE,"ax",@progbits
	.align	128
.text._ZN7cutlass13device_kernelIN5flash19enable_sm80_to_sm89INS1_16FlashAttnFwdSm80INS1_25CollectiveMainloopFwdSm80ILi8ELi1ELb0EN4cute5tupleIJNS5_1CILi128EEENS7_ILi64EEENS7_ILi192EEEEEELi192ENS_6half_tEfNS_4arch4Sm80ELb0ELb1ELb1ELb0ELb1ELb0ELb1ELb1EEENS1_21CollectiveEpilogueFwdINS6_IJS8_SA_S9_EEENS6_IJNS7_ILi1EEESI_SI_EEESC_SE_Li256ELb0ELb1ELb1ELb0EEENS1_19SingleTileSchedulerILb0ELb1ELb1ELi128EEEEEEEEEvNT_6ParamsE:
        .type           _ZN7cutlass13device_kernelIN5flash19enable_sm80_to_sm89INS1_16FlashAttnFwdSm80INS1_25CollectiveMainloopFwdSm80ILi8ELi1ELb0EN4cute5tupleIJNS5_1CILi128EEENS7_ILi64EEENS7_ILi192EEEEEELi192ENS_6half_tEfNS_4arch4Sm80ELb0ELb1ELb1ELb0ELb1ELb0ELb1ELb1EEENS1_21CollectiveEpilogueFwdINS6_IJS8_SA_S9_EEENS6_IJNS7_ILi1EEESI_SI_EEESC_SE_Li256ELb0ELb1ELb1ELb0EEENS1_19SingleTileSchedulerILb0ELb1ELb1ELi128EEEEEEEEEvNT_6ParamsE,@function
        .size           _ZN7cutlass13device_kernelIN5flash19enable_sm80_to_sm89INS1_16FlashAttnFwdSm80INS1_25CollectiveMainloopFwdSm80ILi8ELi1ELb0EN4cute5tupleIJNS5_1CILi128EEENS7_ILi64EEENS7_ILi192EEEEEELi192ENS_6half_tEfNS_4arch4Sm80ELb0ELb1ELb1ELb0ELb1ELb0ELb1ELb1EEENS1_21CollectiveEpilogueFwdINS6_IJS8_SA_S9_EEENS6_IJNS7_ILi1EEESI_SI_EEESC_SE_Li256ELb0ELb1ELb1ELb0EEENS1_19SingleTileSchedulerILb0ELb1ELb1ELi128EEEEEEEEEvNT_6ParamsE,(.L_x_39 - _ZN7cutlass13device_kernelIN5flash19enable_sm80_to_sm89INS1_16FlashAttnFwdSm80INS1_25CollectiveMainloopFwdSm80ILi8ELi1ELb0EN4cute5tupleIJNS5_1CILi128EEENS7_ILi64EEENS7_ILi192EEEEEELi192ENS_6half_tEfNS_4arch4Sm80ELb0ELb1ELb1ELb0ELb1ELb0ELb1ELb1EEENS1_21CollectiveEpilogueFwdINS6_IJS8_SA_S9_EEENS6_IJNS7_ILi1EEESI_SI_EEESC_SE_Li256ELb0ELb1ELb1ELb0EEENS1_19SingleTileSchedulerILb0ELb1ELb1ELi128EEEEEEEEEvNT_6ParamsE)
        .other          _ZN7cutlass13device_kernelIN5flash19enable_sm80_to_sm89INS1_16FlashAttnFwdSm80INS1_25CollectiveMainloopFwdSm80ILi8ELi1ELb0EN4cute5tupleIJNS5_1CILi128EEENS7_ILi64EEENS7_ILi192EEEEEELi192ENS_6half_tEfNS_4arch4Sm80ELb0ELb1ELb1ELb0ELb1ELb0ELb1ELb1EEENS1_21CollectiveEpilogueFwdINS6_IJS8_SA_S9_EEENS6_IJNS7_ILi1EEESI_SI_EEESC_SE_Li256ELb0ELb1ELb1ELb0EEENS1_19SingleTileSchedulerILb0ELb1ELb1ELi128EEEEEEEEEvNT_6ParamsE,@"STO_CUDA_ENTRY STV_DEFAULT"
_ZN7cutlass13device_kernelIN5flash19enable_sm80_to_sm89INS1_16FlashAttnFwdSm80INS1_25CollectiveMainloopFwdSm80ILi8ELi1ELb0EN4cute5tupleIJNS5_1CILi128EEENS7_ILi64EEENS7_ILi192EEEEEELi192ENS_6half_tEfNS_4arch4Sm80ELb0ELb1ELb1ELb0ELb1ELb0ELb1ELb1EEENS1_21CollectiveEpilogueFwdINS6_IJS8_SA_S9_EEENS6_IJNS7_ILi1EEESI_SI_EEESC_SE_Li256ELb0ELb1ELb1ELb0EEENS1_19SingleTileSchedulerILb0ELb1ELb1ELi128EEEEEEEEEvNT_6ParamsE:
[----:B------:R-:W-:Y:S01]  /*0000*/  LDC R1, c[0x0][0x28] ;  /* 0x00000a00ff017b82 */ /* 0x000fe20000000800 */
[----:B------:R-:W-:Y:S05]  /*0010*/  EXIT ;  /* 0x000000000000794d */ /* 0x000fea0003800000 */
.L_x_3:
        /* <DEDUP_REMOVED lines=14> */
.L_x_39:


//--------------------- .text._ZN7cutlass13device_kernelIN5flash19enable_sm80_to_sm89INS1_16FlashAttnFwdSm80INS1_25CollectiveMainloopFwdSm80ILi8ELi1ELb0EN4cute5tupleIJNS5_1CILi128EEENS7_ILi64EEENS7_ILi192EEEEEELi192ENS_6half_tEfNS_4arch4Sm80ELb0ELb1ELb1ELb1ELb1ELb0ELb1ELb1EEENS1_21CollectiveEpilogueFwdINS6_IJS8_SA_S9_EEENS6_IJNS7_ILi1EEESI_SI_EEESC_SE_Li256ELb1ELb1ELb1ELb0EEENS1_36VarlenDynamicPersistentTileSchedulerILi128ELi64ELi256ELi256ELb1ELb1ELb0ELb1ELb0ELb1EEEEEEEEEvNT_6ParamsE --------------------------
	.section	.text._ZN7cutlass13device_kernelIN5flash19enable_sm80_to_sm89INS1_16FlashAttnFwdSm80INS1_25CollectiveMainloopFwdSm80ILi8ELi1ELb0EN4cute5tupleIJNS5_1CILi128EEENS7_ILi64EEENS7_ILi192EEEEEELi192ENS_6half_tEfNS_4arch4Sm80ELb0ELb1ELb1ELb1ELb1ELb0ELb1ELb1EEENS1_21CollectiveEpilogueFwdINS6_IJS8_SA_S9_EEENS6_IJNS7_ILi1EEESI_SI_EEESC_SE_Li256ELb1ELb1ELb1ELb0EEENS1_36VarlenDynamicPersistentTileSchedulerILi128ELi64ELi256ELi256ELb1ELb1ELb0ELb1ELb0ELb1EEEEEEEEEvNT_6ParamsE,"ax",@progbits
	.align	128
.text._ZN7cutlass13device_kernelIN5flash19enable_sm80_to_sm89INS1_16FlashAttnFwdSm80INS1_25CollectiveMainloopFwdSm80ILi8ELi1ELb0EN4cute5tupleIJNS5_1CILi128EEENS7_ILi64EEENS7_ILi192EEEEEELi192ENS_6half_tEfNS_4arch4Sm80ELb0ELb1ELb1ELb1ELb1ELb0ELb1ELb1EEENS1_21CollectiveEpilogueFwdINS6_IJS8_SA_S9_EEENS6_IJNS7_ILi1EEESI_SI_EEESC_SE_Li256ELb1ELb1ELb1ELb0EEENS1_36VarlenDynamicPersistentTileSchedulerILi128ELi64ELi256ELi256ELb1ELb1ELb0ELb1ELb0ELb1EEEEEEEEEvNT_6ParamsE:
        .type           _ZN7cutlass13device_kernelIN5flash19enable_sm80_to_sm89INS1_16FlashAttnFwdSm80INS1_25CollectiveMainloopFwdSm80ILi8ELi1ELb0EN4cute5tupleIJNS5_1CILi128EEENS7_ILi64EEENS7_ILi192EEEEEELi192ENS_6half_tEfNS_4arch4Sm80ELb0ELb1ELb1ELb1ELb1ELb0ELb1ELb1EEENS1_21CollectiveEpilogueFwdINS6_IJS8_SA_S9_EEENS6_IJNS7_ILi1EEESI_SI_EEESC_SE_Li256ELb1ELb1ELb1ELb0EEENS1_36VarlenDynamicPersistentTileSchedulerILi128ELi64ELi256ELi256ELb1ELb1ELb0ELb1ELb0ELb1EEEEEEEEEvNT_6ParamsE,@function
        .size           _ZN7cutlass13device_kernelIN5flash19enable_sm80_to_sm89INS1_16FlashAttnFwdSm80INS1_25CollectiveMainloopFwdSm80ILi8ELi1ELb0EN4cute5tupleIJNS5_1CILi128EEENS7_ILi64EEENS7_ILi192EEEEEELi192ENS_6half_tEfNS_4arch4Sm80ELb0ELb1ELb1ELb1ELb1ELb0ELb1ELb1EEENS1_21CollectiveEpilogueFwdINS6_IJS8_SA_S9_EEENS6_IJNS7_ILi1EEESI_SI_EEESC_SE_Li256ELb1ELb1ELb1ELb0EEENS1_36VarlenDynamicPersistentTileSchedulerILi128ELi64ELi256ELi256ELb1ELb1ELb0ELb1ELb0ELb1EEEEEEEEEvNT_6ParamsE,(.L_x_40 - _ZN7cutlass13device_kernelIN5flash19enable_sm80_to_sm89INS1_16FlashAttnFwdSm80INS1_25CollectiveMainloopFwdSm80ILi8ELi1ELb0EN4cute5tupleIJNS5_1CILi128EEENS7_ILi64EEENS7_ILi192EEEEEELi192ENS_6half_tEfNS_4arch4Sm80ELb0ELb1ELb1ELb1ELb1ELb0ELb1ELb1EEENS1_21CollectiveEpilogueFwdINS6_IJS8_SA_S9_EEENS6_IJNS7_ILi1EEESI_SI_EEESC_SE_Li256ELb1ELb1ELb1ELb0EEENS1_36VarlenDynamicPersistentTileSchedulerILi128ELi64ELi256ELi256ELb1ELb1ELb0ELb1ELb0ELb1EEEEEEEEEvNT_6ParamsE)
        .other          _ZN7cutlass13device_kernelIN5flash19enable_sm80_to_sm89INS1_16FlashAttnFwdSm80INS1_25CollectiveMainloopFwdSm80ILi8ELi1ELb0EN4cute5tupleIJNS5_1CILi128EEENS7_ILi64EEENS7_ILi192EEEEEELi192ENS_6half_tEfNS_4arch4Sm80ELb0ELb1ELb1ELb1ELb1ELb0ELb1ELb1EEENS1_21CollectiveEpilogueFwdINS6_IJS8_SA_S9_EEENS6_IJNS7_ILi1EEESI_SI_EEESC_SE_Li256ELb1ELb1ELb1ELb0EEENS1_36VarlenDynamicPersistentTileSchedulerILi128ELi64ELi256ELi256ELb1ELb1ELb0ELb1ELb0ELb1EEEEEEEEEvNT_6ParamsE,@"STO_CUDA_ENTRY STV_DEFAULT"
_ZN7cutlass13device_kernelIN5flash19enable_sm80_to_sm89INS1_16FlashAttnFwdSm80INS1_25CollectiveMainloopFwdSm80ILi8ELi1ELb0EN4cute5tupleIJNS5_1CILi128EEENS7_ILi64EEENS7_ILi192EEEEEELi192ENS_6half_tEfNS_4arch4Sm80ELb0ELb1ELb1ELb1ELb1ELb0ELb1ELb1EEENS1_21CollectiveEpilogueFwdINS6_IJS8_SA_S9_EEENS6_IJNS7_ILi1EEESI_SI_EEESC_SE_Li256ELb1ELb1ELb1ELb0EEENS1_36VarlenDynamicPersistentTileSchedulerILi128ELi64ELi256ELi256ELb1ELb1ELb0ELb1ELb0ELb1EEEEEEEEEvNT_6ParamsE:
[----:B------:R-:W-:Y:S01]  /*0000*/  LDC R1, c[0x0][0x28] ;  /* 0x00000a00ff017b82 */ /* 0x000fe20000000800 */
[----:B------:R-:W-:Y:S05]  /*0010*/  EXIT ;  /* 0x000000000000794d */ /* 0x000fea0003800000 */
.L_x_4:
        /* <DEDUP_REMOVED lines=14> */
.L_x_40:


//--------------------- .text._ZN7cutlass13device_kernelIN5flash19enable_sm80_to_sm89INS1_16FlashAttnFwdSm80INS1_25CollectiveMainloopFwdSm80ILi8ELi1ELb0EN4cute5tupleIJNS5_1CILi128EEENS7_ILi64EEENS7_ILi192EEEEEELi192ENS_6half_tEfNS_4arch4Sm80ELb0ELb1ELb1ELb1ELb1ELb1ELb1ELb1EEENS1_21CollectiveEpilogueFwdINS6_IJS8_SA_S9_EEENS6_IJNS7_ILi1EEESI_SI_EEESC_SE_Li256ELb1ELb1ELb1ELb0EEENS1_36VarlenDynamicPersistentTileSchedulerILi128ELi64ELi256ELi256ELb1ELb1ELb0ELb1ELb0ELb1EEEEEEEEEvNT_6ParamsE --------------------------
	.section	.text._ZN7cutlass13device_kernelIN5flash19enable_sm80_to_sm89INS1_16FlashAttnFwdSm80INS1_25CollectiveMainloopFwdSm80ILi8ELi1ELb0EN4cute5tupleIJNS5_1CILi128EEENS7_ILi64EEENS7_ILi192EEEEEELi192ENS_6half_tEfNS_4arch4Sm80ELb0ELb1ELb1ELb1ELb1ELb1ELb1ELb1EEENS1_21CollectiveEpilogueFwdINS6_IJS8_SA_S9_EEENS6_IJNS7_ILi1EEESI_SI_EEESC_SE_Li256ELb1ELb1ELb1ELb0EEENS1_36VarlenDynamicPersistentTileSchedulerILi128ELi64ELi256ELi256ELb1ELb1ELb0ELb1ELb0ELb1EEEEEEEEEvNT_6ParamsE,"ax",@progbits
	.align	128
.text._ZN7cutlass13device_kernelIN5flash19enable_sm80_to_sm89INS1_16FlashAttnFwdSm80INS1_25CollectiveMainloopFwdSm80ILi8ELi1ELb0EN4cute5tupleIJNS5_1CILi128EEENS7_ILi64EEENS7_ILi192EEEEEELi192ENS_6half_tEfNS_4arch4Sm80ELb0ELb1ELb1ELb1ELb1ELb1ELb1ELb1EEENS1_21CollectiveEpilogueFwdINS6_IJS8_SA_S9_EEENS6_IJNS7_ILi1EEESI_SI_EEESC_SE_Li256ELb1ELb1ELb1ELb0EEENS1_36VarlenDynamicPersistentTileSchedulerILi128ELi64ELi256ELi256ELb1ELb1ELb0ELb1ELb0ELb1EEEEEEEEEvNT_6ParamsE:
        .type           _ZN7cutlass13device_kernelIN5flash19enable_sm80_to_sm89INS1_16FlashAttnFwdSm80INS1_25CollectiveMainloopFwdSm80ILi8ELi1ELb0EN4cute5tupleIJNS5_1CILi128EEENS7_ILi64EEENS7_ILi192EEEEEELi192ENS_6half_tEfNS_4arch4Sm80ELb0ELb1ELb1ELb1ELb1ELb1ELb1ELb1EEENS1_21CollectiveEpilogueFwdINS6_IJS8_SA_S9_EEENS6_IJNS7_ILi1EEESI_SI_EEESC_SE_Li256ELb1ELb1ELb1ELb0EEENS1_36VarlenDynamicPersistentTileSchedulerILi128ELi64ELi256ELi256ELb1ELb1ELb0ELb1ELb0ELb1EEEEEEEEEvNT_6ParamsE,@function
        .size           _ZN7cutlass13device_kernelIN5flash19enable_sm80_to_sm89INS1_16FlashAttnFwdSm80INS1_25CollectiveMainloopFwdSm80ILi8ELi1ELb0EN4cute5tupleIJNS5_1CILi128EEENS7_ILi64EEENS7_ILi192EEEEEELi192ENS_6half_tEfNS_4arch4Sm80ELb0ELb1ELb1ELb1ELb1ELb1ELb1ELb1EEENS1_21CollectiveEpilogueFwdINS6_IJS8_SA_S9_EEENS6_IJNS7_ILi1EEESI_SI_EEESC_SE_Li256ELb1ELb1ELb1ELb0EEENS1_36VarlenDynamicPersistentTileSchedulerILi128ELi64ELi256ELi256ELb1ELb1ELb0ELb1ELb0ELb1EEEEEEEEEvNT_6ParamsE,(.L_x_41 - _ZN7cutlass13device_kernelIN5flash19enable_sm80_to_sm89INS1_16FlashAttnFwdSm80INS1_25CollectiveMainloopFwdSm80ILi8ELi1ELb0EN4cute5tupleIJNS5_1CILi128EEENS7_ILi64EEENS7_ILi192EEEEEELi192ENS_6half_tEfNS_4arch4Sm80ELb0ELb1ELb1ELb1ELb1ELb1ELb1ELb1EEENS1_21CollectiveEpilogueFwdINS6_IJS8_SA_S9_EEENS6_IJNS7_ILi1EEESI_SI_EEESC_SE_Li256ELb1ELb1ELb1ELb0EEENS1_36VarlenDynamicPersistentTileSchedulerILi128ELi64ELi256ELi256ELb1ELb1ELb0ELb1ELb0ELb1EEEEEEEEEvNT_6ParamsE)
        .other          _ZN7cutlass13device_kernelIN5flash19enable_sm80_to_sm89INS1_16FlashAttnFwdSm80INS1_25CollectiveMainloopFwdSm80ILi8ELi1ELb0EN4cute5tupleIJNS5_1CILi128EEENS7_ILi64EEENS7_ILi192EEEEEELi192ENS_6half_tEfNS_4arch4Sm80ELb0ELb1ELb1ELb1ELb1ELb1ELb1ELb1EEENS1_21CollectiveEpilogueFwdINS6_IJS8_SA_S9_EEENS6_IJNS7_ILi1EEESI_SI_EEESC_SE_Li256ELb1ELb1ELb1ELb0EEENS1_36VarlenDynamicPersistentTileSchedulerILi128ELi64ELi256ELi256ELb1ELb1ELb0ELb1ELb0ELb1EEEEEEEEEvNT_6ParamsE,@"STO_CUDA_ENTRY STV_DEFAULT"
_ZN7cutlass13device_kernelIN5flash19enable_sm80_to_sm89INS1_16FlashAttnFwdSm80INS1_25CollectiveMainloopFwdSm80ILi8ELi1ELb0EN4cute5tupleIJNS5_1CILi128EEENS7_ILi64EEENS7_ILi192EEEEEELi192ENS_6half_tEfNS_4arch4Sm80ELb0ELb1ELb1ELb1ELb1ELb1ELb1ELb1EEENS1_21CollectiveEpilogueFwdINS6_IJS8_SA_S9_EEENS6_IJNS7_ILi1EEESI_SI_EEESC_SE_Li256ELb1ELb1ELb1ELb0EEENS1_36VarlenDynamicPersistentTileSchedulerILi128ELi64ELi256ELi256ELb1ELb1ELb0ELb1ELb0ELb1EEEEEEEEEvNT_6ParamsE:
[----:B------:R-:W-:Y:S01]  /*0000*/  LDC R1, c[0x0][0x28] ;  /* 0x00000a00ff017b82 */ /* 0x000fe20000000800 */
[----:B------:R-:W-:Y:S05]  /*0010*/  EXIT ;  /* 0x000000000000794d */ /* 0x000fea0003800000 */
.L_x_5:
        /* <DEDUP_REMOVED lines=14> */
.L_x_41:


//--------------------- .text._ZN7cutlass13device_kernelIN5flash19enable_sm80_to_sm89INS1_16FlashAttnFwdSm80INS1_25CollectiveMainloopFwdSm80ILi8ELi1ELb0EN4cute5tupleIJNS5_1CILi128EEENS7_ILi64EEENS7_ILi192EEEEEELi192ENS_6half_tEfNS_4arch4Sm80ELb1ELb0ELb1ELb0ELb1ELb0ELb1ELb1EEENS1_21CollectiveEpilogueFwdINS6_IJS8_SA_S9_EEENS6_IJNS7_ILi1EEESI_SI_EEESC_SE_Li256ELb0ELb1ELb1ELb0EEENS1_30DynamicPersistentTileSchedulerILi256ELi256ELb1ELb1ELb0EEEEEEEEEvNT_6ParamsE --------------------------
	.section	.text._ZN7cutlass13device_kernelIN5flash19enable_sm80_to_sm89INS1_16FlashAttnFwdSm80INS1_25CollectiveMainloopFwdSm80ILi8ELi1ELb0EN4cute5tupleIJNS5_1CILi128EEENS7_ILi64EEENS7_ILi192EEEEEELi192ENS_6half_tEfNS_4arch4Sm80ELb1ELb0ELb1ELb0ELb1ELb0ELb1ELb1EEENS1_21CollectiveEpilogueFwdINS6_IJS8_SA_S9_EEENS6_IJNS7_ILi1EEESI_SI_EEESC_SE_Li256ELb0ELb1ELb1ELb0EEENS1_30DynamicPersistentTileSchedulerILi256ELi256ELb1ELb1ELb0EEEEEEEEEvNT_6ParamsE,"ax",@progbits
	.align	128
.text._ZN7cutlass13device_kernelIN5flash19enable_sm80_to_sm89INS1_16FlashAttnFwdSm80INS1_25CollectiveMainloopFwdSm80ILi8ELi1ELb0EN4cute5tupleIJNS5_1CILi128EEENS7_ILi64EEENS7_ILi192EEEEEELi192ENS_6half_tEfNS_4arch4Sm80ELb1ELb0ELb1ELb0ELb1ELb0ELb1ELb1EEENS1_21CollectiveEpilogueFwdINS6_IJS8_SA_S9_EEENS6_IJNS7_ILi1EEESI_SI_EEESC_SE_Li256ELb0ELb1ELb1ELb0EEENS1_30DynamicPersistentTileSchedulerILi256ELi256ELb1ELb1ELb0EEEEEEEEEvNT_6ParamsE:
        .type           _ZN7cutlass13device_kernelIN5flash19enable_sm80_to_sm89INS1_16FlashAttnFwdSm80INS1_25CollectiveMainloopFwdSm80ILi8ELi1ELb0EN4cute5tupleIJNS5_1CILi128EEENS7_ILi64EEENS7_ILi192EEEEEELi192ENS_6half_tEfNS_4arch4Sm80ELb1ELb0ELb1ELb0ELb1ELb0ELb1ELb1EEENS1_21CollectiveEpilogueFwdINS6_IJS8_SA_S9_EEENS6_IJNS7_ILi1EEESI_SI_EEESC_SE_Li256ELb0ELb1ELb1ELb0EEENS1_30DynamicPersistentTileSchedulerILi256ELi256ELb1ELb1ELb0EEEEEEEEEvNT_6ParamsE,@function
        .size           _ZN7cutlass13device_kernelIN5flash19enable_sm80_to_sm89INS1_16FlashAttnFwdSm80INS1_25CollectiveMainloopFwdSm80ILi8ELi1ELb0EN4cute5tupleIJNS5_1CILi128EEENS7_ILi64EEENS7_ILi192EEEEEELi192ENS_6half_tEfNS_4arch4Sm80ELb1ELb0ELb1ELb0ELb1ELb0ELb1ELb1EEENS1_21CollectiveEpilogueFwdINS6_IJS8_SA_S9_EEENS6_IJNS7_ILi1EEESI_SI_EEESC_SE_Li256ELb0ELb1ELb1ELb0EEENS1_30DynamicPersistentTileSchedulerILi256ELi256ELb1ELb1ELb0EEEEEEEEEvNT_6ParamsE,(.L_x_42 - _ZN7cutlass13device_kernelIN5flash19enable_sm80_to_sm89INS1_16FlashAttnFwdSm80INS1_25CollectiveMainloopFwdSm80ILi8ELi1ELb0EN4cute5tupleIJNS5_1CILi128EEENS7_ILi64EEENS7_ILi192EEEEEELi192ENS_6half_tEfNS_4arch4Sm80ELb1ELb0ELb1ELb0ELb1ELb0ELb1ELb1EEENS1_21CollectiveEpilogueFwdINS6_IJS8_SA_S9_EEENS6_IJNS7_ILi1EEESI_SI_EEESC_SE_Li256ELb0ELb1ELb1ELb0EEENS1_30DynamicPersistentTileSchedulerILi256ELi256ELb1ELb1ELb0EEEEEEEEEvNT_6ParamsE)
        .other          _ZN7cutlass13device_kernelIN5flash19enable_sm80_to_sm89INS1_16FlashAttnFwdSm80INS1_25CollectiveMainloopFwdSm80ILi8ELi1ELb0EN4cute5tupleIJNS5_1CILi128EEENS7_ILi64EEENS7_ILi192EEEEEELi192ENS_6half_tEfNS_4arch4Sm80ELb1ELb0ELb1ELb0ELb1ELb0ELb1ELb1EEENS1_21CollectiveEpilogueFwdINS6_IJS8_SA_S9_EEENS6_IJNS7_ILi1EEESI_SI_EEESC_SE_Li256ELb0ELb1ELb1ELb0EEENS1_30DynamicPersistentTileSchedulerILi256ELi256ELb1ELb1ELb0EEEEEEEEEvNT_6ParamsE,@"STO_CUDA_ENTRY STV_DEFAULT"
_ZN7cutlass13device_kernelIN5flash19enable_sm80_to_sm89INS1_16FlashAttnFwdSm80INS1_25CollectiveMainloopFwdSm80ILi8ELi1ELb0EN4cute5tupleIJNS5_1CILi128EEENS7_ILi64EEENS7_ILi192EEEEEELi192ENS_6half_tEfNS_4arch4Sm80ELb1ELb0ELb1ELb0ELb1ELb0ELb1ELb1EEENS1_21CollectiveEpilogueFwdINS6_IJS8_SA_S9_EEENS6_IJNS7_ILi1EEESI_SI_EEESC_SE_Li256ELb0ELb1ELb1ELb0EEENS1_30DynamicPersistentTileSchedulerILi256ELi256ELb1ELb1ELb0EEEEEEEEEvNT_6ParamsE:
[----:B------:R-:W-:Y:S01]  /*0000*/  LDC R1, c[0x0][0x28] ;  /* 0x00000a00ff017b82 */ /* 0x000fe20000000800 */
[----:B------:R-:W-:Y:S05]  /*0010*/  EXIT ;  /* 0x000000000000794d */ /* 0x000fea0003800000 */
.L_x_6:
        /* <DEDUP_REMOVED lines=14> */
.L_x_42:


//--------------------- .text._ZN7cutlass13device_kernelIN5flash19enable_sm80_to_sm89INS1_16FlashAttnFwdSm80INS1_25CollectiveMainloopFwdSm80ILi8ELi1ELb0EN4cute5tupleIJNS5_1CILi128EEENS7_ILi64EEENS7_ILi192EEEEEELi192ENS_6half_tEfNS_4arch4Sm80ELb1ELb0ELb1ELb1ELb1ELb0ELb1ELb1EEENS1_21CollectiveEpilogueFwdINS6_IJS8_SA_S9_EEENS6_IJNS7_ILi1EEESI_SI_EEESC_SE_Li256ELb1ELb1ELb1ELb0EEENS1_36VarlenDynamicPersistentTileSchedulerILi128ELi64ELi256ELi256ELb1ELb1ELb0ELb1ELb1ELb1EEEEEEEEEvNT_6ParamsE --------------------------
	.section	.text._ZN7cutlass13device_kernelIN5flash19enable_sm80_to_sm89INS1_16FlashAttnFwdSm80INS1_25CollectiveMainloopFwdSm80ILi8ELi1ELb0EN4cute5tupleIJNS5_1CILi128EEENS7_ILi64EEENS7_ILi192EEEEEELi192ENS_6half_tEfNS_4arch4Sm80ELb1ELb0ELb1ELb1ELb1ELb0ELb1ELb1EEENS1_21CollectiveEpilogueFwdINS6_IJS8_SA_S9_EEENS6_IJNS7_ILi1EEESI_SI_EEESC_SE_Li256ELb1ELb1ELb1ELb0EEENS1_36VarlenDynamicPersistentTileSchedulerILi128ELi64ELi256ELi256ELb1ELb1ELb0ELb1ELb1ELb1EEEEEEEEEvNT_6ParamsE,"ax",@progbits
	.align	128
.text._ZN7cutlass13device_kernelIN5flash19enable_sm80_to_sm89INS1_16FlashAttnFwdSm80INS1_25CollectiveMainloopFwdSm80ILi8ELi1ELb0EN4cute5tupleIJNS5_1CILi128EEENS7_ILi64EEENS7_ILi192EEEEEELi192ENS_6half_tEfNS_4arch4Sm80ELb1ELb0ELb1ELb1ELb1ELb0ELb1ELb1EEENS1_21CollectiveEpilogueFwdINS6_IJS8_SA_S9_EEENS6_IJNS7_ILi1EEESI_SI_EEESC_SE_Li256ELb1ELb1ELb1ELb0EEENS1_36VarlenDynamicPersistentTileSchedulerILi128ELi64ELi256ELi256ELb1ELb1ELb0ELb1ELb1ELb1EEEEEEEEEvNT_6ParamsE:
        .type           _ZN7cutlass13device_kernelIN5flash19enable_sm80_to_sm89INS1_16FlashAttnFwdSm80INS1_25CollectiveMainloopFwdSm80ILi8ELi1ELb0EN4cute5tupleIJNS5_1CILi128EEENS7_ILi64EEENS7_ILi192EEEEEELi192ENS_6half_tEfNS_4arch4Sm80ELb1ELb0ELb1ELb1ELb1ELb0ELb1ELb1EEENS1_21CollectiveEpilogueFwdINS6_IJS8_SA_S9_EEENS6_IJNS7_ILi1EEESI_SI_EEESC_SE_Li256ELb1ELb1ELb1ELb0EEENS1_36VarlenDynamicPersistentTileSchedulerILi128ELi64ELi256ELi256ELb1ELb1ELb0ELb1ELb1ELb1EEEEEEEEEvNT_6ParamsE,@function
        .size           _ZN7cutlass13device_kernelIN5flash19enable_sm80_to_sm89INS1_16FlashAttnFwdSm80INS1_25CollectiveMainloopFwdSm80ILi8ELi1ELb0EN4cute5tupleIJNS5_1CILi128EEENS7_ILi64EEENS7_ILi192EEEEEELi192ENS_6half_tEfNS_4arch4Sm80ELb1ELb0ELb1ELb1ELb1ELb0ELb1ELb1EEENS1_21CollectiveEpilogueFwdINS6_IJS8_SA_S9_EEENS6_IJNS7_ILi1EEESI_SI_EEESC_SE_Li256ELb1ELb1ELb1ELb0EEENS1_36VarlenDynamicPersistentTileSchedulerILi128ELi64ELi256ELi256ELb1ELb1ELb0ELb1ELb1ELb1EEEEEEEEEvNT_6ParamsE,(.L_x_43 - _ZN7cutlass13device_kernelIN5flash19enable_sm80_to_sm89INS1_16FlashAttnFwdSm80INS1_25CollectiveMainloopFwdSm80ILi8ELi1ELb0EN4cute5tupleIJNS5_1CILi128EEENS7_ILi64EEENS7_ILi192EEEEEELi192ENS_6half_tEfNS_4arch4Sm80ELb1ELb0ELb1ELb1ELb1ELb0ELb1ELb1EEENS1_21CollectiveEpilogueFwdINS6_IJS8_SA_S9_EEENS6_IJNS7_ILi1EEESI_SI_EEESC_SE_Li256ELb1ELb1ELb1ELb0EEENS1_36VarlenDynamicPersistentTileSchedulerILi128ELi64ELi256ELi256ELb1ELb1ELb0ELb1ELb1ELb1EEEEEEEEEvNT_6ParamsE)
        .other          _ZN7cutlass13device_kernelIN5flash19enable_sm80_to_sm89INS1_16FlashAttnFwdSm80INS1_25CollectiveMainloopFwdSm80ILi8ELi1ELb0EN4cute5tupleIJNS5_1CILi128EEENS7_ILi64EEENS7_ILi192EEEEEELi192ENS_6half_tEfNS_4arch4Sm80ELb1ELb0ELb1ELb1ELb1ELb0ELb1ELb1EEENS1_21CollectiveEpilogueFwdINS6_IJS8_SA_S9_EEENS6_IJNS7_ILi1EEESI_SI_EEESC_SE_Li256ELb1ELb1ELb1ELb0EEENS1_36VarlenDynamicPersistentTileSchedulerILi128ELi64ELi256ELi256ELb1ELb1ELb0ELb1ELb1ELb1EEEEEEEEEvNT_6ParamsE,@"STO_CUDA_ENTRY STV_DEFAULT"
_ZN7cutlass13device_kernelIN5flash19enable_sm80_to_sm89INS1_16FlashAttnFwdSm80INS1_25CollectiveMainloopFwdSm80ILi8ELi1ELb0EN4cute5tupleIJNS5_1CILi128EEENS7_ILi64EEENS7_ILi192EEEEEELi192ENS_6half_tEfNS_4arch4Sm80ELb1ELb0ELb1ELb1ELb1ELb0ELb1ELb1EEENS1_21CollectiveEpilogueFwdINS6_IJS8_SA_S9_EEENS6_IJNS7_ILi1EEESI_SI_EEESC_SE_Li256ELb1ELb1ELb1ELb0EEENS1_36VarlenDynamicPersistentTileSchedulerILi128ELi64ELi256ELi256ELb1ELb1ELb0ELb1ELb1ELb1EEEEEEEEEvNT_6ParamsE:
[----:B------:R-:W-:Y:S01]  /*0000*/  LDC R1, c[0x0][0x28] ;  /* 0x00000a00ff017b82 */ /* 0x000fe20000000800 */
[----:B------:R-:W-:Y:S05]  /*0010*/  EXIT ;  /* 0x000000000000794d */ /* 0x000fea0003800000 */
.L_x_7:
        /* <DEDUP_REMOVED lines=14> */
.L_x_43:


//--------------------- .text._ZN7cutlass13device_kernelIN5flash19enable_sm80_to_sm89INS1_16FlashAttnFwdSm80INS1_25CollectiveMainloopFwdSm80ILi8ELi1ELb0EN4cute5tupleIJNS5_1CILi128EEENS7_ILi64EEENS7_ILi192EEEEEELi192ENS_6half_tEfNS_4arch4Sm80ELb1ELb0ELb1ELb1ELb1ELb1ELb1ELb1EEENS1_21CollectiveEpilogueFwdINS6_IJS8_SA_S9_EEENS6_IJNS7_ILi1EEESI_SI_EEESC_SE_Li256ELb1ELb1ELb1ELb0EEENS1_36VarlenDynamicPersistentTileSchedulerILi128ELi64ELi256ELi256ELb1ELb1ELb0ELb1ELb1ELb1EEEEEEEEEvNT_6ParamsE --------------------------
	.section	.text._ZN7cutlass13device_kernelIN5flash19enable_sm80_to_sm89INS1_16FlashAttnFwdSm80INS1_25CollectiveMainloopFwdSm80ILi8ELi1ELb0EN4cute5tupleIJNS5_1CILi128EEENS7_ILi64EEENS7_ILi192EEEEEELi192ENS_6half_tEfNS_4arch4Sm80ELb1ELb0ELb1ELb1ELb1ELb1ELb1ELb1EEENS1_21CollectiveEpilogueFwdINS6_IJS8_SA_S9_EEENS6_IJNS7_ILi1EEESI_SI_EEESC_SE_Li256ELb1ELb1ELb1ELb0EEENS1_36VarlenDynamicPersistentTileSchedulerILi128ELi64ELi256ELi256ELb1ELb1ELb0ELb1ELb1ELb1EEEEEEEEEvNT_6ParamsE,"ax",@progbits
	.align	128
.text._ZN7cutlass13device_kernelIN5flash19enable_sm80_to_sm89INS1_16FlashAttnFwdSm80INS1_25CollectiveMainloopFwdSm80ILi8ELi1ELb0EN4cute5tupleIJNS5_1CILi128EEENS7_ILi64EEENS7_ILi192EEEEEELi192ENS_6half_tEfNS_4arch4Sm80ELb1ELb0ELb1ELb1ELb1ELb1ELb1ELb1EEENS1_21CollectiveEpilogueFwdINS6_IJS8_SA_S9_EEENS6_IJNS7_ILi1EEESI_SI_EEESC_SE_Li256ELb1ELb1ELb1ELb0EEENS1_36VarlenDynamicPersistentTileSchedulerILi128ELi64ELi256ELi256ELb1ELb1ELb0ELb1ELb1ELb1EEEEEEEEEvNT_6ParamsE:
        .type           _ZN7cutlass13device_kernelIN5flash19enable_sm80_to_sm89INS1_16FlashAttnFwdSm80INS1_25CollectiveMainloopFwdSm80ILi8ELi1ELb0EN4cute5tupleIJNS5_1CILi128EEENS7_ILi64EEENS7_ILi192EEEEEELi192ENS_6half_tEfNS_4arch4Sm80ELb1ELb0ELb1ELb1ELb1ELb1ELb1ELb1EEENS1_21CollectiveEpilogueFwdINS6_IJS8_SA_S9_EEENS6_IJNS7_ILi1EEESI_SI_EEESC_SE_Li256ELb1ELb1ELb1ELb0EEENS1_36VarlenDynamicPersistentTileSchedulerILi128ELi64ELi256ELi256ELb1ELb1ELb0ELb1ELb1ELb1EEEEEEEEEvNT_6ParamsE,@function
        .size           _ZN7cutlass13device_kernelIN5flash19enable_sm80_to_sm89INS1_16FlashAttnFwdSm80INS1_25CollectiveMainloopFwdSm80ILi8ELi1ELb0EN4cute5tupleIJNS5_1CILi128EEENS7_ILi64EEENS7_ILi192EEEEEELi192ENS_6half_tEfNS_4arch4Sm80ELb1ELb0ELb1ELb1ELb1ELb1ELb1ELb1EEENS1_21CollectiveEpilogueFwdINS6_IJS8_SA_S9_EEENS6_IJNS7_ILi1EEESI_SI_EEESC_SE_Li256ELb1ELb1ELb1ELb0EEENS1_36VarlenDynamicPersistentTileSchedulerILi128ELi64ELi256ELi256ELb1ELb1ELb0ELb1ELb1ELb1EEEEEEEEEvNT_6ParamsE,(.L_x_44 - _ZN7cutlass13device_kernelIN5flash19enable_sm80_to_sm89INS1_16FlashAttnFwdSm80INS1_25CollectiveMainloopFwdSm80ILi8ELi1ELb0EN4cute5tupleIJNS5_1CILi128EEENS7_ILi64EEENS7_ILi192EEEEEELi192ENS_6half_tEfNS_4arch4Sm80ELb1ELb0ELb1ELb1ELb1ELb1ELb1ELb1EEENS1_21CollectiveEpilogueFwdINS6_IJS8_SA_S9_EEENS6_IJNS7_ILi1EEESI_SI_EEESC_SE_Li256ELb1ELb1ELb1ELb0EEENS1_36VarlenDynamicPersistentTileSchedulerILi128ELi64ELi256ELi256ELb1ELb1ELb0ELb1ELb1ELb1EEEEEEEEEvNT_6ParamsE)
        .other          _ZN7cutlass13device_kernelIN5flash19enable_sm80_to_sm89INS1_16FlashAttnFwdSm80INS1_25CollectiveMainloopFwdSm80ILi8ELi1ELb0EN4cute5tupleIJNS5_1CILi128EEENS7_ILi64EEENS7_ILi192EEEEEELi192ENS_6half_tEfNS_4arch4Sm80ELb1ELb0ELb1ELb1ELb1ELb1ELb1ELb1EEENS1_21CollectiveEpilogueFwdINS6_IJS8_SA_S9_EEENS6_IJNS7_ILi1EEESI_SI_EEESC_SE_Li256ELb1ELb1ELb1ELb0EEENS1_36VarlenDynamicPersistentTileSchedulerILi128ELi64ELi256ELi256ELb1ELb1ELb0ELb1ELb1ELb1EEEEEEEEEvNT_6ParamsE,@"STO_CUDA_ENTRY STV_DEFAULT"
_ZN7cutlass13device_kernelIN5flash19enable_sm80_to_sm89INS1_16FlashAttnFwdSm80INS1_25CollectiveMainloopFwdSm80ILi8ELi1ELb0EN4cute5tupleIJNS5_1CILi128EEENS7_ILi64EEENS7_ILi192EEEEEELi192ENS_6half_tEfNS_4arch4Sm80ELb1ELb0ELb1ELb1ELb1ELb1ELb1ELb1EEENS1_21CollectiveEpilogueFwdINS6_IJS8_SA_S9_EEENS6_IJNS7_ILi1EEESI_SI_EEESC_SE_Li256ELb1ELb1ELb1ELb0EEENS1_36VarlenDynamicPersistentTileSchedulerILi128ELi64ELi256ELi256ELb1ELb1ELb0ELb1ELb1ELb1EEEEEEEEEvNT_6ParamsE:
[----:B------:R-:W-:Y:S01]  /*0000*/  LDC R1, c[0x0][0x28] ;  /* 0x00000a00ff017b82 */ /* 0x000fe20000000800 */
[----:B------:R-:W-:Y:S05]  /*0010*/  EXIT ;  /* 0x000000000000794d */ /* 0x000fea0003800000 */
.L_x_8:
        /* <DEDUP_REMOVED lines=14> */
.L_x_44:


//--------------------- .text._ZN7cutlass13device_kernelIN5flash19enable_sm80_to_sm89INS1_16FlashAttnFwdSm80INS1_25CollectiveMainloopFwdSm80ILi8ELi2ELb0EN4cute5tupleIJNS5_1CILi128EEENS7_ILi64EEENS7_ILi192EEEEEELi192ENS_6half_tEfNS_4arch4Sm80ELb0ELb0ELb1ELb0ELb1ELb0ELb1ELb1EEENS1_21CollectiveEpilogueFwdINS6_IJS8_SA_S9_EEENS6_IJNS7_ILi1EEESI_SI_EEESC_SE_Li256ELb0ELb1ELb1ELb0EEENS1_19SingleTileSchedulerILb0ELb1ELb1ELi128EEEEEEEEEvNT_6ParamsE --------------------------
	.section	.text._ZN7cutlass13device_kernelIN5flash19enable_sm80_to_sm89INS1_16FlashAttnFwdSm80INS1_25CollectiveMainloopFwdSm80ILi8ELi2ELb0EN4cute5tupleIJNS5_1CILi128EEENS7_ILi64EEENS7_ILi192EEEEEELi192ENS_6half_tEfNS_4arch4Sm80ELb0ELb0ELb1ELb0ELb1ELb0ELb1ELb1EEENS1_21CollectiveEpilogueFwdINS6_IJS8_SA_S9_EEENS6_IJNS7_ILi1EEESI_SI_EEESC_SE_Li256ELb0ELb1ELb1ELb0EEENS1_19SingleTileSchedulerILb0ELb1ELb1ELi128EEEEEEEEEvNT_6ParamsE,"ax",@progbits
	.align	128
.text._ZN7cutlass13device_kernelIN5flash19enable_sm80_to_sm89INS1_16FlashAttnFwdSm80INS1_25CollectiveMainloopFwdSm80ILi8ELi2ELb0EN4cute5tupleIJNS5_1CILi128EEENS7_ILi64EEENS7_ILi192EEEEEELi192ENS_6half_tEfNS_4arch4Sm80ELb0ELb0ELb1ELb0ELb1ELb0ELb1ELb1EEENS1_21CollectiveEpilogueFwdINS6_IJS8_SA_S9_EEENS6_IJNS7_ILi1EEESI_SI_EEESC_SE_Li256ELb0ELb1ELb1ELb0EEENS1_19SingleTileSchedulerILb0ELb1ELb1ELi128EEEEEEEEEvNT_6ParamsE:
        .type           _ZN7cutlass13device_kernelIN5flash19enable_sm80_to_sm89INS1_16FlashAttnFwdSm80INS1_25CollectiveMainloopFwdSm80ILi8ELi2ELb0EN4cute5tupleIJNS5_1CILi128EEENS7_ILi64EEENS7_ILi192EEEEEELi192ENS_6half_tEfNS_4arch4Sm80ELb0ELb0ELb1ELb0ELb1ELb0ELb1ELb1EEENS1_21CollectiveEpilogueFwdINS6_IJS8_SA_S9_EEENS6_IJNS7_ILi1EEESI_SI_EEESC_SE_Li256ELb0ELb1ELb1ELb0EEENS1_19SingleTileSchedulerILb0ELb1ELb1ELi128EEEEEEEEEvNT_6ParamsE,@function
        .size           _ZN7cutlass13device_kernelIN5flash19enable_sm80_to_sm89INS1_16FlashAttnFwdSm80INS1_25CollectiveMainloopFwdSm80ILi8ELi2ELb0EN4cute5tupleIJNS5_1CILi128EEENS7_ILi64EEENS7_ILi192EEEEEELi192ENS_6half_tEfNS_4arch4Sm80ELb0ELb0ELb1ELb0ELb1ELb0ELb1ELb1EEENS1_21CollectiveEpilogueFwdINS6_IJS8_SA_S9_EEENS6_IJNS7_ILi1EEESI_SI_EEESC_SE_Li256ELb0ELb1ELb1ELb0EEENS1_19SingleTileSchedulerILb0ELb1ELb1ELi128EEEEEEEEEvNT_6ParamsE,(.L_x_45 - _ZN7cutlass13device_kernelIN5flash19enable_sm80_to_sm89INS1_16FlashAttnFwdSm80INS1_25CollectiveMainloopFwdSm80ILi8ELi2ELb0EN4cute5tupleIJNS5_1CILi128EEENS7_ILi64EEENS7_ILi192EEEEEELi192ENS_6half_tEfNS_4arch4Sm80ELb0ELb0ELb1ELb0ELb1ELb0ELb1ELb1EEENS1_21CollectiveEpilogueFwdINS6_IJS8_SA_S9_EEENS6_IJNS7_ILi1EEESI_SI_EEESC_SE_Li256ELb0ELb1ELb1ELb0EEENS1_19SingleTileSchedulerILb0ELb1ELb1ELi128EEEEEEEEEvNT_6ParamsE)
        .other          _ZN7cutlass13device_kernelIN5flash19enable_sm80_to_sm89INS1_16FlashAttnFwdSm80INS1_25CollectiveMainloopFwdSm80ILi8ELi2ELb0EN4cute5tupleIJNS5_1CILi128EEENS7_ILi64EEENS7_ILi192EEEEEELi192ENS_6half_tEfNS_4arch4Sm80ELb0ELb0ELb1ELb0ELb1ELb0ELb1ELb1EEENS1_21CollectiveEpilogueFwdINS6_IJS8_SA_S9_EEENS6_IJNS7_ILi1EEESI_SI_EEESC_SE_Li256ELb0ELb1ELb1ELb0EEENS1_19SingleTileSchedulerILb0ELb1ELb1ELi128EEEEEEEEEvNT_6ParamsE,@"STO_CUDA_ENTRY STV_DEFAULT"
_ZN7cutlass13device_kernelIN5flash19enable_sm80_to_sm89INS1_16FlashAttnFwdSm80INS1_25CollectiveMainloopFwdSm80ILi8ELi2ELb0EN4cute5tupleIJNS5_1CILi128EEENS7_ILi64EEENS7_ILi192EEEEEELi192ENS_6half_tEfNS_4arch4Sm80ELb0ELb0ELb1ELb0ELb1ELb0ELb1ELb1EEENS1_21CollectiveEpilogueFwdINS6_IJS8_SA_S9_EEENS6_IJNS7_ILi1EEESI_SI_EEESC_SE_Li256ELb0ELb1ELb1ELb0EEENS1_19SingleTileSchedulerILb0ELb1ELb1ELi128EEEEEEEEEvNT_6ParamsE:
[----:B------:R-:W-:Y:S01]  /*0000*/  LDC R1, c[0x0][0x28] ;  /* 0x00000a00ff017b82 */ /* 0x000fe20000000800 */
[----:B------:R-:W-:Y:S05]  /*0010*/  EXIT ;  /* 0x000000000000794d */ /* 0x000fea0003800000 */
.L_x_9:
        /* <DEDUP_REMOVED lines=14> */
.L_x_45:


//--------------------- .text._ZN7cutlass13device_kernelIN5flash19enable_sm80_to_sm89INS1_16FlashAttnFwdSm80INS1_25CollectiveMainloopFwdSm80ILi8ELi2ELb0EN4cute5tupleIJNS5_1CILi128EEENS7_ILi64EEENS7_ILi192EEEEEELi192ENS_6half_tEfNS_4arch4Sm80ELb0ELb0ELb1ELb1ELb1ELb0ELb1ELb1EEENS1_21CollectiveEpilogueFwdINS6_IJS8_SA_S9_EEENS6_IJNS7_ILi1EEESI_SI_EEESC_SE_Li256ELb1ELb1ELb1ELb0EEENS1_36VarlenDynamicPersistentTileSchedulerILi128ELi64ELi256ELi256ELb1ELb1ELb0ELb0ELb1ELb1EEEEEEEEEvNT_6ParamsE --------------------------
	.section	.text._ZN7cutlass13device_kernelIN5flash19enable_sm80_to_sm89INS1_16FlashAttnFwdSm80INS1_25CollectiveMainloopFwdSm80ILi8ELi2ELb0EN4cute5tupleIJNS5_1CILi128EEENS7_ILi64EEENS7_ILi192EEEEEELi192ENS_6half_tEfNS_4arch4Sm80ELb0ELb0ELb1ELb1ELb1ELb0ELb1ELb1EEENS1_21CollectiveEpilogueFwdINS6_IJS8_SA_S9_EEENS6_IJNS7_ILi1EEESI_SI_EEESC_SE_Li256ELb1ELb1ELb1ELb0EEENS1_36VarlenDynamicPersistentTileSchedulerILi128ELi64ELi256ELi256ELb1ELb1ELb0ELb0ELb1ELb1EEEEEEEEEvNT_6ParamsE,"ax",@progbits
	.align	128
.text._ZN7cutlass13device_kernelIN5flash19enable_sm80_to_sm89INS1_16FlashAttnFwdSm80INS1_25CollectiveMainloopFwdSm80ILi8ELi2ELb0EN4cute5tupleIJNS5_1CILi128EEENS7_ILi64EEENS7_ILi192EEEEEELi192ENS_6half_tEfNS_4arch4Sm80ELb0ELb0ELb1ELb1ELb1ELb0ELb1ELb1EEENS1_21CollectiveEpilogueFwdINS6_IJS8_SA_S9_EEENS6_IJNS7_ILi1EEESI_SI_EEESC_SE_Li256ELb1ELb1ELb1ELb0EEENS1_36VarlenDynamicPersistentTileSchedulerILi128ELi64ELi256ELi256ELb1ELb1ELb0ELb0ELb1ELb1EEEEEEEEEvNT_6ParamsE:
        .type           _ZN7cutlass13device_kernelIN5flash19enable_sm80_to_sm89INS1_16FlashAttnFwdSm80INS1_25CollectiveMainloopFwdSm80ILi8ELi2ELb0EN4cute5tupleIJNS5_1CILi128EEENS7_ILi64EEENS7_ILi192EEEEEELi192ENS_6half_tEfNS_4arch4Sm80ELb0ELb0ELb1ELb1ELb1ELb0ELb1ELb1EEENS1_21CollectiveEpilogueFwdINS6_IJS8_SA_S9_EEENS6_IJNS7_ILi1EEESI_SI_EEESC_SE_Li256ELb1ELb1ELb1ELb0EEENS1_36VarlenDynamicPersistentTileSchedulerILi128ELi64ELi256ELi256ELb1ELb1ELb0ELb0ELb1ELb1EEEEEEEEEvNT_6ParamsE,@function
        .size           _ZN7cutlass13device_kernelIN5flash19enable_sm80_to_sm89INS1_16FlashAttnFwdSm80INS1_25CollectiveMainloopFwdSm80ILi8ELi2ELb0EN4cute5tupleIJNS5_1CILi128EEENS7_ILi64EEENS7_ILi192EEEEEELi192ENS_6half_tEfNS_4arch4Sm80ELb0ELb0ELb1ELb1ELb1ELb0ELb1ELb1EEENS1_21CollectiveEpilogueFwdINS6_IJS8_SA_S9_EEENS6_IJNS7_ILi1EEESI_SI_EEESC_SE_Li256ELb1ELb1ELb1ELb0EEENS1_36VarlenDynamicPersistentTileSchedulerILi128ELi64ELi256ELi256ELb1ELb1ELb0ELb0ELb1ELb1EEEEEEEEEvNT_6ParamsE,(.L_x_46 - _ZN7cutlass13device_kernelIN5flash19enable_sm80_to_sm89INS1_16FlashAttnFwdSm80INS1_25CollectiveMainloopFwdSm80ILi8ELi2ELb0EN4cute5tupleIJNS5_1CILi128EEENS7_ILi64EEENS7_ILi192EEEEEELi192ENS_6half_tEfNS_4arch4Sm80ELb0ELb0ELb1ELb1ELb1ELb0ELb1ELb1EEENS1_21CollectiveEpilogueFwdINS6_IJS8_SA_S9_EEENS6_IJNS7_ILi1EEESI_SI_EEESC_SE_Li256ELb1ELb1ELb1ELb0EEENS1_36VarlenDynamicPersistentTileSchedulerILi128ELi64ELi256ELi256ELb1ELb1ELb0ELb0ELb1ELb1EEEEEEEEEvNT_6ParamsE)
        .other          _ZN7cutlass13device_kernelIN5flash19enable_sm80_to_sm89INS1_16FlashAttnFwdSm80INS1_25CollectiveMainloopFwdSm80ILi8ELi2ELb0EN4cute5tupleIJNS5_1CILi128EEENS7_ILi64EEENS7_ILi192EEEEEELi192ENS_6half_tEfNS_4arch4Sm80ELb0ELb0ELb1ELb1ELb1ELb0ELb1ELb1EEENS1_21CollectiveEpilogueFwdINS6_IJS8_SA_S9_EEENS6_IJNS7_ILi1EEESI_SI_EEESC_SE_Li256ELb1ELb1ELb1ELb0EEENS1_36VarlenDynamicPersistentTileSchedulerILi128ELi64ELi256ELi256ELb1ELb1ELb0ELb0ELb1ELb1EEEEEEEEEvNT_6ParamsE,@"STO_CUDA_ENTRY STV_DEFAULT"
_ZN7cutlass13device_kernelIN5flash19enable_sm80_to_sm89INS1_16FlashAttnFwdSm80INS1_25CollectiveMainloopFwdSm80ILi8ELi2ELb0EN4cute5tupleIJNS5_1CILi128EEENS7_ILi64EEENS7_ILi192EEEEEELi192ENS_6half_tEfNS_4arch4Sm80ELb0ELb0ELb1ELb1ELb1ELb0ELb1ELb1EEENS1_21CollectiveEpilogueFwdINS6_IJS8_SA_S9_EEENS6_IJNS7_ILi1EEESI_SI_EEESC_SE_Li256ELb1ELb1ELb1ELb0EEENS1_36VarlenDynamicPersistentTileSchedulerILi128ELi64ELi256ELi256ELb1ELb1ELb0ELb0ELb1ELb1EEEEEEEEEvNT_6ParamsE:
[----:B------:R-:W-:Y:S01]  /*0000*/  LDC R1, c[0x0][0x28] ;  /* 0x00000a00ff017b82 */ /* 0x000fe20000000800 */
[----:B------:R-:W-:Y:S05]  /*0010*/  EXIT ;  /* 0x000000000000794d */ /* 0x000fea0003800000 */
.L_x_10:
        /* <DEDUP_REMOVED lines=14> */
.L_x_46:


//--------------------- .text._ZN7cutlass13device_kernelIN5flash19enable_sm80_to_sm89INS1_16FlashAttnFwdSm80INS1_25CollectiveMainloopFwdSm80ILi8ELi2ELb0EN4cute5tupleIJNS5_1CILi128EEENS7_ILi64EEENS7_ILi192EEEEEELi192ENS_6half_tEfNS_4arch4Sm80ELb0ELb0ELb1ELb1ELb1ELb1ELb1ELb1EEENS1_21CollectiveEpilogueFwdINS6_IJS8_SA_S9_EEENS6_IJNS7_ILi1EEESI_SI_EEESC_SE_Li256ELb1ELb1ELb1ELb0EEENS1_36VarlenDynamicPersistentTileSchedulerILi128ELi64ELi256ELi256ELb1ELb1ELb0ELb0ELb1ELb1EEEEEEEEEvNT_6ParamsE --------------------------
	.section	.text._ZN7cutlass13device_kernelIN5flash19enable_sm80_to_sm89INS1_16FlashAttnFwdSm80INS1_25CollectiveMainloopFwdSm80ILi8ELi2ELb0EN4cute5tupleIJNS5_1CILi128EEENS7_ILi64EEENS7_ILi192EEEEEELi192ENS_6half_tEfNS_4arch4Sm80ELb0ELb0ELb1ELb1ELb1ELb1ELb1ELb1EEENS1_21CollectiveEpilogueFwdINS6_IJS8_SA_S9_EEENS6_IJNS7_ILi1EEESI_SI_EEESC_SE_Li256ELb1ELb1ELb1ELb0EEENS1_36VarlenDynamicPersistentTileSchedulerILi128ELi64ELi256ELi256ELb1ELb1ELb0ELb0ELb1ELb1EEEEEEEEEvNT_6ParamsE,"ax",@progbits
	.align	128
.text._ZN7cutlass13device_kernelIN5flash19enable_sm80_to_sm89INS1_16FlashAttnFwdSm80INS1_25CollectiveMainloopFwdSm80ILi8ELi2ELb0EN4cute5tupleIJNS5_1CILi128EEENS7_ILi64EEENS7_ILi192EEEEEELi192ENS_6half_tEfNS_4arch4Sm80ELb0ELb0ELb1ELb1ELb1ELb1ELb1ELb1EEENS1_21CollectiveEpilogueFwdINS6_IJS8_SA_S9_EEENS6_IJNS7_ILi1EEESI_SI_EEESC_SE_Li256ELb1ELb1ELb1ELb0EEENS1_36VarlenDynamicPersistentTileSchedulerILi128ELi64ELi256ELi256ELb1ELb1ELb0ELb0ELb1ELb1EEEEEEEEEvNT_6ParamsE:
        .type           _ZN7cutlass13device_kernelIN5flash19enable_sm80_to_sm89INS1_16FlashAttnFwdSm80INS1_25CollectiveMainloopFwdSm80ILi8ELi2ELb0EN4cute5tupleIJNS5_1CILi128EEENS7_ILi64EEENS7_ILi192EEEEEELi192ENS_6half_tEfNS_4arch4Sm80ELb0ELb0ELb1ELb1ELb1ELb1ELb1ELb1EEENS1_21CollectiveEpilogueFwdINS6_IJS8_SA_S9_EEENS6_IJNS7_ILi1EEESI_SI_EEESC_SE_Li256ELb1ELb1ELb1ELb0EEENS1_36VarlenDynamicPersistentTileSchedulerILi128ELi64ELi256ELi256ELb1ELb1ELb0ELb0ELb1ELb1EEEEEEEEEvNT_6ParamsE,@function
        .size           _ZN7cutlass13device_kernelIN5flash19enable_sm80_to_sm89INS1_16FlashAttnFwdSm80INS1_25CollectiveMainloopFwdSm80ILi8ELi2ELb0EN4cute5tupleIJNS5_1CILi128EEENS7_ILi64EEENS7_ILi192EEEEEELi192ENS_6half_tEfNS_4arch4Sm80ELb0ELb0ELb1ELb1ELb1ELb1ELb1ELb1EEENS1_21CollectiveEpilogueFwdINS6_IJS8_SA_S9_EEENS6_IJNS7_ILi1EEESI_SI_EEESC_SE_Li256ELb1ELb1ELb1ELb0EEENS1_36VarlenDynamicPersistentTileSchedulerILi128ELi64ELi256ELi256ELb1ELb1ELb0ELb0ELb1ELb1EEEEEEEEEvNT_6ParamsE,(.L_x_47 - _ZN7cutlass13device_kernelIN5flash19enable_sm80_to_sm89INS1_16FlashAttnFwdSm80INS1_25CollectiveMainloopFwdSm80ILi8ELi2ELb0EN4cute5tupleIJNS5_1CILi128EEENS7_ILi64EEENS7_ILi192EEEEEELi192ENS_6half_tEfNS_4arch4Sm80ELb0ELb0ELb1ELb1ELb1ELb1ELb1ELb1EEENS1_21CollectiveEpilogueFwdINS6_IJS8_SA_S9_EEENS6_IJNS7_ILi1EEESI_SI_EEESC_SE_Li256ELb1ELb1ELb1ELb0EEENS1_36VarlenDynamicPersistentTileSchedulerILi128ELi64ELi256ELi256ELb1ELb1ELb0ELb0ELb1ELb1EEEEEEEEEvNT_6ParamsE)
        .other          _ZN7cutlass13device_kernelIN5flash19enable_sm80_to_sm89INS1_16FlashAttnFwdSm80INS1_25CollectiveMainloopFwdSm80ILi8ELi2ELb0EN4cute5tupleIJNS5_1CILi128EEENS7_ILi64EEENS7_ILi192EEEEEELi192ENS_6half_tEfNS_4arch4Sm80ELb0ELb0ELb1ELb1ELb1ELb1ELb1ELb1EEENS1_21CollectiveEpilogueFwdINS6_IJS8_SA_S9_EEENS6_IJNS7_ILi1EEESI_SI_EEESC_SE_Li256ELb1ELb1ELb1ELb0EEENS1_36VarlenDynamicPersistentTileSchedulerILi128ELi64ELi256ELi256ELb1ELb1ELb0ELb0ELb1ELb1EEEEEEEEEvNT_6ParamsE,@"STO_CUDA_ENTRY STV_DEFAULT"
_ZN7cutlass13device_kernelIN5flash19enable_sm80_to_sm89INS1_16FlashAttnFwdSm80INS1_25CollectiveMainloopFwdSm80ILi8ELi2ELb0EN4cute5tupleIJNS5_1CILi128EEENS7_ILi64EEENS7_ILi192EEEEEELi192ENS_6half_tEfNS_4arch4Sm80ELb0ELb0ELb1ELb1ELb1ELb1ELb1ELb1EEENS1_21CollectiveEpilogueFwdINS6_IJS8_SA_S9_EEENS6_IJNS7_ILi1EEESI_SI_EEESC_SE_Li256ELb1ELb1ELb1ELb0EEENS1_36VarlenDynamicPersistentTileSchedulerILi128ELi64ELi256ELi256ELb1ELb1ELb0ELb0ELb1ELb1EEEEEEEEEvNT_6ParamsE:
[----:B------:R-:W-:Y:S01]  /*0000*/  LDC R1, c[0x0][0x28] ;  /* 0x00000a00ff017b82 */ /* 0x000fe20000000800 */
[----:B------:R-:W-:Y:S05]  /*0010*/  EXIT ;  /* 0x000000000000794d */ /* 0x000fea0003800000 */
.L_x_11:
        /* <DEDUP_REMOVED lines=14> */
.L_x_47:


//--------------------- .text._ZN7cutlass13device_kernelIN5flash19enable_sm80_to_sm89INS1_16FlashAttnFwdSm80INS1_25CollectiveMainloopFwdSm80ILi8ELi2ELb0EN4cute5tupleIJNS5_1CILi128EEENS7_ILi64EEENS7_ILi192EEEEEELi192ENS_6half_tEfNS_4arch4Sm80ELb0ELb1ELb1ELb0ELb1ELb0ELb1ELb1EEENS1_21CollectiveEpilogueFwdINS6_IJS8_SA_S9_EEENS6_IJNS7_ILi1EEESI_SI_EEESC_SE_Li256ELb0ELb1ELb1ELb0EEENS1_19SingleTileSchedulerILb0ELb1ELb1ELi128EEEEEEEEEvNT_6ParamsE --------------------------
	.section	.text._ZN7cutlass13device_kernelIN5flash19enable_sm80_to_sm89INS1_16FlashAttnFwdSm80INS1_25CollectiveMainloopFwdSm80ILi8ELi2ELb0EN4cute5tupleIJNS5_1CILi128EEENS7_ILi64EEENS7_ILi192EEEEEELi192ENS_6half_tEfNS_4arch4Sm80ELb0ELb1ELb1ELb0ELb1ELb0ELb1ELb1EEENS1_21CollectiveEpilogueFwdINS6_IJS8_SA_S9_EEENS6_IJNS7_ILi1EEESI_SI_EEESC_SE_Li256ELb0ELb1ELb1ELb0EEENS1_19SingleTileSchedulerILb0ELb1ELb1ELi128EEEEEEEEEvNT_6ParamsE,"ax",@progbits
	.align	128
.text._ZN7cutlass13device_kernelIN5flash19enable_sm80_to_sm89INS1_16FlashAttnFwdSm80INS1_25CollectiveMainloopFwdSm80ILi8ELi2ELb0EN4cute5tupleIJNS5_1CILi128EEENS7_ILi64EEENS7_ILi192EEEEEELi192ENS_6half_tEfNS_4arch4Sm80ELb0ELb1ELb1ELb0ELb1ELb0ELb1ELb1EEENS1_21CollectiveEpilogueFwdINS6_IJS8_SA_S9_EEENS6_IJNS7_ILi1EEESI_SI_EEESC_SE_Li256ELb0ELb1ELb1ELb0EEENS1_19SingleTileSchedulerILb0ELb1ELb1ELi128EEEEEEEEEvNT_6ParamsE:
        .type           _ZN7cutlass13device_kernelIN5flash19enable_sm80_to_sm89INS1_16FlashAttnFwdSm80INS1_25CollectiveMainloopFwdSm80ILi8ELi2ELb0EN4cute5tupleIJNS5_1CILi128EEENS7_ILi64EEENS7_ILi192EEEEEELi192ENS_6half_tEfNS_4arch4Sm80ELb0ELb1ELb1ELb0ELb1ELb0ELb1ELb1EEENS1_21CollectiveEpilogueFwdINS6_IJS8_SA_S9_EEENS6_IJNS7_ILi1EEESI_SI_EEESC_SE_Li256ELb0ELb1ELb1ELb0EEENS1_19SingleTileSchedulerILb0ELb1ELb1ELi128EEEEEEEEEvNT_6ParamsE,@function
        .size           _ZN7cutlass13device_kernelIN5flash19enable_sm80_to_sm89INS1_16FlashAttnFwdSm80INS1_25CollectiveMainloopFwdSm80ILi8ELi2ELb0EN4cute5tupleIJNS5_1CILi128EEENS7_ILi64EEENS7_ILi192EEEEEELi192ENS_6half_tEfNS_4arch4Sm80ELb0ELb1ELb1ELb0ELb1ELb0ELb1ELb1EEENS1_21CollectiveEpilogueFwdINS6_IJS8_SA_S9_EEENS6_IJNS7_ILi1EEESI_SI_EEESC_SE_Li256ELb0ELb1ELb1ELb0EEENS1_19SingleTileSchedulerILb0ELb1ELb1ELi128EEEEEEEEEvNT_6ParamsE,(.L_x_48 - _ZN7cutlass13device_kernelIN5flash19enable_sm80_to_sm89INS1_16FlashAttnFwdSm80INS1_25CollectiveMainloopFwdSm80ILi8ELi2ELb0EN4cute5tupleIJNS5_1CILi128EEENS7_ILi64EEENS7_ILi192EEEEEELi192ENS_6half_tEfNS_4arch4Sm80ELb0ELb1ELb1ELb0ELb1ELb0ELb1ELb1EEENS1_21CollectiveEpilogueFwdINS6_IJS8_SA_S9_EEENS6_IJNS7_ILi1EEESI_SI_EEESC_SE_Li256ELb0ELb1ELb1ELb0EEENS1_19SingleTileSchedulerILb0ELb1ELb1ELi128EEEEEEEEEvNT_6ParamsE)
        .other          _ZN7cutlass13device_kernelIN5flash19enable_sm80_to_sm89INS1_16FlashAttnFwdSm80INS1_25CollectiveMainloopFwdSm80ILi8ELi2ELb0EN4cute5tupleIJNS5_1CILi128EEENS7_ILi64EEENS7_ILi192EEEEEELi192ENS_6half_tEfNS_4arch4Sm80ELb0ELb1ELb1ELb0ELb1ELb0ELb1ELb1EEENS1_21CollectiveEpilogueFwdINS6_IJS8_SA_S9_EEENS6_IJNS7_ILi1EEESI_SI_EEESC_SE_Li256ELb0ELb1ELb1ELb0EEENS1_19SingleTileSchedulerILb0ELb1ELb1ELi128EEEEEEEEEvNT_6ParamsE,@"STO_CUDA_ENTRY STV_DEFAULT"
_ZN7cutlass13device_kernelIN5flash19enable_sm80_to_sm89INS1_16FlashAttnFwdSm80INS1_25CollectiveMainloopFwdSm80ILi8ELi2ELb0EN4cute5tupleIJNS5_1CILi128EEENS7_ILi64EEENS7_ILi192EEEEEELi192ENS_6half_tEfNS_4arch4Sm80ELb0ELb1ELb1ELb0ELb1ELb0ELb1ELb1EEENS1_21CollectiveEpilogueFwdINS6_IJS8_SA_S9_EEENS6_IJNS7_ILi1EEESI_SI_EEESC_SE_Li256ELb0ELb1ELb1ELb0EEENS1_19SingleTileSchedulerILb0ELb1ELb1ELi128EEEEEEEEEvNT_6ParamsE:
[----:B------:R-:W-:Y:S01]  /*0000*/  LDC R1, c[0x0][0x28] ;  /* 0x00000a00ff017b82 */ /* 0x000fe20000000800 */
[----:B------:R-:W-:Y:S05]  /*0010*/  EXIT ;  /* 0x000000000000794d */ /* 0x000fea0003800000 */
.L_x_12:
        /* <DEDUP_REMOVED lines=14> */
.L_x_48:


//--------------------- .text._ZN7cutlass13device_kernelIN5flash19enable_sm80_to_sm89INS1_16FlashAttnFwdSm80INS1_25CollectiveMainloopFwdSm80ILi8ELi2ELb0EN4cute5tupleIJNS5_1CILi128EEENS7_ILi64EEENS7_ILi192EEEEEELi192ENS_6half_tEfNS_4arch4Sm80ELb0ELb1ELb1ELb1ELb1ELb0ELb1ELb1EEENS1_21CollectiveEpilogueFwdINS6_IJS8_SA_S9_EEENS6_IJNS7_ILi1EEESI_SI_EEESC_SE_Li256ELb1ELb1ELb1ELb0EEENS1_36VarlenDynamicPersistentTileSchedulerILi128ELi64ELi256ELi256ELb1ELb1ELb0ELb1ELb0ELb1EEEEEEEEEvNT_6ParamsE --------------------------
	.section	.text._ZN7cutlass13device_kernelIN5flash19enable_sm80_to_sm89INS1_16FlashAttnFwdSm80INS1_25CollectiveMainloopFwdSm80ILi8ELi2ELb0EN4cute5tupleIJNS5_1CILi128EEENS7_ILi64EEENS7_ILi192EEEEEELi192ENS_6half_tEfNS_4arch4Sm80ELb0ELb1ELb1ELb1ELb1ELb0ELb1ELb1EEENS1_21CollectiveEpilogueFwdINS6_IJS8_SA_S9_EEENS6_IJNS7_ILi1EEESI_SI_EEESC_SE_Li256ELb1ELb1ELb1ELb0EEENS1_36VarlenDynamicPersistentTileSchedulerILi128ELi64ELi256ELi256ELb1ELb1ELb0ELb1ELb0ELb1EEEEEEEEEvNT_6ParamsE,"ax",@progbits
	.align	128
.text._ZN7cutlass13device_kernelIN5flash19enable_sm80_to_sm89INS1_16FlashAttnFwdSm80INS1_25CollectiveMainloopFwdSm80ILi8ELi2ELb0EN4cute5tupleIJNS5_1CILi128EEENS7_ILi64EEENS7_ILi192EEEEEELi192ENS_6half_tEfNS_4arch4Sm80ELb0ELb1ELb1ELb1ELb1ELb0ELb1ELb1EEENS1_21CollectiveEpilogueFwdINS6_IJS8_SA_S9_EEENS6_IJNS7_ILi1EEESI_SI_EEESC_SE_Li256ELb1ELb1ELb1ELb0EEENS1_36VarlenDynamicPersistentTileSchedulerILi128ELi64ELi256ELi256ELb1ELb1ELb0ELb1ELb0ELb1EEEEEEEEEvNT_6ParamsE:
        .type           _ZN7cutlass13device_kernelIN5flash19enable_sm80_to_sm89INS1_16FlashAttnFwdSm80INS1_25CollectiveMainloopFwdSm80ILi8ELi2ELb0EN4cute5tupleIJNS5_1CILi128EEENS7_ILi64EEENS7_ILi192EEEEEELi192ENS_6half_tEfNS_4arch4Sm80ELb0ELb1ELb1ELb1ELb1ELb0ELb1ELb1EEENS1_21CollectiveEpilogueFwdINS6_IJS8_SA_S9_EEENS6_IJNS7_ILi1EEESI_SI_EEESC_SE_Li256ELb1ELb1ELb1ELb0EEENS1_36VarlenDynamicPersistentTileSchedulerILi128ELi64ELi256ELi256ELb1ELb1ELb0ELb1ELb0ELb1EEEEEEEEEvNT_6ParamsE,@function
        .size           _ZN7cutlass13device_kernelIN5flash19enable_sm80_to_sm89INS1_16FlashAttnFwdSm80INS1_25CollectiveMainloopFwdSm80ILi8ELi2ELb0EN4cute5tupleIJNS5_1CILi128EEENS7_ILi64EEENS7_ILi192EEEEEELi192ENS_6half_tEfNS_4arch4Sm80ELb0ELb1ELb1ELb1ELb1ELb0ELb1ELb1EEENS1_21CollectiveEpilogueFwdINS6_IJS8_SA_S9_EEENS6_IJNS7_ILi1EEESI_SI_EEESC_SE_Li256ELb1ELb1ELb1ELb0EEENS1_36VarlenDynamicPersistentTileSchedulerILi128ELi64ELi256ELi256ELb1ELb1ELb0ELb1ELb0ELb1EEEEEEEEEvNT_6ParamsE,(.L_x_49 - _ZN7cutlass13device_kernelIN5flash19enable_sm80_to_sm89INS1_16FlashAttnFwdSm80INS1_25CollectiveMainloopFwdSm80ILi8ELi2ELb0EN4cute5tupleIJNS5_1CILi128EEENS7_ILi64EEENS7_ILi192EEEEEELi192ENS_6half_tEfNS_4arch4Sm80ELb0ELb1ELb1ELb1ELb1ELb0ELb1ELb1EEENS1_21CollectiveEpilogueFwdINS6_IJS8_SA_S9_EEENS6_IJNS7_ILi1EEESI_SI_EEESC_SE_Li256ELb1ELb1ELb1ELb0EEENS1_36VarlenDynamicPersistentTileSchedulerILi128ELi64ELi256ELi256ELb1ELb1ELb0ELb1ELb0ELb1EEEEEEEEEvNT_6ParamsE)
        .other          _ZN7cutlass13device_kernelIN5flash19enable_sm80_to_sm89INS1_16FlashAttnFwdSm80INS1_25CollectiveMainloopFwdSm80ILi8ELi2ELb0EN4cute5tupleIJNS5_1CILi128EEENS7_ILi64EEENS7_ILi192EEEEEELi192ENS_6half_tEfNS_4arch4Sm80ELb0ELb1ELb1ELb1ELb1ELb0ELb1ELb1EEENS1_21CollectiveEpilogueFwdINS6_IJS8_SA_S9_EEENS6_IJNS7_ILi1EEESI_SI_EEESC_SE_Li256ELb1ELb1ELb1ELb0EEENS1_36VarlenDynamicPersistentTileSchedulerILi128ELi64ELi256ELi256ELb1ELb1ELb0ELb1ELb0ELb1EEEEEEEEEvNT_6ParamsE,@"STO_CUDA_ENTRY STV_DEFAULT"
_ZN7cutlass13device_kernelIN5flash19enable_sm80_to_sm89INS1_16FlashAttnFwdSm80INS1_25CollectiveMainloopFwdSm80ILi8ELi2ELb0EN4cute5tupleIJNS5_1CILi128EEENS7_ILi64EEENS7_ILi192EEEEEELi192ENS_6half_tEfNS_4arch4Sm80ELb0ELb1ELb1ELb1ELb1ELb0ELb1ELb1EEENS1_21CollectiveEpilogueFwdINS6_IJS8_SA_S9_EEENS6_IJNS7_ILi1EEESI_SI_EEESC_SE_Li256ELb1ELb1ELb1ELb0EEENS1_36VarlenDynamicPersistentTileSchedulerILi128ELi64ELi256ELi256ELb1ELb1ELb0ELb1ELb0ELb1EEEEEEEEEvNT_6ParamsE:
[----:B------:R-:W-:Y:S01]  /*0000*/  LDC R1, c[0x0][0x28] ;  /* 0x00000a00ff017b82 */ /* 0x000fe20000000800 */
[----:B------:R-:W-:Y:S05]  /*0010*/  EXIT ;  /* 0x000000000000794d */ /* 0x000fea0003800000 */
.L_x_13:
        /* <DEDUP_REMOVED lines=14> */
.L_x_49:


//--------------------- .text._ZN7cutlass13device_kernelIN5flash19enable_sm80_to_sm89INS1_16FlashAttnFwdSm80INS1_25CollectiveMainloopFwdSm80ILi8ELi2ELb0EN4cute5tupleIJNS5_1CILi128EEENS7_ILi64EEENS7_ILi192EEEEEELi192ENS_6half_tEfNS_4arch4Sm80ELb0ELb1ELb1ELb1ELb1ELb1ELb1ELb1EEENS1_21CollectiveEpilogueFwdINS6_IJS8_SA_S9_EEENS6_IJNS7_ILi1EEESI_SI_EEESC_SE_Li256ELb1ELb1ELb1ELb0EEENS1_36VarlenDynamicPersistentTileSchedulerILi128ELi64ELi256ELi256ELb1ELb1ELb0ELb1ELb0ELb1EEEEEEEEEvNT_6ParamsE --------------------------
	.section	.text._ZN7cutlass13device_kernelIN5flash19enable_sm80_to_sm89INS1_16FlashAttnFwdSm80INS1_25CollectiveMainloopFwdSm80ILi8ELi2ELb0EN4cute5tupleIJNS5_1CILi128EEENS7_ILi64EEENS7_ILi192EEEEEELi192ENS_6half_tEfNS_4arch4Sm80ELb0ELb1ELb1ELb1ELb1ELb1ELb1ELb1EEENS1_21CollectiveEpilogueFwdINS6_IJS8_SA_S9_EEENS6_IJNS7_ILi1EEESI_SI_EEESC_SE_Li256ELb1ELb1ELb1ELb0EEENS1_36VarlenDynamicPersistentTileSchedulerILi128ELi64ELi256ELi256ELb1ELb1ELb0ELb1ELb0ELb1EEEEEEEEEvNT_6ParamsE,"ax",@progbits
	.align	128
.text._ZN7cutlass13device_kernelIN5flash19enable_sm80_to_sm89INS1_16FlashAttnFwdSm80INS1_25CollectiveMainloopFwdSm80ILi8ELi2ELb0EN4cute5tupleIJNS5_1CILi128EEENS7_ILi64EEENS7_ILi192EEEEEELi192ENS_6half_tEfNS_4arch4Sm80ELb0ELb1ELb1ELb1ELb1ELb1ELb1ELb1EEENS1_21CollectiveEpilogueFwdINS6_IJS8_SA_S9_EEENS6_IJNS7_ILi1EEESI_SI_EEESC_SE_Li256ELb1ELb1ELb1ELb0EEENS1_36VarlenDynamicPersistentTileSchedulerILi128ELi64ELi256ELi256ELb1ELb1ELb0ELb1ELb0ELb1EEEEEEEEEvNT_6ParamsE:
        .type           _ZN7cutlass13device_kernelIN5flash19enable_sm80_to_sm89INS1_16FlashAttnFwdSm80INS1_25CollectiveMainloopFwdSm80ILi8ELi2ELb0EN4cute5tupleIJNS5_1CILi128EEENS7_ILi64EEENS7_ILi192EEEEEELi192ENS_6half_tEfNS_4arch4Sm80ELb0ELb1ELb1ELb1ELb1ELb1ELb1ELb1EEENS1_21CollectiveEpilogueFwdINS6_IJS8_SA_S9_EEENS6_IJNS7_ILi1EEESI_SI_EEESC_SE_Li256ELb1ELb1ELb1ELb0EEENS1_36VarlenDynamicPersistentTileSchedulerILi128ELi64ELi256ELi256ELb1ELb1ELb0ELb1ELb0ELb1EEEEEEEEEvNT_6ParamsE,@function
        .size           _ZN7cutlass13device_kernelIN5flash19enable_sm80_to_sm89INS1_16FlashAttnFwdSm80INS1_25CollectiveMainloopFwdSm80ILi8ELi2ELb0EN4cute5tupleIJNS5_1CILi128EEENS7_ILi64EEENS7_ILi192EEEEEELi192ENS_6half_tEfNS_4arch4Sm80ELb0ELb1ELb1ELb1ELb1ELb1ELb1ELb1EEENS1_21CollectiveEpilogueFwdINS6_IJS8_SA_S9_EEENS6_IJNS7_ILi1EEESI_SI_EEESC_SE_Li256ELb1ELb1ELb1ELb0EEENS1_36VarlenDynamicPersistentTileSchedulerILi128ELi64ELi256ELi256ELb1ELb1ELb0ELb1ELb0ELb1EEEEEEEEEvNT_6ParamsE,(.L_x_50 - _ZN7cutlass13device_kernelIN5flash19enable_sm80_to_sm89INS1_16FlashAttnFwdSm80INS1_25CollectiveMainloopFwdSm80ILi8ELi2ELb0EN4cute5tupleIJNS5_1CILi128EEENS7_ILi64EEENS7_ILi192EEEEEELi192ENS_6half_tEfNS_4arch4Sm80ELb0ELb1ELb1ELb1ELb1ELb1ELb1ELb1EEENS1_21CollectiveEpilogueFwdINS6_IJS8_SA_S9_EEENS6_IJNS7_ILi1EEESI_SI_EEESC_SE_Li256ELb1ELb1ELb1ELb0EEENS1_36VarlenDynamicPersistentTileSchedulerILi128ELi64ELi256ELi256ELb1ELb1ELb0ELb1ELb0ELb1EEEEEEEEEvNT_6ParamsE)
        .other          _ZN7cutlass13device_kernelIN5flash19enable_sm80_to_sm89INS1_16FlashAttnFwdSm80INS1_25CollectiveMainloopFwdSm80ILi8ELi2ELb0EN4cute5tupleIJNS5_1CILi128EEENS7_ILi64EEENS7_ILi192EEEEEELi192ENS_6half_tEfNS_4arch4Sm80ELb0ELb1ELb1ELb1ELb1ELb1ELb1ELb1EEENS1_21CollectiveEpilogueFwdINS6_IJS8_SA_S9_EEENS6_IJNS7_ILi1EEESI_SI_EEESC_SE_Li256ELb1ELb1ELb1ELb0EEENS1_36VarlenDynamicPersistentTileSchedulerILi128ELi64ELi256ELi256ELb1ELb1ELb0ELb1ELb0ELb1EEEEEEEEEvNT_6ParamsE,@"STO_CUDA_ENTRY STV_DEFAULT"
_ZN7cutlass13device_kernelIN5flash19enable_sm80_to_sm89INS1_16FlashAttnFwdSm80INS1_25CollectiveMainloopFwdSm80ILi8ELi2ELb0EN4cute5tupleIJNS5_1CILi128EEENS7_ILi64EEENS7_ILi192EEEEEELi192ENS_6half_tEfNS_4arch4Sm80ELb0ELb1ELb1ELb1ELb1ELb1ELb1ELb1EEENS1_21CollectiveEpilogueFwdINS6_IJS8_SA_S9_EEENS6_IJNS7_ILi1EEESI_SI_EEESC_SE_Li256ELb1ELb1ELb1ELb0EEENS1_36VarlenDynamicPersistentTileSchedulerILi128ELi64ELi256ELi256ELb1ELb1ELb0ELb1ELb0ELb1EEEEEEEEEvNT_6ParamsE:
[----:B------:R-:W-:Y:S01]  /*0000*/  LDC R1, c[0x0][0x28] ;  /* 0x00000a00ff017b82 */ /* 0x000fe20000000800 */
[----:B------:R-:W-:Y:S05]  /*0010*/  EXIT ;  /* 0x000000000000794d */ /* 0x000fea0003800000 */
.L_x_14:
        /* <DEDUP_REMOVED lines=14> */
.L_x_50:


//--------------------- .text._ZN7cutlass13device_kernelIN5flash19enable_sm80_to_sm89INS1_16FlashAttnFwdSm80INS1_25CollectiveMainloopFwdSm80ILi8ELi2ELb0EN4cute5tupleIJNS5_1CILi128EEENS7_ILi64EEENS7_ILi192EEEEEELi192ENS_6half_tEfNS_4arch4Sm80ELb1ELb0ELb1ELb0ELb1ELb0ELb1ELb1EEENS1_21CollectiveEpilogueFwdINS6_IJS8_SA_S9_EEENS6_IJNS7_ILi1EEESI_SI_EEESC_SE_Li256ELb0ELb1ELb1ELb0EEENS1_30DynamicPersistentTileSchedulerILi256ELi256ELb1ELb1ELb0EEEEEEEEEvNT_6ParamsE --------------------------
	.section	.text._ZN7cutlass13device_kernelIN5flash19enable_sm80_to_sm89INS1_16FlashAttnFwdSm80INS1_25CollectiveMainloopFwdSm80ILi8ELi2ELb0EN4cute5tupleIJNS5_1CILi128EEENS7_ILi64EEENS7_ILi192EEEEEELi192ENS_6half_tEfNS_4arch4Sm80ELb1ELb0ELb1ELb0ELb1ELb0ELb1ELb1EEENS1_21CollectiveEpilogueFwdINS6_IJS8_SA_S9_EEENS6_IJNS7_ILi1EEESI_SI_EEESC_SE_Li256ELb0ELb1ELb1ELb0EEENS1_30DynamicPersistentTileSchedulerILi256ELi256ELb1ELb1ELb0EEEEEEEEEvNT_6ParamsE,"ax",@progbits
	.align	128
.text._ZN7cutlass13device_kernelIN5flash19enable_sm80_to_sm89INS1_16FlashAttnFwdSm80INS1_25CollectiveMainloopFwdSm80ILi8ELi2ELb0EN4cute5tupleIJNS5_1CILi128EEENS7_ILi64EEENS7_ILi192EEEEEELi192ENS_6half_tEfNS_4arch4Sm80ELb1ELb0ELb1ELb0ELb1ELb0ELb1ELb1EEENS1_21CollectiveEpilogueFwdINS6_IJS8_SA_S9_EEENS6_IJNS7_ILi1EEESI_SI_EEESC_SE_Li256ELb0ELb1ELb1ELb0EEENS1_30DynamicPersistentTileSchedulerILi256ELi256ELb1ELb1ELb0EEEEEEEEEvNT_6ParamsE:
        .type           _ZN7cutlass13device_kernelIN5flash19enable_sm80_to_sm89INS1_16FlashAttnFwdSm80INS1_25CollectiveMainloopFwdSm80ILi8ELi2ELb0EN4cute5tupleIJNS5_1CILi128EEENS7_ILi64EEENS7_ILi192EEEEEELi192ENS_6half_tEfNS_4arch4Sm80ELb1ELb0ELb1ELb0ELb1ELb0ELb1ELb1EEENS1_21CollectiveEpilogueFwdINS6_IJS8_SA_S9_EEENS6_IJNS7_ILi1EEESI_SI_EEESC_SE_Li256ELb0ELb1ELb1ELb0EEENS1_30DynamicPersistentTileSchedulerILi256ELi256ELb1ELb1ELb0EEEEEEEEEvNT_6ParamsE,@function
        .size           _ZN7cutlass13device_kernelIN5flash19enable_sm80_to_sm89INS1_16FlashAttnFwdSm80INS1_25CollectiveMainloopFwdSm80ILi8ELi2ELb0EN4cute5tupleIJNS5_1CILi128EEENS7_ILi64EEENS7_ILi192EEEEEELi192ENS_6half_tEfNS_4arch4Sm80ELb1ELb0ELb1ELb0ELb1ELb0ELb1ELb1EEENS1_21CollectiveEpilogueFwdINS6_IJS8_SA_S9_EEENS6_IJNS7_ILi1EEESI_SI_EEESC_SE_Li256ELb0ELb1ELb1ELb0EEENS1_30DynamicPersistentTileSchedulerILi256ELi256ELb1ELb1ELb0EEEEEEEEEvNT_6ParamsE,(.L_x_51 - _ZN7cutlass13device_kernelIN5flash19enable_sm80_to_sm89INS1_16FlashAttnFwdSm80INS1_25CollectiveMainloopFwdSm80ILi8ELi2ELb0EN4cute5tupleIJNS5_1CILi128EEENS7_ILi64EEENS7_ILi192EEEEEELi192ENS_6half_tEfNS_4arch4Sm80ELb1ELb0ELb1ELb0ELb1ELb0ELb1ELb1EEENS1_21CollectiveEpilogueFwdINS6_IJS8_SA_S9_EEENS6_IJNS7_ILi1EEESI_SI_EEESC_SE_Li256ELb0ELb1ELb1ELb0EEENS1_30DynamicPersistentTileSchedulerILi256ELi256ELb1ELb1ELb0EEEEEEEEEvNT_6ParamsE)
        .other          _ZN7cutlass13device_kernelIN5flash19enable_sm80_to_sm89INS1_16FlashAttnFwdSm80INS1_25CollectiveMainloopFwdSm80ILi8ELi2ELb0EN4cute5tupleIJNS5_1CILi128EEENS7_ILi64EEENS7_ILi192EEEEEELi192ENS_6half_tEfNS_4arch4Sm80ELb1ELb0ELb1ELb0ELb1ELb0ELb1ELb1EEENS1_21CollectiveEpilogueFwdINS6_IJS8_SA_S9_EEENS6_IJNS7_ILi1EEESI_SI_EEESC_SE_Li256ELb0ELb1ELb1ELb0EEENS1_30DynamicPersistentTileSchedulerILi256ELi256ELb1ELb1ELb0EEEEEEEEEvNT_6ParamsE,@"STO_CUDA_ENTRY STV_DEFAULT"
_ZN7cutlass13device_kernelIN5flash19enable_sm80_to_sm89INS1_16FlashAttnFwdSm80INS1_25CollectiveMainloopFwdSm80ILi8ELi2ELb0EN4cute5tupleIJNS5_1CILi128EEENS7_ILi64EEENS7_ILi192EEEEEELi192ENS_6half_tEfNS_4arch4Sm80ELb1ELb0ELb1ELb0ELb1ELb0ELb1ELb1EEENS1_21CollectiveEpilogueFwdINS6_IJS8_SA_S9_EEENS6_IJNS7_ILi1EEESI_SI_EEESC_SE_Li256ELb0ELb1ELb1ELb0EEENS1_30DynamicPersistentTileSchedulerILi256ELi256ELb1ELb1ELb0EEEEEEEEEvNT_6ParamsE:
[----:B------:R-:W-:Y:S01]  /*0000*/  LDC R1, c[0x0][0x28] ;  /* 0x00000a00ff017b82 */ /* 0x000fe20000000800 */
[----:B------:R-:W-:Y:S05]  /*0010*/  EXIT ;  /* 0x000000000000794d */ /* 0x000fea0003800000 */
.L_x_15:
        /* <DEDUP_REMOVED lines=14> */
.L_x_51:


//--------------------- .text._ZN7cutlass13device_kernelIN5flash19enable_sm80_to_sm89INS1_16FlashAttnFwdSm80INS1_25CollectiveMainloopFwdSm80ILi8ELi2ELb0EN4cute5tupleIJNS5_1CILi128EEENS7_ILi64EEENS7_ILi192EEEEEELi192ENS_6half_tEfNS_4arch4Sm80ELb1ELb0ELb1ELb1ELb1ELb0ELb1ELb1EEENS1_21CollectiveEpilogueFwdINS6_IJS8_SA_S9_EEENS6_IJNS7_ILi1EEESI_SI_EEESC_SE_Li256ELb1ELb1ELb1ELb0EEENS1_36VarlenDynamicPersistentTileSchedulerILi128ELi64ELi256ELi256ELb1ELb1ELb0ELb1ELb1ELb1EEEEEEEEEvNT_6ParamsE --------------------------
	.section	.text._ZN7cutlass13device_kernelIN5flash19enable_sm80_to_sm89INS1_16FlashAttnFwdSm80INS1_25CollectiveMainloopFwdSm80ILi8ELi2ELb0EN4cute5tupleIJNS5_1CILi128EEENS7_ILi64EEENS7_ILi192EEEEEELi192ENS_6half_tEfNS_4arch4Sm80ELb1ELb0ELb1ELb1ELb1ELb0ELb1ELb1EEENS1_21CollectiveEpilogueFwdINS6_IJS8_SA_S9_EEENS6_IJNS7_ILi1EEESI_SI_EEESC_SE_Li256ELb1ELb1ELb1ELb0EEENS1_36VarlenDynamicPersistentTileSchedulerILi128ELi64ELi256ELi256ELb1ELb1ELb0ELb1ELb1ELb1EEEEEEEEEvNT_6ParamsE,"ax",@progbits
	.align	128
.text._ZN7cutlass13device_kernelIN5flash19enable_sm80_to_sm89INS1_16FlashAttnFwdSm80INS1_25CollectiveMainloopFwdSm80ILi8ELi2ELb0EN4cute5tupleIJNS5_1CILi128EEENS7_ILi64EEENS7_ILi192EEEEEELi192ENS_6half_tEfNS_4arch4Sm80ELb1ELb0ELb1ELb1ELb1ELb0ELb1ELb1EEENS1_21CollectiveEpilogueFwdINS6_IJS8_SA_S9_EEENS6_IJNS7_ILi1EEESI_SI_EEESC_SE_Li256ELb1ELb1ELb1ELb0EEENS1_36VarlenDynamicPersistentTileSchedulerILi128ELi64ELi256ELi256ELb1ELb1ELb0ELb1ELb1ELb1EEEEEEEEEvNT_6ParamsE:
        .type           _ZN7cutlass13device_kernelIN5flash19enable_sm80_to_sm89INS1_16FlashAttnFwdSm80INS1_25CollectiveMainloopFwdSm80ILi8ELi2ELb0EN4cute5tupleIJNS5_1CILi128EEENS7_ILi64EEENS7_ILi192EEEEEELi192ENS_6half_tEfNS_4arch4Sm80ELb1ELb0ELb1ELb1ELb1ELb0ELb1ELb1EEENS1_21CollectiveEpilogueFwdINS6_IJS8_SA_S9_EEENS6_IJNS7_ILi1EEESI_SI_EEESC_SE_Li256ELb1ELb1ELb1ELb0EEENS1_36VarlenDynamicPersistentTileSchedulerILi128ELi64ELi256ELi256ELb1ELb1ELb0ELb1ELb1ELb1EEEEEEEEEvNT_6ParamsE,@function
        .size           _ZN7cutlass13device_kernelIN5flash19enable_sm80_to_sm89INS1_16FlashAttnFwdSm80INS1_25CollectiveMainloopFwdSm80ILi8ELi2ELb0EN4cute5tupleIJNS5_1CILi128EEENS7_ILi64EEENS7_ILi192EEEEEELi192ENS_6half_tEfNS_4arch4Sm80ELb1ELb0ELb1ELb1ELb1ELb0ELb1ELb1EEENS1_21CollectiveEpilogueFwdINS6_IJS8_SA_S9_EEENS6_IJNS7_ILi1EEESI_SI_EEESC_SE_Li256ELb1ELb1ELb1ELb0EEENS1_36VarlenDynamicPersistentTileSchedulerILi128ELi64ELi256ELi256ELb1ELb1ELb0ELb1ELb1ELb1EEEEEEEEEvNT_6ParamsE,(.L_x_52 - _ZN7cutlass13device_kernelIN5flash19enable_sm80_to_sm89INS1_16FlashAttnFwdSm80INS1_25CollectiveMainloopFwdSm80ILi8ELi2ELb0EN4cute5tupleIJNS5_1CILi128EEENS7_ILi64EEENS7_ILi192EEEEEELi192ENS_6half_tEfNS_4arch4Sm80ELb1ELb0ELb1ELb1ELb1ELb0ELb1ELb1EEENS1_21CollectiveEpilogueFwdINS6_IJS8_SA_S9_EEENS6_IJNS7_ILi1EEESI_SI_EEESC_SE_Li256ELb1ELb1ELb1ELb0EEENS1_36VarlenDynamicPersistentTileSchedulerILi128ELi64ELi256ELi256ELb1ELb1ELb0ELb1ELb1ELb1EEEEEEEEEvNT_6ParamsE)
        .other          _ZN7cutlass13device_kernelIN5flash19enable_sm80_to_sm89INS1_16FlashAttnFwdSm80INS1_25CollectiveMainloopFwdSm80ILi8ELi2ELb0EN4cute5tupleIJNS5_1CILi128EEENS7_ILi64EEENS7_ILi192EEEEEELi192ENS_6half_tEfNS_4arch4Sm80ELb1ELb0ELb1ELb1ELb1ELb0ELb1ELb1EEENS1_21CollectiveEpilogueFwdINS6_IJS8_SA_S9_EEENS6_IJNS7_ILi1EEESI_SI_EEESC_SE_Li256ELb1ELb1ELb1ELb0EEENS1_36VarlenDynamicPersistentTileSchedulerILi128ELi64ELi256ELi256ELb1ELb1ELb0ELb1ELb1ELb1EEEEEEEEEvNT_6ParamsE,@"STO_CUDA_ENTRY STV_DEFAULT"
_ZN7cutlass13device_kernelIN5flash19enable_sm80_to_sm89INS1_16FlashAttnFwdSm80INS1_25CollectiveMainloopFwdSm80ILi8ELi2ELb0EN4cute5tupleIJNS5_1CILi128EEENS7_ILi64EEENS7_ILi192EEEEEELi192ENS_6half_tEfNS_4arch4Sm80ELb1ELb0ELb1ELb1ELb1ELb0ELb1ELb1EEENS1_21CollectiveEpilogueFwdINS6_IJS8_SA_S9_EEENS6_IJNS7_ILi1EEESI_SI_EEESC_SE_Li256ELb1ELb1ELb1ELb0EEENS1_36VarlenDynamicPersistentTileSchedulerILi128ELi64ELi256ELi256ELb1ELb1ELb0ELb1ELb1ELb1EEEEEEEEEvNT_6ParamsE:
[----:B------:R-:W-:Y:S01]  /*0000*/  LDC R1, c[0x0][0x28] ;  /* 0x00000a00ff017b82 */ /* 0x000fe20000000800 */
[----:B------:R-:W-:Y:S05]  /*0010*/  EXIT ;  /* 0x000000000000794d */ /* 0x000fea0003800000 */
.L_x_16:
        /* <DEDUP_REMOVED lines=14> */
.L_x_52:


//--------------------- .text._ZN7cutlass13device_kernelIN5flash19enable_sm80_to_sm89INS1_16FlashAttnFwdSm80INS1_25CollectiveMainloopFwdSm80ILi8ELi2ELb0EN4cute5tupleIJNS5_1CILi128EEENS7_ILi64EEENS7_ILi192EEEEEELi192ENS_6half_tEfNS_4arch4Sm80ELb1ELb0ELb1ELb1ELb1ELb1ELb1ELb1EEENS1_21CollectiveEpilogueFwdINS6_IJS8_SA_S9_EEENS6_IJNS7_ILi1EEESI_SI_EEESC_SE_Li256ELb1ELb1ELb1ELb0EEENS1_36VarlenDynamicPersistentTileSchedulerILi128ELi64ELi256ELi256ELb1ELb1ELb0ELb1ELb1ELb1EEEEEEEEEvNT_6ParamsE --------------------------
	.section	.text._ZN7cutlass13device_kernelIN5flash19enable_sm80_to_sm89INS1_16FlashAttnFwdSm80INS1_25CollectiveMainloopFwdSm80ILi8ELi2ELb0EN4cute5tupleIJNS5_1CILi128EEENS7_ILi64EEENS7_ILi192EEEEEELi192ENS_6half_tEfNS_4arch4Sm80ELb1ELb0ELb1ELb1ELb1ELb1ELb1ELb1EEENS1_21CollectiveEpilogueFwdINS6_IJS8_SA_S9_EEENS6_IJNS7_ILi1EEESI_SI_EEESC_SE_Li256ELb1ELb1ELb1ELb0EEENS1_36VarlenDynamicPersistentTileSchedulerILi128ELi64ELi256ELi256ELb1ELb1ELb0ELb1ELb1ELb1EEEEEEEEEvNT_6ParamsE,"ax",@progbits
	.align	128
.text._ZN7cutlass13device_kernelIN5flash19enable_sm80_to_sm89INS1_16FlashAttnFwdSm80INS1_25CollectiveMainloopFwdSm80ILi8ELi2ELb0EN4cute5tupleIJNS5_1CILi128EEENS7_ILi64EEENS7_ILi192EEEEEELi192ENS_6half_tEfNS_4arch4Sm80ELb1ELb0ELb1ELb1ELb1ELb1ELb1ELb1EEENS1_21CollectiveEpilogueFwdINS6_IJS8_SA_S9_EEENS6_IJNS7_ILi1EEESI_SI_EEESC_SE_Li256ELb1ELb1ELb1ELb0EEENS1_36VarlenDynamicPersistentTileSchedulerILi128ELi64ELi256ELi256ELb1ELb1ELb0ELb1ELb1ELb1EEEEEEEEEvNT_6ParamsE:
        .type           _ZN7cutlass13device_kernelIN5flash19enable_sm80_to_sm89INS1_16FlashAttnFwdSm80INS1_25CollectiveMainloopFwdSm80ILi8ELi2ELb0EN4cute5tupleIJNS5_1CILi128EEENS7_ILi64EEENS7_ILi192EEEEEELi192ENS_6half_tEfNS_4arch4Sm80ELb1ELb0ELb1ELb1ELb1ELb1ELb1ELb1EEENS1_21CollectiveEpilogueFwdINS6_IJS8_SA_S9_EEENS6_IJNS7_ILi1EEESI_SI_EEESC_SE_Li256ELb1ELb1ELb1ELb0EEENS1_36VarlenDynamicPersistentTileSchedulerILi128ELi64ELi256ELi256ELb1ELb1ELb0ELb1ELb1ELb1EEEEEEEEEvNT_6ParamsE,@function
        .size           _ZN7cutlass13device_kernelIN5flash19enable_sm80_to_sm89INS1_16FlashAttnFwdSm80INS1_25CollectiveMainloopFwdSm80ILi8ELi2ELb0EN4cute5tupleIJNS5_1CILi128EEENS7_ILi64EEENS7_ILi192EEEEEELi192ENS_6half_tEfNS_4arch4Sm80ELb1ELb0ELb1ELb1ELb1ELb1ELb1ELb1EEENS1_21CollectiveEpilogueFwdINS6_IJS8_SA_S9_EEENS6_IJNS7_ILi1EEESI_SI_EEESC_SE_Li256ELb1ELb1ELb1ELb0EEENS1_36VarlenDynamicPersistentTileSchedulerILi128ELi64ELi256ELi256ELb1ELb1ELb0ELb1ELb1ELb1EEEEEEEEEvNT_6ParamsE,(.L_x_53 - _ZN7cutlass13device_kernelIN5flash19enable_sm80_to_sm89INS1_16FlashAttnFwdSm80INS1_25CollectiveMainloopFwdSm80ILi8ELi2ELb0EN4cute5tupleIJNS5_1CILi128EEENS7_ILi64EEENS7_ILi192EEEEEELi192ENS_6half_tEfNS_4arch4Sm80ELb1ELb0ELb1ELb1ELb1ELb1ELb1ELb1EEENS1_21CollectiveEpilogueFwdINS6_IJS8_SA_S9_EEENS6_IJNS7_ILi1EEESI_SI_EEESC_SE_Li256ELb1ELb1ELb1ELb0EEENS1_36VarlenDynamicPersistentTileSchedulerILi128ELi64ELi256ELi256ELb1ELb1ELb0ELb1ELb1ELb1EEEEEEEEEvNT_6ParamsE)
        .other          _ZN7cutlass13device_kernelIN5flash19enable_sm80_to_sm89INS1_16FlashAttnFwdSm80INS1_25CollectiveMainloopFwdSm80ILi8ELi2ELb0EN4cute5tupleIJNS5_1CILi128EEENS7_ILi64EEENS7_ILi192EEEEEELi192ENS_6half_tEfNS_4arch4Sm80ELb1ELb0ELb1ELb1ELb1ELb1ELb1ELb1EEENS1_21CollectiveEpilogueFwdINS6_IJS8_SA_S9_EEENS6_IJNS7_ILi1EEESI_SI_EEESC_SE_Li256ELb1ELb1ELb1ELb0EEENS1_36VarlenDynamicPersistentTileSchedulerILi128ELi64ELi256ELi256ELb1ELb1ELb0ELb1ELb1ELb1EEEEEEEEEvNT_6ParamsE,@"STO_CUDA_ENTRY STV_DEFAULT"
_ZN7cutlass13device_kernelIN5flash19enable_sm80_to_sm89INS1_16FlashAttnFwdSm80INS1_25CollectiveMainloopFwdSm80ILi8ELi2ELb0EN4cute5tupleIJNS5_1CILi128EEENS7_ILi64EEENS7_ILi192EEEEEELi192ENS_6half_tEfNS_4arch4Sm80ELb1ELb0ELb1ELb1ELb1ELb1ELb1ELb1EEENS1_21CollectiveEpilogueFwdINS6_IJS8_SA_S9_EEENS6_IJNS7_ILi1EEESI_SI_EEESC_SE_Li256ELb1ELb1ELb1ELb0EEENS1_36VarlenDynamicPersistentTileSchedulerILi128ELi64ELi256ELi256ELb1ELb1ELb0ELb1ELb1ELb1EEEEEEEEEvNT_6ParamsE:
[----:B------:R-:W-:Y:S01]  /*0000*/  LDC R1, c[0x0][0x28] ;  /* 0x00000a00ff017b82 */ /* 0x000fe20000000800 */
[----:B------:R-:W-:Y:S05]  /*0010*/  EXIT ;  /* 0x000000000000794d */ /* 0x000fea0003800000 */
.L_x_17:
        /* <DEDUP_REMOVED lines=14> */
.L_x_53:


//--------------------- .text._ZN7cutlass13device_kernelIN5flash19enable_sm80_to_sm89INS1_16FlashAttnFwdSm80INS1_25CollectiveMainloopFwdSm80ILi8ELi1ELb0EN4cute5tupleIJNS5_1CILi128EEENS7_ILi64EEENS7_ILi192EEEEEELi192ENS_6half_tEfNS_4arch4Sm80ELb0ELb0ELb0ELb0ELb1ELb0ELb1ELb1EEENS1_21CollectiveEpilogueFwdINS6_IJS8_SA_S9_EEENS6_IJNS7_ILi1EEESI_SI_EEESC_SE_Li256ELb0ELb1ELb1ELb0EEENS1_19SingleTileSchedulerILb0ELb1ELb1ELi128EEEEEEEEEvNT_6ParamsE --------------------------
	.section	.text._ZN7cutlass13device_kernelIN5flash19enable_sm80_to_sm89INS1_16FlashAttnFwdSm80INS1_25CollectiveMainloopFwdSm80ILi8ELi1ELb0EN4cute5tupleIJNS5_1CILi128EEENS7_ILi64EEENS7_ILi192EEEEEELi192ENS_6half_tEfNS_4arch4Sm80ELb0ELb0ELb0ELb0ELb1ELb0ELb1ELb1EEENS1_21CollectiveEpilogueFwdINS6_IJS8_SA_S9_EEENS6_IJNS7_ILi1EEESI_SI_EEESC_SE_Li256ELb0ELb1ELb1ELb0EEENS1_19SingleTileSchedulerILb0ELb1ELb1ELi128EEEEEEEEEvNT_6ParamsE,"ax",@progbits
	.align	128
.text._ZN7cutlass13device_kernelIN5flash19enable_sm80_to_sm89INS1_16FlashAttnFwdSm80INS1_25CollectiveMainloopFwdSm80ILi8ELi1ELb0EN4cute5tupleIJNS5_1CILi128EEENS7_ILi64EEENS7_ILi192EEEEEELi192ENS_6half_tEfNS_4arch4Sm80ELb0ELb0ELb0ELb0ELb1ELb0ELb1ELb1EEENS1_21CollectiveEpilogueFwdINS6_IJS8_SA_S9_EEENS6_IJNS7_ILi1EEESI_SI_EEESC_SE_Li256ELb0ELb1ELb1ELb0EEENS1_19SingleTileSchedulerILb0ELb1ELb1ELi128EEEEEEEEEvNT_6ParamsE:
        .type           _ZN7cutlass13device_kernelIN5flash19enable_sm80_to_sm89INS1_16FlashAttnFwdSm80INS1_25CollectiveMainloopFwdSm80ILi8ELi1ELb0EN4cute5tupleIJNS5_1CILi128EEENS7_ILi64EEENS7_ILi192EEEEEELi192ENS_6half_tEfNS_4arch4Sm80ELb0ELb0ELb0ELb0ELb1ELb0ELb1ELb1EEENS1_21CollectiveEpilogueFwdINS6_IJS8_SA_S9_EEENS6_IJNS7_ILi1EEESI_SI_EEESC_SE_Li256ELb0ELb1ELb1ELb0EEENS1_19SingleTileSchedulerILb0ELb1ELb1ELi128EEEEEEEEEvNT_6ParamsE,@function
        .size           _ZN7cutlass13device_kernelIN5flash19enable_sm80_to_sm89INS1_16FlashAttnFwdSm80INS1_25CollectiveMainloopFwdSm80ILi8ELi1ELb0EN4cute5tupleIJNS5_1CILi128EEENS7_ILi64EEENS7_ILi192EEEEEELi192ENS_6half_tEfNS_4arch4Sm80ELb0ELb0ELb0ELb0ELb1ELb0ELb1ELb1EEENS1_21CollectiveEpilogueFwdINS6_IJS8_SA_S9_EEENS6_IJNS7_ILi1EEESI_SI_EEESC_SE_Li256ELb0ELb1ELb1ELb0EEENS1_19SingleTileSchedulerILb0ELb1ELb1ELi128EEEEEEEEEvNT_6ParamsE,(.L_x_54 - _ZN7cutlass13device_kernelIN5flash19enable_sm80_to_sm89INS1_16FlashAttnFwdSm80INS1_25CollectiveMainloopFwdSm80ILi8ELi1ELb0EN4cute5tupleIJNS5_1CILi128EEENS7_ILi64EEENS7_ILi192EEEEEELi192ENS_6half_tEfNS_4arch4Sm80ELb0ELb0ELb0ELb0ELb1ELb0ELb1ELb1EEENS1_21CollectiveEpilogueFwdINS6_IJS8_SA_S9_EEENS6_IJNS7_ILi1EEESI_SI_EEESC_SE_Li256ELb0ELb1ELb1ELb0EEENS1_19SingleTileSchedulerILb0ELb1ELb1ELi128EEEEEEEEEvNT_6ParamsE)
        .other          _ZN7cutlass13device_kernelIN5flash19enable_sm80_to_sm89INS1_16FlashAttnFwdSm80INS1_25CollectiveMainloopFwdSm80ILi8ELi1ELb0EN4cute5tupleIJNS5_1CILi128EEENS7_ILi64EEENS7_ILi192EEEEEELi192ENS_6half_tEfNS_4arch4Sm80ELb0ELb0ELb0ELb0ELb1ELb0ELb1ELb1EEENS1_21CollectiveEpilogueFwdINS6_IJS8_SA_S9_EEENS6_IJNS7_ILi1EEESI_SI_EEESC_SE_Li256ELb0ELb1ELb1ELb0EEENS1_19SingleTileSchedulerILb0ELb1ELb1ELi128EEEEEEEEEvNT_6ParamsE,@"STO_CUDA_ENTRY STV_DEFAULT"
_ZN7cutlass13device_kernelIN5flash19enable_sm80_to_sm89INS1_16FlashAttnFwdSm80INS1_25CollectiveMainloopFwdSm80ILi8ELi1ELb0EN4cute5tupleIJNS5_1CILi128EEENS7_ILi64EEENS7_ILi192EEEEEELi192ENS_6half_tEfNS_4arch4Sm80ELb0ELb0ELb0ELb0ELb1ELb0ELb1ELb1EEENS1_21CollectiveEpilogueFwdINS6_IJS8_SA_S9_EEENS6_IJNS7_ILi1EEESI_SI_EEESC_SE_Li256ELb0ELb1ELb1ELb0EEENS1_19SingleTileSchedulerILb0ELb1ELb1ELi128EEEEEEEEEvNT_6ParamsE:
[----:B------:R-:W-:Y:S01]  /*0000*/  LDC R1, c[0x0][0x28] ;  /* 0x00000a00ff017b82 */ /* 0x000fe20000000800 */
[----:B------:R-:W-:Y:S05]  /*0010*/  EXIT ;  /* 0x000000000000794d */ /* 0x000fea0003800000 */
.L_x_18:
        /* <DEDUP_REMOVED lines=14> */
.L_x_54:


//--------------------- .text._ZN7cutlass13device_kernelIN5flash19enable_sm80_to_sm89INS1_16FlashAttnFwdSm80INS1_25CollectiveMainloopFwdSm80ILi8ELi1ELb0EN4cute5tupleIJNS5_1CILi128EEENS7_ILi64EEENS7_ILi192EEEEEELi192ENS_6half_tEfNS_4arch4Sm80ELb0ELb0ELb0ELb1ELb1ELb0ELb1ELb1EEENS1_21CollectiveEpilogueFwdINS6_IJS8_SA_S9_EEENS6_IJNS7_ILi1EEESI_SI_EEESC_SE_Li256ELb1ELb1ELb1ELb0EEENS1_36VarlenDynamicPersistentTileSchedulerILi128ELi64ELi256ELi256ELb1ELb1ELb0ELb0ELb1ELb1EEEEEEEEEvNT_6ParamsE --------------------------
	.section	.text._ZN7cutlass13device_kernelIN5flash19enable_sm80_to_sm89INS1_16FlashAttnFwdSm80INS1_25CollectiveMainloopFwdSm80ILi8ELi1ELb0EN4cute5tupleIJNS5_1CILi128EEENS7_ILi64EEENS7_ILi192EEEEEELi192ENS_6half_tEfNS_4arch4Sm80ELb0ELb0ELb0ELb1ELb1ELb0ELb1ELb1EEENS1_21CollectiveEpilogueFwdINS6_IJS8_SA_S9_EEENS6_IJNS7_ILi1EEESI_SI_EEESC_SE_Li256ELb1ELb1ELb1ELb0EEENS1_36VarlenDynamicPersistentTileSchedulerILi128ELi64ELi256ELi256ELb1ELb1ELb0ELb0ELb1ELb1EEEEEEEEEvNT_6ParamsE,"ax",@progbits
	.align	128
.text._ZN7cutlass13device_kernelIN5flash19enable_sm80_to_sm89INS1_16FlashAttnFwdSm80INS1_25CollectiveMainloopFwdSm80ILi8ELi1ELb0EN4cute5tupleIJNS5_1CILi128EEENS7_ILi64EEENS7_ILi192EEEEEELi192ENS_6half_tEfNS_4arch4Sm80ELb0ELb0ELb0ELb1ELb1ELb0ELb1ELb1EEENS1_21CollectiveEpilogueFwdINS6_IJS8_SA_S9_EEENS6_IJNS7_ILi1EEESI_SI_EEESC_SE_Li256ELb1ELb1ELb1ELb0EEENS1_36VarlenDynamicPersistentTileSchedulerILi128ELi64ELi256ELi256ELb1ELb1ELb0ELb0ELb1ELb1EEEEEEEEEvNT_6ParamsE:
        .type           _ZN7cutlass13device_kernelIN5flash19enable_sm80_to_sm89INS1_16FlashAttnFwdSm80INS1_25CollectiveMainloopFwdSm80ILi8ELi1ELb0EN4cute5tupleIJNS5_1CILi128EEENS7_ILi64EEENS7_ILi192EEEEEELi192ENS_6half_tEfNS_4arch4Sm80ELb0ELb0ELb0ELb1ELb1ELb0ELb1ELb1EEENS1_21CollectiveEpilogueFwdINS6_IJS8_SA_S9_EEENS6_IJNS7_ILi1EEESI_SI_EEESC_SE_Li256ELb1ELb1ELb1ELb0EEENS1_36VarlenDynamicPersistentTileSchedulerILi128ELi64ELi256ELi256ELb1ELb1ELb0ELb0ELb1ELb1EEEEEEEEEvNT_6ParamsE,@function
        .size           _ZN7cutlass13device_kernelIN5flash19enable_sm80_to_sm89INS1_16FlashAttnFwdSm80INS1_25CollectiveMainloopFwdSm80ILi8ELi1ELb0EN4cute5tupleIJNS5_1CILi128EEENS7_ILi64EEENS7_ILi192EEEEEELi192ENS_6half_tEfNS_4arch4Sm80ELb0ELb0ELb0ELb1ELb1ELb0ELb1ELb1EEENS1_21CollectiveEpilogueFwdINS6_IJS8_SA_S9_EEENS6_IJNS7_ILi1EEESI_SI_EEESC_SE_Li256ELb1ELb1ELb1ELb0EEENS1_36VarlenDynamicPersistentTileSchedulerILi128ELi64ELi256ELi256ELb1ELb1ELb0ELb0ELb1ELb1EEEEEEEEEvNT_6ParamsE,(.L_x_55 - _ZN7cutlass13device_kernelIN5flash19enable_sm80_to_sm89INS1_16FlashAttnFwdSm80INS1_25CollectiveMainloopFwdSm80ILi8ELi1ELb0EN4cute5tupleIJNS5_1CILi128EEENS7_ILi64EEENS7_ILi192EEEEEELi192ENS_6half_tEfNS_4arch4Sm80ELb0ELb0ELb0ELb1ELb1ELb0ELb1ELb1EEENS1_21CollectiveEpilogueFwdINS6_IJS8_SA_S9_EEENS6_IJNS7_ILi1EEESI_SI_EEESC_SE_Li256ELb1ELb1ELb1ELb0EEENS1_36VarlenDynamicPersistentTileSchedulerILi128ELi64ELi256ELi256ELb1ELb1ELb0ELb0ELb1ELb1EEEEEEEEEvNT_6ParamsE)
        .other          _ZN7cutlass13device_kernelIN5flash19enable_sm80_to_sm89INS1_16FlashAttnFwdSm80INS1_25CollectiveMainloopFwdSm80ILi8ELi1ELb0EN4cute5tupleIJNS5_1CILi128EEENS7_ILi64EEENS7_ILi192EEEEEELi192ENS_6half_tEfNS_4arch4Sm80ELb0ELb0ELb0ELb1ELb1ELb0ELb1ELb1EEENS1_21CollectiveEpilogueFwdINS6_IJS8_SA_S9_EEENS6_IJNS7_ILi1EEESI_SI_EEESC_SE_Li256ELb1ELb1ELb1ELb0EEENS1_36VarlenDynamicPersistentTileSchedulerILi128ELi64ELi256ELi256ELb1ELb1ELb0ELb0ELb1ELb1EEEEEEEEEvNT_6ParamsE,@"STO_CUDA_ENTRY STV_DEFAULT"
_ZN7cutlass13device_kernelIN5flash19enable_sm80_to_sm89INS1_16FlashAttnFwdSm80INS1_25CollectiveMainloopFwdSm80ILi8ELi1ELb0EN4cute5tupleIJNS5_1CILi128EEENS7_ILi64EEENS7_ILi192EEEEEELi192ENS_6half_tEfNS_4arch4Sm80ELb0ELb0ELb0ELb1ELb1ELb0ELb1ELb1EEENS1_21CollectiveEpilogueFwdINS6_IJS8_SA_S9_EEENS6_IJNS7_ILi1EEESI_SI_EEESC_SE_Li256ELb1ELb1ELb1ELb0EEENS1_36VarlenDynamicPersistentTileSchedulerILi128ELi64ELi256ELi256ELb1ELb1ELb0ELb0ELb1ELb1EEEEEEEEEvNT_6ParamsE:
[----:B------:R-:W-:Y:S01]  /*0000*/  LDC R1, c[0x0][0x28] ;  /* 0x00000a00ff017b82 */ /* 0x000fe20000000800 */
[----:B------:R-:W-:Y:S05]  /*0010*/  EXIT ;  /* 0x000000000000794d */ /* 0x000fea0003800000 */
.L_x_19:
        /* <DEDUP_REMOVED lines=14> */
.L_x_55:


//--------------------- .text._ZN7cutlass13device_kernelIN5flash19enable_sm80_to_sm89INS1_16FlashAttnFwdSm80INS1_25CollectiveMainloopFwdSm80ILi8ELi1ELb0EN4cute5tupleIJNS5_1CILi128EEENS7_ILi64EEENS7_ILi192EEEEEELi192ENS_6half_tEfNS_4arch4Sm80ELb0ELb0ELb0ELb1ELb1ELb1ELb1ELb1EEENS1_21CollectiveEpilogueFwdINS6_IJS8_SA_S9_EEENS6_IJNS7_ILi1EEESI_SI_EEESC_SE_Li256ELb1ELb1ELb1ELb0EEENS1_36VarlenDynamicPersistentTileSchedulerILi128ELi64ELi256ELi256ELb1ELb1ELb0ELb0ELb1ELb1EEEEEEEEEvNT_6ParamsE --------------------------
	.section	.text._ZN7cutlass13device_kernelIN5flash19enable_sm80_to_sm89INS1_16FlashAttnFwdSm80INS1_25CollectiveMainloopFwdSm80ILi8ELi1ELb0EN4cute5tupleIJNS5_1CILi128EEENS7_ILi64EEENS7_ILi192EEEEEELi192ENS_6half_tEfNS_4arch4Sm80ELb0ELb0ELb0ELb1ELb1ELb1ELb1ELb1EEENS1_21CollectiveEpilogueFwdINS6_IJS8_SA_S9_EEENS6_IJNS7_ILi1EEESI_SI_EEESC_SE_Li256ELb1ELb1ELb1ELb0EEENS1_36VarlenDynamicPersistentTileSchedulerILi128ELi64ELi256ELi256ELb1ELb1ELb0ELb0ELb1ELb1EEEEEEEEEvNT_6ParamsE,"ax",@progbits
	.align	128
.text._ZN7cutlass13device_kernelIN5flash19enable_sm80_to_sm89INS1_16FlashAttnFwdSm80INS1_25CollectiveMainloopFwdSm80ILi8ELi1ELb0EN4cute5tupleIJNS5_1CILi128EEENS7_ILi64EEENS7_ILi192EEEEEELi192ENS_6half_tEfNS_4arch4Sm80ELb0ELb0ELb0ELb1ELb1ELb1ELb1ELb1EEENS1_21CollectiveEpilogueFwdINS6_IJS8_SA_S9_EEENS6_IJNS7_ILi1EEESI_SI_EEESC_SE_Li256ELb1ELb1ELb1ELb0EEENS1_36VarlenDynamicPersistentTileSchedulerILi128ELi64ELi256ELi256ELb1ELb1ELb0ELb0ELb1ELb1EEEEEEEEEvNT_6ParamsE:
        .type           _ZN7cutlass13device_kernelIN5flash19enable_sm80_to_sm89INS1_16FlashAttnFwdSm80INS1_25CollectiveMainloopFwdSm80ILi8ELi1ELb0EN4cute5tupleIJNS5_1CILi128EEENS7_ILi64EEENS7_ILi192EEEEEELi192ENS_6half_tEfNS_4arch4Sm80ELb0ELb0ELb0ELb1ELb1ELb1ELb1ELb1EEENS1_21CollectiveEpilogueFwdINS6_IJS8_SA_S9_EEENS6_IJNS7_ILi1EEESI_SI_EEESC_SE_Li256ELb1ELb1ELb1ELb0EEENS1_36VarlenDynamicPersistentTileSchedulerILi128ELi64ELi256ELi256ELb1ELb1ELb0ELb0ELb1ELb1EEEEEEEEEvNT_6ParamsE,@function
        .size           _ZN7cutlass13device_kernelIN5flash19enable_sm80_to_sm89INS1_16FlashAttnFwdSm80INS1_25CollectiveMainloopFwdSm80ILi8ELi1ELb0EN4cute5tupleIJNS5_1CILi128EEENS7_ILi64EEENS7_ILi192EEEEEELi192ENS_6half_tEfNS_4arch4Sm80ELb0ELb0ELb0ELb1ELb1ELb1ELb1ELb1EEENS1_21CollectiveEpilogueFwdINS6_IJS8_SA_S9_EEENS6_IJNS7_ILi1EEESI_SI_EEESC_SE_Li256ELb1ELb1ELb1ELb0EEENS1_36VarlenDynamicPersistentTileSchedulerILi128ELi64ELi256ELi256ELb1ELb1ELb0ELb0ELb1ELb1EEEEEEEEEvNT_6ParamsE,(.L_x_56 - _ZN7cutlass13device_kernelIN5flash19enable_sm80_to_sm89INS1_16FlashAttnFwdSm80INS1_25CollectiveMainloopFwdSm80ILi8ELi1ELb0EN4cute5tupleIJNS5_1CILi128EEENS7_ILi64EEENS7_ILi192EEEEEELi192ENS_6half_tEfNS_4arch4Sm80ELb0ELb0ELb0ELb1ELb1ELb1ELb1ELb1EEENS1_21CollectiveEpilogueFwdINS6_IJS8_SA_S9_EEENS6_IJNS7_ILi1EEESI_SI_EEESC_SE_Li256ELb1ELb1ELb1ELb0EEENS1_36VarlenDynamicPersistentTileSchedulerILi128ELi64ELi256ELi256ELb1ELb1ELb0ELb0ELb1ELb1EEEEEEEEEvNT_6ParamsE)
        .other          _ZN7cutlass13device_kernelIN5flash19enable_sm80_to_sm89INS1_16FlashAttnFwdSm80INS1_25CollectiveMainloopFwdSm80ILi8ELi1ELb0EN4cute5tupleIJNS5_1CILi128EEENS7_ILi64EEENS7_ILi192EEEEEELi192ENS_6half_tEfNS_4arch4Sm80ELb0ELb0ELb0ELb1ELb1ELb1ELb1ELb1EEENS1_21CollectiveEpilogueFwdINS6_IJS8_SA_S9_EEENS6_IJNS7_ILi1EEESI_SI_EEESC_SE_Li256ELb1ELb1ELb1ELb0EEENS1_36VarlenDynamicPersistentTileSchedulerILi128ELi64ELi256ELi256ELb1ELb1ELb0ELb0ELb1ELb1EEEEEEEEEvNT_6ParamsE,@"STO_CUDA_ENTRY STV_DEFAULT"
_ZN7cutlass13device_kernelIN5flash19enable_sm80_to_sm89INS1_16FlashAttnFwdSm80INS1_25CollectiveMainloopFwdSm80ILi8ELi1ELb0EN4cute5tupleIJNS5_1CILi128EEENS7_ILi64EEENS7_ILi192EEEEEELi192ENS_6half_tEfNS_4arch4Sm80ELb0ELb0ELb0ELb1ELb1ELb1ELb1ELb1EEENS1_21CollectiveEpilogueFwdINS6_IJS8_SA_S9_EEENS6_IJNS7_ILi1EEESI_SI_EEESC_SE_Li256ELb1ELb1ELb1ELb0EEENS1_36VarlenDynamicPersistentTileSchedulerILi128ELi64ELi256ELi256ELb1ELb1ELb0ELb0ELb1ELb1EEEEEEEEEvNT_6ParamsE:
[----:B------:R-:W-:Y:S01]  /*0000*/  LDC R1, c[0x0][0x28] ;  /* 0x00000a00ff017b82 */ /* 0x000fe20000000800 */
[----:B------:R-:W-:Y:S05]  /*0010*/  EXIT ;  /* 0x000000000000794d */ /* 0x000fea0003800000 */
.L_x_20:
        /* <DEDUP_REMOVED lines=14> */
.L_x_56:


//--------------------- .text._ZN7cutlass13device_kernelIN5flash19enable_sm80_to_sm89INS1_16FlashAttnFwdSm80INS1_25CollectiveMainloopFwdSm80ILi8ELi1ELb0EN4cute5tupleIJNS5_1CILi128EEENS7_ILi64EEENS7_ILi192EEEEEELi192ENS_6half_tEfNS_4arch4Sm80ELb0ELb1ELb0ELb0ELb1ELb0ELb1ELb1EEENS1_21CollectiveEpilogueFwdINS6_IJS8_SA_S9_EEENS6_IJNS7_ILi1EEESI_SI_EEESC_SE_Li256ELb0ELb1ELb1ELb0EEENS1_19SingleTileSchedulerILb0ELb1ELb1ELi128EEEEEEEEEvNT_6ParamsE --------------------------
	.section	.text._ZN7cutlass13device_kernelIN5flash19enable_sm80_to_sm89INS1_16FlashAttnFwdSm80INS1_25CollectiveMainloopFwdSm80ILi8ELi1ELb0EN4cute5tupleIJNS5_1CILi128EEENS7_ILi64EEENS7_ILi192EEEEEELi192ENS_6half_tEfNS_4arch4Sm80ELb0ELb1ELb0ELb0ELb1ELb0ELb1ELb1EEENS1_21CollectiveEpilogueFwdINS6_IJS8_SA_S9_EEENS6_IJNS7_ILi1EEESI_SI_EEESC_SE_Li256ELb0ELb1ELb1ELb0EEENS1_19SingleTileSchedulerILb0ELb1ELb1ELi128EEEEEEEEEvNT_6ParamsE,"ax",@progbits
	.align	128
.text._ZN7cutlass13device_kernelIN5flash19enable_sm80_to_sm89INS1_16FlashAttnFwdSm80INS1_25CollectiveMainloopFwdSm80ILi8ELi1ELb0EN4cute5tupleIJNS5_1CILi128EEENS7_ILi64EEENS7_ILi192EEEEEELi192ENS_6half_tEfNS_4arch4Sm80ELb0ELb1ELb0ELb0ELb1ELb0ELb1ELb1EEENS1_21CollectiveEpilogueFwdINS6_IJS8_SA_S9_EEENS6_IJNS7_ILi1EEESI_SI_EEESC_SE_Li256ELb0ELb1ELb1ELb0EEENS1_19SingleTileSchedulerILb0ELb1ELb1ELi128EEEEEEEEEvNT_6ParamsE:
        .type           _ZN7cutlass13device_kernelIN5flash19enable_sm80_to_sm89INS1_16FlashAttnFwdSm80INS1_25CollectiveMainloopFwdSm80ILi8ELi1ELb0EN4cute5tupleIJNS5_1CILi128EEENS7_ILi64EEENS7_ILi192EEEEEELi192ENS_6half_tEfNS_4arch4Sm80ELb0ELb1ELb0ELb0ELb1ELb0ELb1ELb1EEENS1_21CollectiveEpilogueFwdINS6_IJS8_SA_S9_EEENS6_IJNS7_ILi1EEESI_SI_EEESC_SE_Li256ELb0ELb1ELb1ELb0EEENS1_19SingleTileSchedulerILb0ELb1ELb1ELi128EEEEEEEEEvNT_6ParamsE,@function
        .size           _ZN7cutlass13device_kernelIN5flash19enable_sm80_to_sm89INS1_16FlashAttnFwdSm80INS1_25CollectiveMainloopFwdSm80ILi8ELi1ELb0EN4cute5tupleIJNS5_1CILi128EEENS7_ILi64EEENS7_ILi192EEEEEELi192ENS_6half_tEfNS_4arch4Sm80ELb0ELb1ELb0ELb0ELb1ELb0ELb1ELb1EEENS1_21CollectiveEpilogueFwdINS6_IJS8_SA_S9_EEENS6_IJNS7_ILi1EEESI_SI_EEESC_SE_Li256ELb0ELb1ELb1ELb0EEENS1_19SingleTileSchedulerILb0ELb1ELb1ELi128EEEEEEEEEvNT_6ParamsE,(.L_x_57 - _ZN7cutlass13device_kernelIN5flash19enable_sm80_to_sm89INS1_16FlashAttnFwdSm80INS1_25CollectiveMainloopFwdSm80ILi8ELi1ELb0EN4cute5tupleIJNS5_1CILi128EEENS7_ILi64EEENS7_ILi192EEEEEELi192ENS_6half_tEfNS_4arch4Sm80ELb0ELb1ELb0ELb0ELb1ELb0ELb1ELb1EEENS1_21CollectiveEpilogueFwdINS6_IJS8_SA_S9_EEENS6_IJNS7_ILi1EEESI_SI_EEESC_SE_Li256ELb0ELb1ELb1ELb0EEENS1_19SingleTileSchedulerILb0ELb1ELb1ELi128EEEEEEEEEvNT_6ParamsE)
        .other          _ZN7cutlass13device_kernelIN5flash19enable_sm80_to_sm89INS1_16FlashAttnFwdSm80INS1_25CollectiveMainloopFwdSm80ILi8ELi1ELb0EN4cute5tupleIJNS5_1CILi128EEENS7_ILi64EEENS7_ILi192EEEEEELi192ENS_6half_tEfNS_4arch4Sm80ELb0ELb1ELb0ELb0ELb1ELb0ELb1ELb1EEENS1_21CollectiveEpilogueFwdINS6_IJS8_SA_S9_EEENS6_IJNS7_ILi1EEESI_SI_EEESC_SE_Li256ELb0ELb1ELb1ELb0EEENS1_19SingleTileSchedulerILb0ELb1ELb1ELi128EEEEEEEEEvNT_6ParamsE,@"STO_CUDA_ENTRY STV_DEFAULT"
_ZN7cutlass13device_kernelIN5flash19enable_sm80_to_sm89INS1_16FlashAttnFwdSm80INS1_25CollectiveMainloopFwdSm80ILi8ELi1ELb0EN4cute5tupleIJNS5_1CILi128EEENS7_ILi64EEENS7_ILi192EEEEEELi192ENS_6half_tEfNS_4arch4Sm80ELb0ELb1ELb0ELb0ELb1ELb0ELb1ELb1EEENS1_21CollectiveEpilogueFwdINS6_IJS8_SA_S9_EEENS6_IJNS7_ILi1EEESI_SI_EEESC_SE_Li256ELb0ELb1ELb1ELb0EEENS1_19SingleTileSchedulerILb0ELb1ELb1ELi128EEEEEEEEEvNT_6ParamsE:
[----:B------:R-:W-:Y:S01]  /*0000*/  LDC R1, c[0x0][0x28] ;  /* 0x00000a00ff017b82 */ /* 0x000fe20000000800 */
[----:B------:R-:W-:Y:S05]  /*0010*/  EXIT ;  /* 0x000000000000794d */ /* 0x000fea0003800000 */
.L_x_21:
        /* <DEDUP_REMOVED lines=14> */
.L_x_57:


//--------------------- .text._ZN7cutlass13device_kernelIN5flash19enable_sm80_to_sm89INS1_16FlashAttnFwdSm80INS1_25CollectiveMainloopFwdSm80ILi8ELi1ELb0EN4cute5tupleIJNS5_1CILi128EEENS7_ILi64EEENS7_ILi192EEEEEELi192ENS_6half_tEfNS_4arch4Sm80ELb0ELb1ELb0ELb1ELb1ELb0ELb1ELb1EEENS1_21CollectiveEpilogueFwdINS6_IJS8_SA_S9_EEENS6_IJNS7_ILi1EEESI_SI_EEESC_SE_Li256ELb1ELb1ELb1ELb0EEENS1_36VarlenDynamicPersistentTileSchedulerILi128ELi64ELi256ELi256ELb1ELb1ELb0ELb1ELb0ELb1EEEEEEEEEvNT_6ParamsE --------------------------
	.section	.text._ZN7cutlass13device_kernelIN5flash19enable_sm80_to_sm89INS1_16FlashAttnFwdSm80INS1_25CollectiveMainloopFwdSm80ILi8ELi1ELb0EN4cute5tupleIJNS5_1CILi128EEENS7_ILi64EEENS7_ILi192EEEEEELi192ENS_6half_tEfNS_4arch4Sm80ELb0ELb1ELb0ELb1ELb1ELb0ELb1ELb1EEENS1_21CollectiveEpilogueFwdINS6_IJS8_SA_S9_EEENS6_IJNS7_ILi1EEESI_SI_EEESC_SE_Li256ELb1ELb1ELb1ELb0EEENS1_36VarlenDynamicPersistentTileSchedulerILi128ELi64ELi256ELi256ELb1ELb1ELb0ELb1ELb0ELb1EEEEEEEEEvNT_6ParamsE,"ax",@progbits
	.align	128
.text._ZN7cutlass13device_kernelIN5flash19enable_sm80_to_sm89INS1_16FlashAttnFwdSm80INS1_25CollectiveMainloopFwdSm80ILi8ELi1ELb0EN4cute5tupleIJNS5_1CILi128EEENS7_ILi64EEENS7_ILi192EEEEEELi192ENS_6half_tEfNS_4arch4Sm80ELb0ELb1ELb0ELb1ELb1ELb0ELb1ELb1EEENS1_21CollectiveEpilogueFwdINS6_IJS8_SA_S9_EEENS6_IJNS7_ILi1EEESI_SI_EEESC_SE_Li256ELb1ELb1ELb1ELb0EEENS1_36VarlenDynamicPersistentTileSchedulerILi128ELi64ELi256ELi256ELb1ELb1ELb0ELb1ELb0ELb1EEEEEEEEEvNT_6ParamsE:
        .type           _ZN7cutlass13device_kernelIN5flash19enable_sm80_to_sm89INS1_16FlashAttnFwdSm80INS1_25CollectiveMainloopFwdSm80ILi8ELi1ELb0EN4cute5tupleIJNS5_1CILi128EEENS7_ILi64EEENS7_ILi192EEEEEELi192ENS_6half_tEfNS_4arch4Sm80ELb0ELb1ELb0ELb1ELb1ELb0ELb1ELb1EEENS1_21CollectiveEpilogueFwdINS6_IJS8_SA_S9_EEENS6_IJNS7_ILi1EEESI_SI_EEESC_SE_Li256ELb1ELb1ELb1ELb0EEENS1_36VarlenDynamicPersistentTileSchedulerILi128ELi64ELi256ELi256ELb1ELb1ELb0ELb1ELb0ELb1EEEEEEEEEvNT_6ParamsE,@function
        .size           _ZN7cutlass13device_kernelIN5flash19enable_sm80_to_sm89INS1_16FlashAttnFwdSm80INS1_25CollectiveMainloopFwdSm80ILi8ELi1ELb0EN4cute5tupleIJNS5_1CILi128EEENS7_ILi64EEENS7_ILi192EEEEEELi192ENS_6half_tEfNS_4arch4Sm80ELb0ELb1ELb0ELb1ELb1ELb0ELb1ELb1EEENS1_21CollectiveEpilogueFwdINS6_IJS8_SA_S9_EEENS6_IJNS7_ILi1EEESI_SI_EEESC_SE_Li256ELb1ELb1ELb1ELb0EEENS1_36VarlenDynamicPersistentTileSchedulerILi128ELi64ELi256ELi256ELb1ELb1ELb0ELb1ELb0ELb1EEEEEEEEEvNT_6ParamsE,(.L_x_58 - _ZN7cutlass13device_kernelIN5flash19enable_sm80_to_sm89INS1_16FlashAttnFwdSm80INS1_25CollectiveMainloopFwdSm80ILi8ELi1ELb0EN4cute5tupleIJNS5_1CILi128EEENS7_ILi64EEENS7_ILi192EEEEEELi192ENS_6half_tEfNS_4arch4Sm80ELb0ELb1ELb0ELb1ELb1ELb0ELb1ELb1EEENS1_21CollectiveEpilogueFwdINS6_IJS8_SA_S9_EEENS6_IJNS7_ILi1EEESI_SI_EEESC_SE_Li256ELb1ELb1ELb1ELb0EEENS1_36VarlenDynamicPersistentTileSchedulerILi128ELi64ELi256ELi256ELb1ELb1ELb0ELb1ELb0ELb1EEEEEEEEEvNT_6ParamsE)
        .other          _ZN7cutlass13device_kernelIN5flash19enable_sm80_to_sm89INS1_16FlashAttnFwdSm80INS1_25CollectiveMainloopFwdSm80ILi8ELi1ELb0EN4cute5tupleIJNS5_1CILi128EEENS7_ILi64EEENS7_ILi192EEEEEELi192ENS_6half_tEfNS_4arch4Sm80ELb0ELb1ELb0ELb1ELb1ELb0ELb1ELb1EEENS1_21CollectiveEpilogueFwdINS6_IJS8_SA_S9_EEENS6_IJNS7_ILi1EEESI_SI_EEESC_SE_Li256ELb1ELb1ELb1ELb0EEENS1_36VarlenDynamicPersistentTileSchedulerILi128ELi64ELi256ELi256ELb1ELb1ELb0ELb1ELb0ELb1EEEEEEEEEvNT_6ParamsE,@"STO_CUDA_ENTRY STV_DEFAULT"
_ZN7cutlass13device_kernelIN5flash19enable_sm80_to_sm89INS1_16FlashAttnFwdSm80INS1_25CollectiveMainloopFwdSm80ILi8ELi1ELb0EN4cute5tupleIJNS5_1CILi128EEENS7_ILi64EEENS7_ILi192EEEEEELi192ENS_6half_tEfNS_4arch4Sm80ELb0ELb1ELb0ELb1ELb1ELb0ELb1ELb1EEENS1_21CollectiveEpilogueFwdINS6_IJS8_SA_S9_EEENS6_IJNS7_ILi1EEESI_SI_EEESC_SE_Li256ELb1ELb1ELb1ELb0EEENS1_36VarlenDynamicPersistentTileSchedulerILi128ELi64ELi256ELi256ELb1ELb1ELb0ELb1ELb0ELb1EEEEEEEEEvNT_6ParamsE:
[----:B------:R-:W-:Y:S01]  /*0000*/  LDC R1, c[0x0][0x28] ;  /* 0x00000a00ff017b82 */ /* 0x000fe20000000800 */
[----:B------:R-:W-:Y:S05]  /*0010*/  EXIT ;  /* 0x000000000000794d */ /* 0x000fea0003800000 */
.L_x_22:
        /* <DEDUP_REMOVED lines=14> */
.L_x_58:


//--------------------- .text._ZN7cutlass13device_kernelIN5flash19enable_sm80_to_sm89INS1_16FlashAttnFwdSm80INS1_25CollectiveMainloopFwdSm80ILi8ELi1ELb0EN4cute5tupleIJNS5_1CILi128EEENS7_ILi64EEENS7_ILi192EEEEEELi192ENS_6half_tEfNS_4arch4Sm80ELb0ELb1ELb0ELb1ELb1ELb1ELb1ELb1EEENS1_21CollectiveEpilogueFwdINS6_IJS8_SA_S9_EEENS6_IJNS7_ILi1EEESI_SI_EEESC_SE_Li256ELb1ELb1ELb1ELb0EEENS1_36VarlenDynamicPersistentTileSchedulerILi128ELi64ELi256ELi256ELb1ELb1ELb0ELb1ELb0ELb1EEEEEEEEEvNT_6ParamsE --------------------------
	.section	.text._ZN7cutlass13device_kernelIN5flash19enable_sm80_to_sm89INS1_16FlashAttnFwdSm80INS1_25CollectiveMainloopFwdSm80ILi8ELi1ELb0EN4cute5tupleIJNS5_1CILi128EEENS7_ILi64EEENS7_ILi192EEEEEELi192ENS_6half_tEfNS_4arch4Sm80ELb0ELb1ELb0ELb1ELb1ELb1ELb1ELb1EEENS1_21CollectiveEpilogueFwdINS6_IJS8_SA_S9_EEENS6_IJNS7_ILi1EEESI_SI_EEESC_SE_Li256ELb1ELb1ELb1ELb0EEENS1_36VarlenDynamicPersistentTileSchedulerILi128ELi64ELi256ELi256ELb1ELb1ELb0ELb1ELb0ELb1EEEEEEEEEvNT_6ParamsE,"ax",@progbits
	.align	128
.text._ZN7cutlass13device_kernelIN5flash19enable_sm80_to_sm89INS1_16FlashAttnFwdSm80INS1_25CollectiveMainloopFwdSm80ILi8ELi1ELb0EN4cute5tupleIJNS5_1CILi128EEENS7_ILi64EEENS7_ILi192EEEEEELi192ENS_6half_tEfNS_4arch4Sm80ELb0ELb1ELb0ELb1ELb1ELb1ELb1ELb1EEENS1_21CollectiveEpilogueFwdINS6_IJS8_SA_S9_EEENS6_IJNS7_ILi1EEESI_SI_EEESC_SE_Li256ELb1ELb1ELb1ELb0EEENS1_36VarlenDynamicPersistentTileSchedulerILi128ELi64ELi256ELi256ELb1ELb1ELb0ELb1ELb0ELb1EEEEEEEEEvNT_6ParamsE:
        .type           _ZN7cutlass13device_kernelIN5flash19enable_sm80_to_sm89INS1_16FlashAttnFwdSm80INS1_25CollectiveMainloopFwdSm80ILi8ELi1ELb0EN4cute5tupleIJNS5_1CILi128EEENS7_ILi64EEENS7_ILi192EEEEEELi192ENS_6half_tEfNS_4arch4Sm80ELb0ELb1ELb0ELb1ELb1ELb1ELb1ELb1EEENS1_21CollectiveEpilogueFwdINS6_IJS8_SA_S9_EEENS6_IJNS7_ILi1EEESI_SI_EEESC_SE_Li256ELb1ELb1ELb1ELb0EEENS1_36VarlenDynamicPersistentTileSchedulerILi128ELi64ELi256ELi256ELb1ELb1ELb0ELb1ELb0ELb1EEEEEEEEEvNT_6ParamsE,@function
        .size           _ZN7cutlass13device_kernelIN5flash19enable_sm80_to_sm89INS1_16FlashAttnFwdSm80INS1_25CollectiveMainloopFwdSm80ILi8ELi1ELb0EN4cute5tupleIJNS5_1CILi128EEENS7_ILi64EEENS7_ILi192EEEEEELi192ENS_6half_tEfNS_4arch4Sm80ELb0ELb1ELb0ELb1ELb1ELb1ELb1ELb1EEENS1_21CollectiveEpilogueFwdINS6_IJS8_SA_S9_EEENS6_IJNS7_ILi1EEESI_SI_EEESC_SE_Li256ELb1ELb1ELb1ELb0EEENS1_36VarlenDynamicPersistentTileSchedulerILi128ELi64ELi256ELi256ELb1ELb1ELb0ELb1ELb0ELb1EEEEEEEEEvNT_6ParamsE,(.L_x_59 - _ZN7cutlass13device_kernelIN5flash19enable_sm80_to_sm89INS1_16FlashAttnFwdSm80INS1_25CollectiveMainloopFwdSm80ILi8ELi1ELb0EN4cute5tupleIJNS5_1CILi128EEENS7_ILi64EEENS7_ILi192EEEEEELi192ENS_6half_tEfNS_4arch4Sm80ELb0ELb1ELb0ELb1ELb1ELb1ELb1ELb1EEENS1_21CollectiveEpilogueFwdINS6_IJS8_SA_S9_EEENS6_IJNS7_ILi1EEESI_SI_EEESC_SE_Li256ELb1ELb1ELb1ELb0EEENS1_36VarlenDynamicPersistentTileSchedulerILi128ELi64ELi256ELi256ELb1ELb1ELb0ELb1ELb0ELb1EEEEEEEEEvNT_6ParamsE)
        .other          _ZN7cutlass13device_kernelIN5flash19enable_sm80_to_sm89INS1_16FlashAttnFwdSm80INS1_25CollectiveMainloopFwdSm80ILi8ELi1ELb0EN4cute5tupleIJNS5_1CILi128EEENS7_ILi64EEENS7_ILi192EEEEEELi192ENS_6half_tEfNS_4arch4Sm80ELb0ELb1ELb0ELb1ELb1ELb1ELb1ELb1EEENS1_21CollectiveEpilogueFwdINS6_IJS8_SA_S9_EEENS6_IJNS7_ILi1EEESI_SI_EEESC_SE_Li256ELb1ELb1ELb1ELb0EEENS1_36VarlenDynamicPersistentTileSchedulerILi128ELi64ELi256ELi256ELb1ELb1ELb0ELb1ELb0ELb1EEEEEEEEEvNT_6ParamsE,@"STO_CUDA_ENTRY STV_DEFAULT"
_ZN7cutlass13device_kernelIN5flash19enable_sm80_to_sm89INS1_16FlashAttnFwdSm80INS1_25CollectiveMainloopFwdSm80ILi8ELi1ELb0EN4cute5tupleIJNS5_1CILi128EEENS7_ILi64EEENS7_ILi192EEEEEELi192ENS_6half_tEfNS_4arch4Sm80ELb0ELb1ELb0ELb1ELb1ELb1ELb1ELb1EEENS1_21CollectiveEpilogueFwdINS6_IJS8_SA_S9_EEENS6_IJNS7_ILi1EEESI_SI_EEESC_SE_Li256ELb1ELb1ELb1ELb0EEENS1_36VarlenDynamicPersistentTileSchedulerILi128ELi64ELi256ELi256ELb1ELb1ELb0ELb1ELb0ELb1EEEEEEEEEvNT_6ParamsE:
[----:B------:R-:W-:Y:S01]  /*0000*/  LDC R1, c[0x0][0x28] ;  /* 0x00000a00ff017b82 */ /* 0x000fe20000000800 */
[----:B------:R-:W-:Y:S05]  /*0010*/  EXIT ;  /* 0x000000000000794d */ /* 0x000fea0003800000 */
.L_x_23:
        /* <DEDUP_REMOVED lines=14> */
.L_x_59:


//--------------------- .text._ZN7cutlass13device_kernelIN5flash19enable_sm80_to_sm89INS1_16FlashAttnFwdSm80INS1_25CollectiveMainloopFwdSm80ILi8ELi1ELb0EN4cute5tupleIJNS5_1CILi128EEENS7_ILi64EEENS7_ILi192EEEEEELi192ENS_6half_tEfNS_4arch4Sm80ELb1ELb0ELb0ELb0ELb1ELb0ELb1ELb1EEENS1_21CollectiveEpilogueFwdINS6_IJS8_SA_S9_EEENS6_IJNS7_ILi1EEESI_SI_EEESC_SE_Li256ELb0ELb1ELb1ELb0EEENS1_30DynamicPersistentTileSchedulerILi256ELi256ELb1ELb1ELb0EEEEEEEEEvNT_6ParamsE --------------------------
	.section	.text._ZN7cutlass13device_kernelIN5flash19enable_sm80_to_sm89INS1_16FlashAttnFwdSm80INS1_25CollectiveMainloopFwdSm80ILi8ELi1ELb0EN4cute5tupleIJNS5_1CILi128EEENS7_ILi64EEENS7_ILi192EEEEEELi192ENS_6half_tEfNS_4arch4Sm80ELb1ELb0ELb0ELb0ELb1ELb0ELb1ELb1EEENS1_21CollectiveEpilogueFwdINS6_IJS8_SA_S9_EEENS6_IJNS7_ILi1EEESI_SI_EEESC_SE_Li256ELb0ELb1ELb1ELb0EEENS1_30DynamicPersistentTileSchedulerILi256ELi256ELb1ELb1ELb0EEEEEEEEEvNT_6ParamsE,"ax",@progbits
	.align	128
.text._ZN7cutlass13device_kernelIN5flash19enable_sm80_to_sm89INS1_16FlashAttnFwdSm80INS1_25CollectiveMainloopFwdSm80ILi8ELi1ELb0EN4cute5tupleIJNS5_1CILi128EEENS7_ILi64EEENS7_ILi192EEEEEELi192ENS_6half_tEfNS_4arch4Sm80ELb1ELb0ELb0ELb0ELb1ELb0ELb1ELb1EEENS1_21CollectiveEpilogueFwdINS6_IJS8_SA_S9_EEENS6_IJNS7_ILi1EEESI_SI_EEESC_SE_Li256ELb0ELb1ELb1ELb0EEENS1_30DynamicPersistentTileSchedulerILi256ELi256ELb1ELb1ELb0EEEEEEEEEvNT_6ParamsE:
        .type           _ZN7cutlass13device_kernelIN5flash19enable_sm80_to_sm89INS1_16FlashAttnFwdSm80INS1_25CollectiveMainloopFwdSm80ILi8ELi1ELb0EN4cute5tupleIJNS5_1CILi128EEENS7_ILi64EEENS7_ILi192EEEEEELi192ENS_6half_tEfNS_4arch4Sm80ELb1ELb0ELb0ELb0ELb1ELb0ELb1ELb1EEENS1_21CollectiveEpilogueFwdINS6_IJS8_SA_S9_EEENS6_IJNS7_ILi1EEESI_SI_EEESC_SE_Li256ELb0ELb1ELb1ELb0EEENS1_30DynamicPersistentTileSchedulerILi256ELi256ELb1ELb1ELb0EEEEEEEEEvNT_6ParamsE,@function
        .size           _ZN7cutlass13device_kernelIN5flash19enable_sm80_to_sm89INS1_16FlashAttnFwdSm80INS1_25CollectiveMainloopFwdSm80ILi8ELi1ELb0EN4cute5tupleIJNS5_1CILi128EEENS7_ILi64EEENS7_ILi192EEEEEELi192ENS_6half_tEfNS_4arch4Sm80ELb1ELb0ELb0ELb0ELb1ELb0ELb1ELb1EEENS1_21CollectiveEpilogueFwdINS6_IJS8_SA_S9_EEENS6_IJNS7_ILi1EEESI_SI_EEESC_SE_Li256ELb0ELb1ELb1ELb0EEENS1_30DynamicPersistentTileSchedulerILi256ELi256ELb1ELb1ELb0EEEEEEEEEvNT_6ParamsE,(.L_x_60 - _ZN7cutlass13device_kernelIN5flash19enable_sm80_to_sm89INS1_16FlashAttnFwdSm80INS1_25CollectiveMainloopFwdSm80ILi8ELi1ELb0EN4cute5tupleIJNS5_1CILi128EEENS7_ILi64EEENS7_ILi192EEEEEELi192ENS_6half_tEfNS_4arch4Sm80ELb1ELb0ELb0ELb0ELb1ELb0ELb1ELb1EEENS1_21CollectiveEpilogueFwdINS6_IJS8_SA_S9_EEENS6_IJNS7_ILi1EEESI_SI_EEESC_SE_Li256ELb0ELb1ELb1ELb0EEENS1_30DynamicPersistentTileSchedulerILi256ELi256ELb1ELb1ELb0EEEEEEEEEvNT_6ParamsE)
        .other          _ZN7cutlass13device_kernelIN5flash19enable_sm80_to_sm89INS1_16FlashAttnFwdSm80INS1_25CollectiveMainloopFwdSm80ILi8ELi1ELb0EN4cute5tupleIJNS5_1CILi128EEENS7_ILi64EEENS7_ILi192EEEEEELi192ENS_6half_tEfNS_4arch4Sm80ELb1ELb0ELb0ELb0ELb1ELb0ELb1ELb1EEENS1_21CollectiveEpilogueFwdINS6_IJS8_SA_S9_EEENS6_IJNS7_ILi1EEESI_SI_EEESC_SE_Li256ELb0ELb1ELb1ELb0EEENS1_30DynamicPersistentTileSchedulerILi256ELi256ELb1ELb1ELb0EEEEEEEEEvNT_6ParamsE,@"STO_CUDA_ENTRY STV_DEFAULT"
_ZN7cutlass13device_kernelIN5flash19enable_sm80_to_sm89INS1_16FlashAttnFwdSm80INS1_25CollectiveMainloopFwdSm80ILi8ELi1ELb0EN4cute5tupleIJNS5_1CILi128EEENS7_ILi64EEENS7_ILi192EEEEEELi192ENS_6half_tEfNS_4arch4Sm80ELb1ELb0ELb0ELb0ELb1ELb0ELb1ELb1EEENS1_21CollectiveEpilogueFwdINS6_IJS8_SA_S9_EEENS6_IJNS7_ILi1EEESI_SI_EEESC_SE_Li256ELb0ELb1ELb1ELb0EEENS1_30DynamicPersistentTileSchedulerILi256ELi256ELb1ELb1ELb0EEEEEEEEEvNT_6ParamsE:
[----:B------:R-:W-:Y:S01]  /*0000*/  LDC R1, c[0x0][0x28] ;  /* 0x00000a00ff017b82 */ /* 0x000fe20000000800 */
[----:B------:R-:W-:Y:S05]  /*0010*/  EXIT ;  /* 0x000000000000794d */ /* 0x000fea0003800000 */
.L_x_24:
        /* <DEDUP_REMOVED lines=14> */
.L_x_60:


//--------------------- .text._ZN7cutlass13device_kernelIN5flash19enable_sm80_to_sm89INS1_16FlashAttnFwdSm80INS1_25CollectiveMainloopFwdSm80ILi8ELi1ELb0EN4cute5tupleIJNS5_1CILi128EEENS7_ILi64EEENS7_ILi192EEEEEELi192ENS_6half_tEfNS_4arch4Sm80ELb1ELb0ELb0ELb1ELb1ELb0ELb1ELb1EEENS1_21CollectiveEpilogueFwdINS6_IJS8_SA_S9_EEENS6_IJNS7_ILi1EEESI_SI_EEESC_SE_Li256ELb1ELb1ELb1ELb0EEENS1_36VarlenDynamicPersistentTileSchedulerILi128ELi64ELi256ELi256ELb1ELb1ELb0ELb1ELb1ELb1EEEEEEEEEvNT_6ParamsE --------------------------
	.section	.text._ZN7cutlass13device_kernelIN5flash19enable_sm80_to_sm89INS1_16FlashAttnFwdSm80INS1_25CollectiveMainloopFwdSm80ILi8ELi1ELb0EN4cute5tupleIJNS5_1CILi128EEENS7_ILi64EEENS7_ILi192EEEEEELi192ENS_6half_tEfNS_4arch4Sm80ELb1ELb0ELb0ELb1ELb1ELb0ELb1ELb1EEENS1_21CollectiveEpilogueFwdINS6_IJS8_SA_S9_EEENS6_IJNS7_ILi1EEESI_SI_EEESC_SE_Li256ELb1ELb1ELb1ELb0EEENS1_36VarlenDynamicPersistentTileSchedulerILi128ELi64ELi256ELi256ELb1ELb1ELb0ELb1ELb1ELb1EEEEEEEEEvNT_6ParamsE,"ax",@progbits
	.align	128
.text._ZN7cutlass13device_kernelIN5flash19enable_sm80_to_sm89INS1_16FlashAttnFwdSm80INS1_25CollectiveMainloopFwdSm80ILi8ELi1ELb0EN4cute5tupleIJNS5_1CILi128EEENS7_ILi64EEENS7_ILi192EEEEEELi192ENS_6half_tEfNS_4arch4Sm80ELb1ELb0ELb0ELb1ELb1ELb0ELb1ELb1EEENS1_21CollectiveEpilogueFwdINS6_IJS8_SA_S9_EEENS6_IJNS7_ILi1EEESI_SI_EEESC_SE_Li256ELb1ELb1ELb1ELb0EEENS1_36VarlenDynamicPersistentTileSchedulerILi128ELi64ELi256ELi256ELb1ELb1ELb0ELb1ELb1ELb1EEEEEEEEEvNT_6ParamsE:
        .type           _ZN7cutlass13device_kernelIN5flash19enable_sm80_to_sm89INS1_16FlashAttnFwdSm80INS1_25CollectiveMainloopFwdSm80ILi8ELi1ELb0EN4cute5tupleIJNS5_1CILi128EEENS7_ILi64EEENS7_ILi192EEEEEELi192ENS_6half_tEfNS_4arch4Sm80ELb1ELb0ELb0ELb1ELb1ELb0ELb1ELb1EEENS1_21CollectiveEpilogueFwdINS6_IJS8_SA_S9_EEENS6_IJNS7_ILi1EEESI_SI_EEESC_SE_Li256ELb1ELb1ELb1ELb0EEENS1_36VarlenDynamicPersistentTileSchedulerILi128ELi64ELi256ELi256ELb1ELb1ELb0ELb1ELb1ELb1EEEEEEEEEvNT_6ParamsE,@function
        .size           _ZN7cutlass13device_kernelIN5flash19enable_sm80_to_sm89INS1_16FlashAttnFwdSm80INS1_25CollectiveMainloopFwdSm80ILi8ELi1ELb0EN4cute5tupleIJNS5_1CILi128EEENS7_ILi64EEENS7_ILi192EEEEEELi192ENS_6half_tEfNS_4arch4Sm80ELb1ELb0ELb0ELb1ELb1ELb0ELb1ELb1EEENS1_21CollectiveEpilogueFwdINS6_IJS8_SA_S9_EEENS6_IJNS7_ILi1EEESI_SI_EEESC_SE_Li256ELb1ELb1ELb1ELb0EEENS1_36VarlenDynamicPersistentTileSchedulerILi128ELi64ELi256ELi256ELb1ELb1ELb0ELb1ELb1ELb1EEEEEEEEEvNT_6ParamsE,(.L_x_61 - _ZN7cutlass13device_kernelIN5flash19enable_sm80_to_sm89INS1_16FlashAttnFwdSm80INS1_25CollectiveMainloopFwdSm80ILi8ELi1ELb0EN4cute5tupleIJNS5_1CILi128EEENS7_ILi64EEENS7_ILi192EEEEEELi192ENS_6half_tEfNS_4arch4Sm80ELb1ELb0ELb0ELb1ELb1ELb0ELb1ELb1EEENS1_21CollectiveEpilogueFwdINS6_IJS8_SA_S9_EEENS6_IJNS7_ILi1EEESI_SI_EEESC_SE_Li256ELb1ELb1ELb1ELb0EEENS1_36VarlenDynamicPersistentTileSchedulerILi128ELi64ELi256ELi256ELb1ELb1ELb0ELb1ELb1ELb1EEEEEEEEEvNT_6ParamsE)
        .other          _ZN7cutlass13device_kernelIN5flash19enable_sm80_to_sm89INS1_16FlashAttnFwdSm80INS1_25CollectiveMainloopFwdSm80ILi8ELi1ELb0EN4cute5tupleIJNS5_1CILi128EEENS7_ILi64EEENS7_ILi192EEEEEELi192ENS_6half_tEfNS_4arch4Sm80ELb1ELb0ELb0ELb1ELb1ELb0ELb1ELb1EEENS1_21CollectiveEpilogueFwdINS6_IJS8_SA_S9_EEENS6_IJNS7_ILi1EEESI_SI_EEESC_SE_Li256ELb1ELb1ELb1ELb0EEENS1_36VarlenDynamicPersistentTileSchedulerILi128ELi64ELi256ELi256ELb1ELb1ELb0ELb1ELb1ELb1EEEEEEEEEvNT_6ParamsE,@"STO_CUDA_ENTRY STV_DEFAULT"
_ZN7cutlass13device_kernelIN5flash19enable_sm80_to_sm89INS1_16FlashAttnFwdSm80INS1_25CollectiveMainloopFwdSm80ILi8ELi1ELb0EN4cute5tupleIJNS5_1CILi128EEENS7_ILi64EEENS7_ILi192EEEEEELi192ENS_6half_tEfNS_4arch4Sm80ELb1ELb0ELb0ELb1ELb1ELb0ELb1ELb1EEENS1_21CollectiveEpilogueFwdINS6_IJS8_SA_S9_EEENS6_IJNS7_ILi1EEESI_SI_EEESC_SE_Li256ELb1ELb1ELb1ELb0EEENS1_36VarlenDynamicPersistentTileSchedulerILi128ELi64ELi256ELi256ELb1ELb1ELb0ELb1ELb1ELb1EEEEEEEEEvNT_6ParamsE:
[----:B------:R-:W-:Y:S01]  /*0000*/  LDC R1, c[0x0][0x28] ;  /* 0x00000a00ff017b82 */ /* 0x000fe20000000800 */
[----:B------:R-:W-:Y:S05]  /*0010*/  EXIT ;  /* 0x000000000000794d */ /* 0x000fea0003800000 */
.L_x_25:
        /* <DEDUP_REMOVED lines=14> */
.L_x_61:


//--------------------- .text._ZN7cutlass13device_kernelIN5flash19enable_sm80_to_sm89INS1_16FlashAttnFwdSm80INS1_25CollectiveMainloopFwdSm80ILi8ELi1ELb0EN4cute5tupleIJNS5_1CILi128EEENS7_ILi64EEENS7_ILi192EEEEEELi192ENS_6half_tEfNS_4arch4Sm80ELb1ELb0ELb0ELb1ELb1ELb1ELb1ELb1EEENS1_21CollectiveEpilogueFwdINS6_IJS8_SA_S9_EEENS6_IJNS7_ILi1EEESI_SI_EEESC_SE_Li256ELb1ELb1ELb1ELb0EEENS1_36VarlenDynamicPersistentTileSchedulerILi128ELi64ELi256ELi256ELb1ELb1ELb0ELb1ELb1ELb1EEEEEEEEEvNT_6ParamsE --------------------------
	.section	.text._ZN7cutlass13device_kernelIN5flash19enable_sm80_to_sm89INS1_16FlashAttnFwdSm80INS1_25CollectiveMainloopFwdSm80ILi8ELi1ELb0EN4cute5tupleIJNS5_1CILi128EEENS7_ILi64EEENS7_ILi192EEEEEELi192ENS_6half_tEfNS_4arch4Sm80ELb1ELb0ELb0ELb1ELb1ELb1ELb1ELb1EEENS1_21CollectiveEpilogueFwdINS6_IJS8_SA_S9_EEENS6_IJNS7_ILi1EEESI_SI_EEESC_SE_Li256ELb1ELb1ELb1ELb0EEENS1_36VarlenDynamicPersistentTileSchedulerILi128ELi64ELi256ELi256ELb1ELb1ELb0ELb1ELb1ELb1EEEEEEEEEvNT_6ParamsE,"ax",@progbits
	.align	128
.text._ZN7cutlass13device_kernelIN5flash19enable_sm80_to_sm89INS1_16FlashAttnFwdSm80INS1_25CollectiveMainloopFwdSm80ILi8ELi1ELb0EN4cute5tupleIJNS5_1CILi128EEENS7_ILi64EEENS7_ILi192EEEEEELi192ENS_6half_tEfNS_4arch4Sm80ELb1ELb0ELb0ELb1ELb1ELb1ELb1ELb1EEENS1_21CollectiveEpilogueFwdINS6_IJS8_SA_S9_EEENS6_IJNS7_ILi1EEESI_SI_EEESC_SE_Li256ELb1ELb1ELb1ELb0EEENS1_36VarlenDynamicPersistentTileSchedulerILi128ELi64ELi256ELi256ELb1ELb1ELb0ELb1ELb1ELb1EEEEEEEEEvNT_6ParamsE:
        .type           _ZN7cutlass13device_kernelIN5flash19enable_sm80_to_sm89INS1_16FlashAttnFwdSm80INS1_25CollectiveMainloopFwdSm80ILi8ELi1ELb0EN4cute5tupleIJNS5_1CILi128EEENS7_ILi64EEENS7_ILi192EEEEEELi192ENS_6half_tEfNS_4arch4Sm80ELb1ELb0ELb0ELb1ELb1ELb1ELb1ELb1EEENS1_21CollectiveEpilogueFwdINS6_IJS8_SA_S9_EEENS6_IJNS7_ILi1EEESI_SI_EEESC_SE_Li256ELb1ELb1ELb1ELb0EEENS1_36VarlenDynamicPersistentTileSchedulerILi128ELi64ELi256ELi256ELb1ELb1ELb0ELb1ELb1ELb1EEEEEEEEEvNT_6ParamsE,@function
        .size           _ZN7cutlass13device_kernelIN5flash19enable_sm80_to_sm89INS1_16FlashAttnFwdSm80INS1_25CollectiveMainloopFwdSm80ILi8ELi1ELb0EN4cute5tupleIJNS5_1CILi128EEENS7_ILi64EEENS7_ILi192EEEEEELi192ENS_6half_tEfNS_4arch4Sm80ELb1ELb0ELb0ELb1ELb1ELb1ELb1ELb1EEENS1_21CollectiveEpilogueFwdINS6_IJS8_SA_S9_EEENS6_IJNS7_ILi1EEESI_SI_EEESC_SE_Li256ELb1ELb1ELb1ELb0EEENS1_36VarlenDynamicPersistentTileSchedulerILi128ELi64ELi256ELi256ELb1ELb1ELb0ELb1ELb1ELb1EEEEEEEEEvNT_6ParamsE,(.L_x_62 - _ZN7cutlass13device_kernelIN5flash19enable_sm80_to_sm89INS1_16FlashAttnFwdSm80INS1_25CollectiveMainloopFwdSm80ILi8ELi1ELb0EN4cute5tupleIJNS5_1CILi128EEENS7_ILi64EEENS7_ILi192EEEEEELi192ENS_6half_tEfNS_4arch4Sm80ELb1ELb0ELb0ELb1ELb1ELb1ELb1ELb1EEENS1_21CollectiveEpilogueFwdINS6_IJS8_SA_S9_EEENS6_IJNS7_ILi1EEESI_SI_EEESC_SE_Li256ELb1ELb1ELb1ELb0EEENS1_36VarlenDynamicPersistentTileSchedulerILi128ELi64ELi256ELi256ELb1ELb1ELb0ELb1ELb1ELb1EEEEEEEEEvNT_6ParamsE)
        .other          _ZN7cutlass13device_kernelIN5flash19enable_sm80_to_sm89INS1_16FlashAttnFwdSm80INS1_25CollectiveMainloopFwdSm80ILi8ELi1ELb0EN4cute5tupleIJNS5_1CILi128EEENS7_ILi64EEENS7_ILi192EEEEEELi192ENS_6half_tEfNS_4arch4Sm80ELb1ELb0ELb0ELb1ELb1ELb1ELb1ELb1EEENS1_21CollectiveEpilogueFwdINS6_IJS8_SA_S9_EEENS6_IJNS7_ILi1EEESI_SI_EEESC_SE_Li256ELb1ELb1ELb1ELb0EEENS1_36VarlenDynamicPersistentTileSchedulerILi128ELi64ELi256ELi256ELb1ELb1ELb0ELb1ELb1ELb1EEEEEEEEEvNT_6ParamsE,@"STO_CUDA_ENTRY STV_DEFAULT"
_ZN7cutlass13device_kernelIN5flash19enable_sm80_to_sm89INS1_16FlashAttnFwdSm80INS1_25CollectiveMainloopFwdSm80ILi8ELi1ELb0EN4cute5tupleIJNS5_1CILi128EEENS7_ILi64EEENS7_ILi192EEEEEELi192ENS_6half_tEfNS_4arch4Sm80ELb1ELb0ELb0ELb1ELb1ELb1ELb1ELb1EEENS1_21CollectiveEpilogueFwdINS6_IJS8_SA_S9_EEENS6_IJNS7_ILi1EEESI_SI_EEESC_SE_Li256ELb1ELb1ELb1ELb0EEENS1_36VarlenDynamicPersistentTileSchedulerILi128ELi64ELi256ELi256ELb1ELb1ELb0ELb1ELb1ELb1EEEEEEEEEvNT_6ParamsE:
[----:B------:R-:W-:Y:S01]  /*0000*/  LDC R1, c[0x0][0x28] ;  /* 0x00000a00ff017b82 */ /* 0x000fe20000000800 */
[----:B------:R-:W-:Y:S05]  /*0010*/  EXIT ;  /* 0x000000000000794d */ /* 0x000fea0003800000 */
.L_x_26:
        /* <DEDUP_REMOVED lines=14> */
.L_x_62:


//--------------------- .text._ZN7cutlass13device_kernelIN5flash19enable_sm80_to_sm89INS1_16FlashAttnFwdSm80INS1_25CollectiveMainloopFwdSm80ILi8ELi2ELb0EN4cute5tupleIJNS5_1CILi128EEENS7_ILi64EEENS7_ILi192EEEEEELi192ENS_6half_tEfNS_4arch4Sm80ELb0ELb0ELb0ELb0ELb1ELb0ELb1ELb1EEENS1_21CollectiveEpilogueFwdINS6_IJS8_SA_S9_EEENS6_IJNS7_ILi1EEESI_SI_EEESC_SE_Li256ELb0ELb1ELb1ELb0EEENS1_19SingleTileSchedulerILb0ELb1ELb1ELi128EEEEEEEEEvNT_6ParamsE --------------------------
	.section	.text._ZN7cutlass13device_kernelIN5flash19enable_sm80_to_sm89INS1_16FlashAttnFwdSm80INS1_25CollectiveMainloopFwdSm80ILi8ELi2ELb0EN4cute5tupleIJNS5_1CILi128EEENS7_ILi64EEENS7_ILi192EEEEEELi192ENS_6half_tEfNS_4arch4Sm80ELb0ELb0ELb0ELb0ELb1ELb0ELb1ELb1EEENS1_21CollectiveEpilogueFwdINS6_IJS8_SA_S9_EEENS6_IJNS7_ILi1EEESI_SI_EEESC_SE_Li256ELb0ELb1ELb1ELb0EEENS1_19SingleTileSchedulerILb0ELb1ELb1ELi128EEEEEEEEEvNT_6ParamsE,"ax",@progbits
	.align	128
.text._ZN7cutlass13device_kernelIN5flash19enable_sm80_to_sm89INS1_16FlashAttnFwdSm80INS1_25CollectiveMainloopFwdSm80ILi8ELi2ELb0EN4cute5tupleIJNS5_1CILi128EEENS7_ILi64EEENS7_ILi192EEEEEELi192ENS_6half_tEfNS_4arch4Sm80ELb0ELb0ELb0ELb0ELb1ELb0ELb1ELb1EEENS1_21CollectiveEpilogueFwdINS6_IJS8_SA_S9_EEENS6_IJNS7_ILi1EEESI_SI_EEESC_SE_Li256ELb0ELb1ELb1ELb0EEENS1_19SingleTileSchedulerILb0ELb1ELb1ELi128EEEEEEEEEvNT_6ParamsE:
        .type           _ZN7cutlass13device_kernelIN5flash19enable_sm80_to_sm89INS1_16FlashAttnFwdSm80INS1_25CollectiveMainloopFwdSm80ILi8ELi2ELb0EN4cute5tupleIJNS5_1CILi128EEENS7_ILi64EEENS7_ILi192EEEEEELi192ENS_6half_tEfNS_4arch4Sm80ELb0ELb0ELb0ELb0ELb1ELb0ELb1ELb1EEENS1_21CollectiveEpilogueFwdINS6_IJS8_SA_S9_EEENS6_IJNS7_ILi1EEESI_SI_EEESC_SE_Li256ELb0ELb1ELb1ELb0EEENS1_19SingleTileSchedulerILb0ELb1ELb1ELi128EEEEEEEEEvNT_6ParamsE,@function
        .size           _ZN7cutlass13device_kernelIN5flash19enable_sm80_to_sm89INS1_16FlashAttnFwdSm80INS1_25CollectiveMainloopFwdSm80ILi8ELi2ELb0EN4cute5tupleIJNS5_1CILi128EEENS7_ILi64EEENS7_ILi192EEEEEELi192ENS_6half_tEfNS_4arch4Sm80ELb0ELb0ELb0ELb0ELb1ELb0ELb1ELb1EEENS1_21CollectiveEpilogueFwdINS6_IJS8_SA_S9_EEENS6_IJNS7_ILi1EEESI_SI_EEESC_SE_Li256ELb0ELb1ELb1ELb0EEENS1_19SingleTileSchedulerILb0ELb1ELb1ELi128EEEEEEEEEvNT_6ParamsE,(.L_x_63 - _ZN7cutlass13device_kernelIN5flash19enable_sm80_to_sm89INS1_16FlashAttnFwdSm80INS1_25CollectiveMainloopFwdSm80ILi8ELi2ELb0EN4cute5tupleIJNS5_1CILi128EEENS7_ILi64EEENS7_ILi192EEEEEELi192ENS_6half_tEfNS_4arch4Sm80ELb0ELb0ELb0ELb0ELb1ELb0ELb1ELb1EEENS1_21CollectiveEpilogueFwdINS6_IJS8_SA_S9_EEENS6_IJNS7_ILi1EEESI_SI_EEESC_SE_Li256ELb0ELb1ELb1ELb0EEENS1_19SingleTileSchedulerILb0ELb1ELb1ELi128EEEEEEEEEvNT_6ParamsE)
        .other          _ZN7cutlass13device_kernelIN5flash19enable_sm80_to_sm89INS1_16FlashAttnFwdSm80INS1_25CollectiveMainloopFwdSm80ILi8ELi2ELb0EN4cute5tupleIJNS5_1CILi128EEENS7_ILi64EEENS7_ILi192EEEEEELi192ENS_6half_tEfNS_4arch4Sm80ELb0ELb0ELb0ELb0ELb1ELb0ELb1ELb1EEENS1_21CollectiveEpilogueFwdINS6_IJS8_SA_S9_EEENS6_IJNS7_ILi1EEESI_SI_EEESC_SE_Li256ELb0ELb1ELb1ELb0EEENS1_19SingleTileSchedulerILb0ELb1ELb1ELi128EEEEEEEEEvNT_6ParamsE,@"STO_CUDA_ENTRY STV_DEFAULT"
_ZN7cutlass13device_kernelIN5flash19enable_sm80_to_sm89INS1_16FlashAttnFwdSm80INS1_25CollectiveMainloopFwdSm80ILi8ELi2ELb0EN4cute5tupleIJNS5_1CILi128EEENS7_ILi64EEENS7_ILi192EEEEEELi192ENS_6half_tEfNS_4arch4Sm80ELb0ELb0ELb0ELb0ELb1ELb0ELb1ELb1EEENS1_21CollectiveEpilogueFwdINS6_IJS8_SA_S9_EEENS6_IJNS7_ILi1EEESI_SI_EEESC_SE_Li256ELb0ELb1ELb1ELb0EEENS1_19SingleTileSchedulerILb0ELb1ELb1ELi128EEEEEEEEEvNT_6ParamsE:
[----:B------:R-:W-:Y:S01]  /*0000*/  LDC R1, c[0x0][0x28] ;  /* 0x00000a00ff017b82 */ /* 0x000fe20000000800 */
[----:B------:R-:W-:Y:S05]  /*0010*/  EXIT ;  /* 0x000000000000794d */ /* 0x000fea0003800000 */
.L_x_27:
        /* <DEDUP_REMOVED lines=14> */
.L_x_63:


//--------------------- .text._ZN7cutlass13device_kernelIN5flash19enable_sm80_to_sm89INS1_16FlashAttnFwdSm80INS1_25CollectiveMainloopFwdSm80ILi8ELi2ELb0EN4cute5tupleIJNS5_1CILi128EEENS7_ILi64EEENS7_ILi192EEEEEELi192ENS_6half_tEfNS_4arch4Sm80ELb0ELb0ELb0ELb1ELb1ELb0ELb1ELb1EEENS1_21CollectiveEpilogueFwdINS6_IJS8_SA_S9_EEENS6_IJNS7_ILi1EEESI_SI_EEESC_SE_Li256ELb1ELb1ELb1ELb0EEENS1_36VarlenDynamicPersistentTileSchedulerILi128ELi64ELi256ELi256ELb1ELb1ELb0ELb0ELb1ELb1EEEEEEEEEvNT_6ParamsE --------------------------
	.section	.text._ZN7cutlass13device_kernelIN5flash19enable_sm80_to_sm89INS1_16FlashAttnFwdSm80INS1_25CollectiveMainloopFwdSm80ILi8ELi2ELb0EN4cute5tupleIJNS5_1CILi128EEENS7_ILi64EEENS7_ILi192EEEEEELi192ENS_6half_tEfNS_4arch4Sm80ELb0ELb0ELb0ELb1ELb1ELb0ELb1ELb1EEENS1_21CollectiveEpilogueFwdINS6_IJS8_SA_S9_EEENS6_IJNS7_ILi1EEESI_SI_EEESC_SE_Li256ELb1ELb1ELb1ELb0EEENS1_36VarlenDynamicPersistentTileSchedulerILi128ELi64ELi256ELi256ELb1ELb1ELb0ELb0ELb1ELb1EEEEEEEEEvNT_6ParamsE,"ax",@progbits
	.align	128
.text._ZN7cutlass13device_kernelIN5flash19enable_sm80_to_sm89INS1_16FlashAttnFwdSm80INS1_25CollectiveMainloopFwdSm80ILi8ELi2ELb0EN4cute5tupleIJNS5_1CILi128EEENS7_ILi64EEENS7_ILi192EEEEEELi192ENS_6half_tEfNS_4arch4Sm80ELb0ELb0ELb0ELb1ELb1ELb0ELb1ELb1EEENS1_21CollectiveEpilogueFwdINS6_IJS8_SA_S9_EEENS6_IJNS7_ILi1EEESI_SI_EEESC_SE_Li256ELb1ELb1ELb1ELb0EEENS1_36VarlenDynamicPersistentTileSchedulerILi128ELi64ELi256ELi256ELb1ELb1ELb0ELb0ELb1ELb1EEEEEEEEEvNT_6ParamsE:
        .type           _ZN7cutlass13device_kernelIN5flash19enable_sm80_to_sm89INS1_16FlashAttnFwdSm80INS1_25CollectiveMainloopFwdSm80ILi8ELi2ELb0EN4cute5tupleIJNS5_1CILi128EEENS7_ILi64EEENS7_ILi192EEEEEELi192ENS_6half_tEfNS_4arch4Sm80ELb0ELb0ELb0ELb1ELb1ELb0ELb1ELb1EEENS1_21CollectiveEpilogueFwdINS6_IJS8_SA_S9_EEENS6_IJNS7_ILi1EEESI_SI_EEESC_SE_Li256ELb1ELb1ELb1ELb0EEENS1_36VarlenDynamicPersistentTileSchedulerILi128ELi64ELi256ELi256ELb1ELb1ELb0ELb0ELb1ELb1EEEEEEEEEvNT_6ParamsE,@function
        .size           _ZN7cutlass13device_kernelIN5flash19enable_sm80_to_sm89INS1_16FlashAttnFwdSm80INS1_25CollectiveMainloopFwdSm80ILi8ELi2ELb0EN4cute5tupleIJNS5_1CILi128EEENS7_ILi64EEENS7_ILi192EEEEEELi192ENS_6half_tEfNS_4arch4Sm80ELb0ELb0ELb0ELb1ELb1ELb0ELb1ELb1EEENS1_21CollectiveEpilogueFwdINS6_IJS8_SA_S9_EEENS6_IJNS7_ILi1EEESI_SI_EEESC_SE_Li256ELb1ELb1ELb1ELb0EEENS1_36VarlenDynamicPersistentTileSchedulerILi128ELi64ELi256ELi256ELb1ELb1ELb0ELb0ELb1ELb1EEEEEEEEEvNT_6ParamsE,(.L_x_64 - _ZN7cutlass13device_kernelIN5flash19enable_sm80_to_sm89INS1_16FlashAttnFwdSm80INS1_25CollectiveMainloopFwdSm80ILi8ELi2ELb0EN4cute5tupleIJNS5_1CILi128EEENS7_ILi64EEENS7_ILi192EEEEEELi192ENS_6half_tEfNS_4arch4Sm80ELb0ELb0ELb0ELb1ELb1ELb0ELb1ELb1EEENS1_21CollectiveEpilogueFwdINS6_IJS8_SA_S9_EEENS6_IJNS7_ILi1EEESI_SI_EEESC_SE_Li256ELb1ELb1ELb1ELb0EEENS1_36VarlenDynamicPersistentTileSchedulerILi128ELi64ELi256ELi256ELb1ELb1ELb0ELb0ELb1ELb1EEEEEEEEEvNT_6ParamsE)
        .other          _ZN7cutlass13device_kernelIN5flash19enable_sm80_to_sm89INS1_16FlashAttnFwdSm80INS1_25CollectiveMainloopFwdSm80ILi8ELi2ELb0EN4cute5tupleIJNS5_1CILi128EEENS7_ILi64EEENS7_ILi192EEEEEELi192ENS_6half_tEfNS_4arch4Sm80ELb0ELb0ELb0ELb1ELb1ELb0ELb1ELb1EEENS1_21CollectiveEpilogueFwdINS6_IJS8_SA_S9_EEENS6_IJNS7_ILi1EEESI_SI_EEESC_SE_Li256ELb1ELb1ELb1ELb0EEENS1_36VarlenDynamicPersistentTileSchedulerILi128ELi64ELi256ELi256ELb1ELb1ELb0ELb0ELb1ELb1EEEEEEEEEvNT_6ParamsE,@"STO_CUDA_ENTRY STV_DEFAULT"
_ZN7cutlass13device_kernelIN5flash19enable_sm80_to_sm89INS1_16FlashAttnFwdSm80INS1_25CollectiveMainloopFwdSm80ILi8ELi2ELb0EN4cute5tupleIJNS5_1CILi128EEENS7_ILi64EEENS7_ILi192EEEEEELi192ENS_6half_tEfNS_4arch4Sm80ELb0ELb0ELb0ELb1ELb1ELb0ELb1ELb1EEENS1_21CollectiveEpilogueFwdINS6_IJS8_SA_S9_EEENS6_IJNS7_ILi1EEESI_SI_EEESC_SE_Li256ELb1ELb1ELb1ELb0EEENS1_36VarlenDynamicPersistentTileSchedulerILi128ELi64ELi256ELi256ELb1ELb1ELb0ELb0ELb1ELb1EEEEEEEEEvNT_6ParamsE:
[----:B------:R-:W-:Y:S01]  /*0000*/  LDC R1, c[0x0][0x28] ;  /* 0x00000a00ff017b82 */ /* 0x000fe20000000800 */
[----:B------:R-:W-:Y:S05]  /*0010*/  EXIT ;  /* 0x000000000000794d */ /* 0x000fea0003800000 */
.L_x_28:
        /* <DEDUP_REMOVED lines=14> */
.L_x_64:


//--------------------- .text._ZN7cutlass13device_kernelIN5flash19enable_sm80_to_sm89INS1_16FlashAttnFwdSm80INS1_25CollectiveMainloopFwdSm80ILi8ELi2ELb0EN4cute5tupleIJNS5_1CILi128EEENS7_ILi64EEENS7_ILi192EEEEEELi192ENS_6half_tEfNS_4arch4Sm80ELb0ELb0ELb0ELb1ELb1ELb1ELb1ELb1EEENS1_21CollectiveEpilogueFwdINS6_IJS8_SA_S9_EEENS6_IJNS7_ILi1EEESI_SI_EEESC_SE_Li256ELb1ELb1ELb1ELb0EEENS1_36VarlenDynamicPersistentTileSchedulerILi128ELi64ELi256ELi256ELb1ELb1ELb0ELb0ELb1ELb1EEEEEEEEEvNT_6ParamsE --------------------------
	.section	.text._ZN7cutlass13device_kernelIN5flash19enable_sm80_to_sm89INS1_16FlashAttnFwdSm80INS1_25CollectiveMainloopFwdSm80ILi8ELi2ELb0EN4cute5tupleIJNS5_1CILi128EEENS7_ILi64EEENS7_ILi192EEEEEELi192ENS_6half_tEfNS_4arch4Sm80ELb0ELb0ELb0ELb1ELb1ELb1ELb1ELb1EEENS1_21CollectiveEpilogueFwdINS6_IJS8_SA_S9_EEENS6_IJNS7_ILi1EEESI_SI_EEESC_SE_Li256ELb1ELb1ELb1ELb0EEENS1_36VarlenDynamicPersistentTileSchedulerILi128ELi64ELi256ELi256ELb1ELb1ELb0ELb0ELb1ELb1EEEEEEEEEvNT_6ParamsE,"ax",@progbits
	.align	128
.text._ZN7cutlass13device_kernelIN5flash19enable_sm80_to_sm89INS1_16FlashAttnFwdSm80INS1_25CollectiveMainloopFwdSm80ILi8ELi2ELb0EN4cute5tupleIJNS5_1CILi128EEENS7_ILi64EEENS7_ILi192EEEEEELi192ENS_6half_tEfNS_4arch4Sm80ELb0ELb0ELb0ELb1ELb1ELb1ELb1ELb1EEENS1_21CollectiveEpilogueFwdINS6_IJS8_SA_S9_EEENS6_IJNS7_ILi1EEESI_SI_EEESC_SE_Li256ELb1ELb1ELb1ELb0EEENS1_36VarlenDynamicPersistentTileSchedulerILi128ELi64ELi256ELi256ELb1ELb1ELb0ELb0ELb1ELb1EEEEEEEEEvNT_6ParamsE:
        .type           _ZN7cutlass13device_kernelIN5flash19enable_sm80_to_sm89INS1_16FlashAttnFwdSm80INS1_25CollectiveMainloopFwdSm80ILi8ELi2ELb0EN4cute5tupleIJNS5_1CILi128EEENS7_ILi64EEENS7_ILi192EEEEEELi192ENS_6half_tEfNS_4arch4Sm80ELb0ELb0ELb0ELb1ELb1ELb1ELb1ELb1EEENS1_21CollectiveEpilogueFwdINS6_IJS8_SA_S9_EEENS6_IJNS7_ILi1EEESI_SI_EEESC_SE_Li256ELb1ELb1ELb1ELb0EEENS1_36VarlenDynamicPersistentTileSchedulerILi128ELi64ELi256ELi256ELb1ELb1ELb0ELb0ELb1ELb1EEEEEEEEEvNT_6ParamsE,@function
        .size           _ZN7cutlass13device_kernelIN5flash19enable_sm80_to_sm89INS1_16FlashAttnFwdSm80INS1_25CollectiveMainloopFwdSm80ILi8ELi2ELb0EN4cute5tupleIJNS5_1CILi128EEENS7_ILi64EEENS7_ILi192EEEEEELi192ENS_6half_tEfNS_4arch4Sm80ELb0ELb0ELb0ELb1ELb1ELb1ELb1ELb1EEENS1_21CollectiveEpilogueFwdINS6_IJS8_SA_S9_EEENS6_IJNS7_ILi1EEESI_SI_EEESC_SE_Li256ELb1ELb1ELb1ELb0EEENS1_36VarlenDynamicPersistentTileSchedulerILi128ELi64ELi256ELi256ELb1ELb1ELb0ELb0ELb1ELb1EEEEEEEEEvNT_6ParamsE,(.L_x_65 - _ZN7cutlass13device_kernelIN5flash19enable_sm80_to_sm89INS1_16FlashAttnFwdSm80INS1_25CollectiveMainloopFwdSm80ILi8ELi2ELb0EN4cute5tupleIJNS5_1CILi128EEENS7_ILi64EEENS7_ILi192EEEEEELi192ENS_6half_tEfNS_4arch4Sm80ELb0ELb0ELb0ELb1ELb1ELb1ELb1ELb1EEENS1_21CollectiveEpilogueFwdINS6_IJS8_SA_S9_EEENS6_IJNS7_ILi1EEESI_SI_EEESC_SE_Li256ELb1ELb1ELb1ELb0EEENS1_36VarlenDynamicPersistentTileSchedulerILi128ELi64ELi256ELi256ELb1ELb1ELb0ELb0ELb1ELb1EEEEEEEEEvNT_6ParamsE)
        .other          _ZN7cutlass13device_kernelIN5flash19enable_sm80_to_sm89INS1_16FlashAttnFwdSm80INS1_25CollectiveMainloopFwdSm80ILi8ELi2ELb0EN4cute5tupleIJNS5_1CILi128EEENS7_ILi64EEENS7_ILi192EEEEEELi192ENS_6half_tEfNS_4arch4Sm80ELb0ELb0ELb0ELb1ELb1ELb1ELb1ELb1EEENS1_21CollectiveEpilogueFwdINS6_IJS8_SA_S9_EEENS6_IJNS7_ILi1EEESI_SI_EEESC_SE_Li256ELb1ELb1ELb1ELb0EEENS1_36VarlenDynamicPersistentTileSchedulerILi128ELi64ELi256ELi256ELb1ELb1ELb0ELb0ELb1ELb1EEEEEEEEEvNT_6ParamsE,@"STO_CUDA_ENTRY STV_DEFAULT"
_ZN7cutlass13device_kernelIN5flash19enable_sm80_to_sm89INS1_16FlashAttnFwdSm80INS1_25CollectiveMainloopFwdSm80ILi8ELi2ELb0EN4cute5tupleIJNS5_1CILi128EEENS7_ILi64EEENS7_ILi192EEEEEELi192ENS_6half_tEfNS_4arch4Sm80ELb0ELb0ELb0ELb1ELb1ELb1ELb1ELb1EEENS1_21CollectiveEpilogueFwdINS6_IJS8_SA_S9_EEENS6_IJNS7_ILi1EEESI_SI_EEESC_SE_Li256ELb1ELb1ELb1ELb0EEENS1_36VarlenDynamicPersistentTileSchedulerILi128ELi64ELi256ELi256ELb1ELb1ELb0ELb0ELb1ELb1EEEEEEEEEvNT_6ParamsE:
[----:B------:R-:W-:Y:S01]  /*0000*/  LDC R1, c[0x0][0x28] ;  /* 0x00000a00ff017b82 */ /* 0x000fe20000000800 */
[----:B------:R-:W-:Y:S05]  /*0010*/  EXIT ;  /* 0x000000000000794d */ /* 0x000fea0003800000 */
.L_x_29:
        /* <DEDUP_REMOVED lines=14> */
.L_x_65:


//--------------------- .text._ZN7cutlass13device_kernelIN5flash19enable_sm80_to_sm89INS1_16FlashAttnFwdSm80INS1_25CollectiveMainloopFwdSm80ILi8ELi2ELb0EN4cute5tupleIJNS5_1CILi128EEENS7_ILi64EEENS7_ILi192EEEEEELi192ENS_6half_tEfNS_4arch4Sm80ELb0ELb1ELb0ELb0ELb1ELb0ELb1ELb1EEENS1_21CollectiveEpilogueFwdINS6_IJS8_SA_S9_EEENS6_IJNS7_ILi1EEESI_SI_EEESC_SE_Li256ELb0ELb1ELb1ELb0EEENS1_19SingleTileSchedulerILb0ELb1ELb1ELi128EEEEEEEEEvNT_6ParamsE --------------------------
	.section	.text._ZN7cutlass13device_kernelIN5flash19enable_sm80_to_sm89INS1_16FlashAttnFwdSm80INS1_25CollectiveMainloopFwdSm80ILi8ELi2ELb0EN4cute5tupleIJNS5_1CILi128EEENS7_ILi64EEENS7_ILi192EEEEEELi192ENS_6half_tEfNS_4arch4Sm80ELb0ELb1ELb0ELb0ELb1ELb0ELb1ELb1EEENS1_21CollectiveEpilogueFwdINS6_IJS8_SA_S9_EEENS6_IJNS7_ILi1EEESI_SI_EEESC_SE_Li256ELb0ELb1ELb1ELb0EEENS1_19SingleTileSchedulerILb0ELb1ELb1ELi128EEEEEEEEEvNT_6ParamsE,"ax",@progbits
	.align	128
.text._ZN7cutlass13device_kernelIN5flash19enable_sm80_to_sm89INS1_16FlashAttnFwdSm80INS1_25CollectiveMainloopFwdSm80ILi8ELi2ELb0EN4cute5tupleIJNS5_1CILi128EEENS7_ILi64EEENS7_ILi192EEEEEELi192ENS_6half_tEfNS_4arch4Sm80ELb0ELb1ELb0ELb0ELb1ELb0ELb1ELb1EEENS1_21CollectiveEpilogueFwdINS6_IJS8_SA_S9_EEENS6_IJNS7_ILi1EEESI_SI_EEESC_SE_Li256ELb0ELb1ELb1ELb0EEENS1_19SingleTileSchedulerILb0ELb1ELb1ELi128EEEEEEEEEvNT_6ParamsE:
        .type           _ZN7cutlass13device_kernelIN5flash19enable_sm80_to_sm89INS1_16FlashAttnFwdSm80INS1_25CollectiveMainloopFwdSm80ILi8ELi2ELb0EN4cute5tupleIJNS5_1CILi128EEENS7_ILi64EEENS7_ILi192EEEEEELi192ENS_6half_tEfNS_4arch4Sm80ELb0ELb1ELb0ELb0ELb1ELb0ELb1ELb1EEENS1_21CollectiveEpilogueFwdINS6_IJS8_SA_S9_EEENS6_IJNS7_ILi1EEESI_SI_EEESC_SE_Li256ELb0ELb1ELb1ELb0EEENS1_19SingleTileSchedulerILb0ELb1ELb1ELi128EEEEEEEEEvNT_6ParamsE,@function
        .size           _ZN7cutlass13device_kernelIN5flash19enable_sm80_to_sm89INS1_16FlashAttnFwdSm80INS1_25CollectiveMainloopFwdSm80ILi8ELi2ELb0EN4cute5tupleIJNS5_1CILi128EEENS7_ILi64EEENS7_ILi192EEEEEELi192ENS_6half_tEfNS_4arch4Sm80ELb0ELb1ELb0ELb0ELb1ELb0ELb1ELb1EEENS1_21CollectiveEpilogueFwdINS6_IJS8_SA_S9_EEENS6_IJNS7_ILi1EEESI_SI_EEESC_SE_Li256ELb0ELb1ELb1ELb0EEENS1_19SingleTileSchedulerILb0ELb1ELb1ELi128EEEEEEEEEvNT_6ParamsE,(.L_x_66 - _ZN7cutlass13device_kernelIN5flash19enable_sm80_to_sm89INS1_16FlashAttnFwdSm80INS1_25CollectiveMainloopFwdSm80ILi8ELi2ELb0EN4cute5tupleIJNS5_1CILi128EEENS7_ILi64EEENS7_ILi192EEEEEELi192ENS_6half_tEfNS_4arch4Sm80ELb0ELb1ELb0ELb0ELb1ELb0ELb1ELb1EEENS1_21CollectiveEpilogueFwdINS6_IJS8_SA_S9_EEENS6_IJNS7_ILi1EEESI_SI_EEESC_SE_Li256ELb0ELb1ELb1ELb0EEENS1_19SingleTileSchedulerILb0ELb1ELb1ELi128EEEEEEEEEvNT_6ParamsE)
        .other          _ZN7cutlass13device_kernelIN5flash19enable_sm80_to_sm89INS1_16FlashAttnFwdSm80INS1_25CollectiveMainloopFwdSm80ILi8ELi2ELb0EN4cute5tupleIJNS5_1CILi128EEENS7_ILi64EEENS7_ILi192EEEEEELi192ENS_6half_tEfNS_4arch4Sm80ELb0ELb1ELb0ELb0ELb1ELb0ELb1ELb1EEENS1_21CollectiveEpilogueFwdINS6_IJS8_SA_S9_EEENS6_IJNS7_ILi1EEESI_SI_EEESC_SE_Li256ELb0ELb1ELb1ELb0EEENS1_19SingleTileSchedulerILb0ELb1ELb1ELi128EEEEEEEEEvNT_6ParamsE,@"STO_CUDA_ENTRY STV_DEFAULT"
_ZN7cutlass13device_kernelIN5flash19enable_sm80_to_sm89INS1_16FlashAttnFwdSm80INS1_25CollectiveMainloopFwdSm80ILi8ELi2ELb0EN4cute5tupleIJNS5_1CILi128EEENS7_ILi64EEENS7_ILi192EEEEEELi192ENS_6half_tEfNS_4arch4Sm80ELb0ELb1ELb0ELb0ELb1ELb0ELb1ELb1EEENS1_21CollectiveEpilogueFwdINS6_IJS8_SA_S9_EEENS6_IJNS7_ILi1EEESI_SI_EEESC_SE_Li256ELb0ELb1ELb1ELb0EEENS1_19SingleTileSchedulerILb0ELb1ELb1ELi128EEEEEEEEEvNT_6ParamsE:
[----:B------:R-:W-:Y:S01]  /*0000*/  LDC R1, c[0x0][0x28] ;  /* 0x00000a00ff017b82 */ /* 0x000fe20000000800 */
[----:B------:R-:W-:Y:S05]  /*0010*/  EXIT ;  /* 0x000000000000794d */ /* 0x000fea0003800000 */
.L_x_30:
        /* <DEDUP_REMOVED lines=14> */
.L_x_66:


//--------------------- .text._ZN7cutlass13device_kernelIN5flash19enable_sm80_to_sm89INS1_16FlashAttnFwdSm80INS1_25CollectiveMainloopFwdSm80ILi8ELi2ELb0EN4cute5tupleIJNS5_1CILi128EEENS7_ILi64EEENS7_ILi192EEEEEELi192ENS_6half_tEfNS_4arch4Sm80ELb0ELb1ELb0ELb1ELb1ELb0ELb1ELb1EEENS1_21CollectiveEpilogueFwdINS6_IJS8_SA_S9_EEENS6_IJNS7_ILi1EEESI_SI_EEESC_SE_Li256ELb1ELb1ELb1ELb0EEENS1_36VarlenDynamicPersistentTileSchedulerILi128ELi64ELi256ELi256ELb1ELb1ELb0ELb1ELb0ELb1EEEEEEEEEvNT_6ParamsE --------------------------
	.section	.text._ZN7cutlass13device_kernelIN5flash19enable_sm80_to_sm89INS1_16FlashAttnFwdSm80INS1_25CollectiveMainloopFwdSm80ILi8ELi2ELb0EN4cute5tupleIJNS5_1CILi128EEENS7_ILi64EEENS7_ILi192EEEEEELi192ENS_6half_tEfNS_4arch4Sm80ELb0ELb1ELb0ELb1ELb1ELb0ELb1ELb1EEENS1_21CollectiveEpilogueFwdINS6_IJS8_SA_S9_EEENS6_IJNS7_ILi1EEESI_SI_EEESC_SE_Li256ELb1ELb1ELb1ELb0EEENS1_36VarlenDynamicPersistentTileSchedulerILi128ELi64ELi256ELi256ELb1ELb1ELb0ELb1ELb0ELb1EEEEEEEEEvNT_6ParamsE,"ax",@progbits
	.align	128
.text._ZN7cutlass13device_kernelIN5flash19enable_sm80_to_sm89INS1_16FlashAttnFwdSm80INS1_25CollectiveMainloopFwdSm80ILi8ELi2ELb0EN4cute5tupleIJNS5_1CILi128EEENS7_ILi64EEENS7_ILi192EEEEEELi192ENS_6half_tEfNS_4arch4Sm80ELb0ELb1ELb0ELb1ELb1ELb0ELb1ELb1EEENS1_21CollectiveEpilogueFwdINS6_IJS8_SA_S9_EEENS6_IJNS7_ILi1EEESI_SI_EEESC_SE_Li256ELb1ELb1ELb1ELb0EEENS1_36VarlenDynamicPersistentTileSchedulerILi128ELi64ELi256ELi256ELb1ELb1ELb0ELb1ELb0ELb1EEEEEEEEEvNT_6ParamsE:
        .type           _ZN7cutlass13device_kernelIN5flash19enable_sm80_to_sm89INS1_16FlashAttnFwdSm80INS1_25CollectiveMainloopFwdSm80ILi8ELi2ELb0EN4cute5tupleIJNS5_1CILi128EEENS7_ILi64EEENS7_ILi192EEEEEELi192ENS_6half_tEfNS_4arch4Sm80ELb0ELb1ELb0ELb1ELb1ELb0ELb1ELb1EEENS1_21CollectiveEpilogueFwdINS6_IJS8_SA_S9_EEENS6_IJNS7_ILi1EEESI_SI_EEESC_SE_Li256ELb1ELb1ELb1ELb0EEENS1_36VarlenDynamicPersistentTileSchedulerILi128ELi64ELi256ELi256ELb1ELb1ELb0ELb1ELb0ELb1EEEEEEEEEvNT_6ParamsE,@function
        .size           _ZN7cutlass13device_kernelIN5flash19enable_sm80_to_sm89INS1_16FlashAttnFwdSm80INS1_25CollectiveMainloopFwdSm80ILi8ELi2ELb0EN4cute5tupleIJNS5_1CILi128EEENS7_ILi64EEENS7_ILi192EEEEEELi192ENS_6half_tEfNS_4arch4Sm80ELb0ELb1ELb0ELb1ELb1ELb0ELb1ELb1EEENS1_21CollectiveEpilogueFwdINS6_IJS8_SA_S9_EEENS6_IJNS7_ILi1EEESI_SI_EEESC_SE_Li256ELb1ELb1ELb1ELb0EEENS1_36VarlenDynamicPersistentTileSchedulerILi128ELi64ELi256ELi256ELb1ELb1ELb0ELb1ELb0ELb1EEEEEEEEEvNT_6ParamsE,(.L_x_67 - _ZN7cutlass13device_kernelIN5flash19enable_sm80_to_sm89INS1_16FlashAttnFwdSm80INS1_25CollectiveMainloopFwdSm80ILi8ELi2ELb0EN4cute5tupleIJNS5_1CILi128EEENS7_ILi64EEENS7_ILi192EEEEEELi192ENS_6half_tEfNS_4arch4Sm80ELb0ELb1ELb0ELb1ELb1ELb0ELb1ELb1EEENS1_21CollectiveEpilogueFwdINS6_IJS8_SA_S9_EEENS6_IJNS7_ILi1EEESI_SI_EEESC_SE_Li256ELb1ELb1ELb1ELb0EEENS1_36VarlenDynamicPersistentTileSchedulerILi128ELi64ELi256ELi256ELb1ELb1ELb0ELb1ELb0ELb1EEEEEEEEEvNT_6ParamsE)
        .other          _ZN7cutlass13device_kernelIN5flash19enable_sm80_to_sm89INS1_16FlashAttnFwdSm80INS1_25CollectiveMainloopFwdSm80ILi8ELi2ELb0EN4cute5tupleIJNS5_1CILi128EEENS7_ILi64EEENS7_ILi192EEEEEELi192ENS_6half_tEfNS_4arch4Sm80ELb0ELb1ELb0ELb1ELb1ELb0ELb1ELb1EEENS1_21CollectiveEpilogueFwdINS6_IJS8_SA_S9_EEENS6_IJNS7_ILi1EEESI_SI_EEESC_SE_Li256ELb1ELb1ELb1ELb0EEENS1_36VarlenDynamicPersistentTileSchedulerILi128ELi64ELi256ELi256ELb1ELb1ELb0ELb1ELb0ELb1EEEEEEEEEvNT_6ParamsE,@"STO_CUDA_ENTRY STV_DEFAULT"
_ZN7cutlass13device_kernelIN5flash19enable_sm80_to_sm89INS1_16FlashAttnFwdSm80INS1_25CollectiveMainloopFwdSm80ILi8ELi2ELb0EN4cute5tupleIJNS5_1CILi128EEENS7_ILi64EEENS7_ILi192EEEEEELi192ENS_6half_tEfNS_4arch4Sm80ELb0ELb1ELb0ELb1ELb1ELb0ELb1ELb1EEENS1_21CollectiveEpilogueFwdINS6_IJS8_SA_S9_EEENS6_IJNS7_ILi1EEESI_SI_EEESC_SE_Li256ELb1ELb1ELb1ELb0EEENS1_36VarlenDynamicPersistentTileSchedulerILi128ELi64ELi256ELi256ELb1ELb1ELb0ELb1ELb0ELb1EEEEEEEEEvNT_6ParamsE:
[----:B------:R-:W-:Y:S01]  /*0000*/  LDC R1, c[0x0][0x28] ;  /* 0x00000a00ff017b82 */ /* 0x000fe20000000800 */
[----:B------:R-:W-:Y:S05]  /*0010*/  EXIT ;  /* 0x000000000000794d */ /* 0x000fea0003800000 */
.L_x_31:
        /* <DEDUP_REMOVED lines=14> */
.L_x_67:


//--------------------- .text._ZN7cutlass13device_kernelIN5flash19enable_sm80_to_sm89INS1_16FlashAttnFwdSm80INS1_25CollectiveMainloopFwdSm80ILi8ELi2ELb0EN4cute5tupleIJNS5_1CILi128EEENS7_ILi64EEENS7_ILi192EEEEEELi192ENS_6half_tEfNS_4arch4Sm80ELb0ELb1ELb0ELb1ELb1ELb1ELb1ELb1EEENS1_21CollectiveEpilogueFwdINS6_IJS8_SA_S9_EEENS6_IJNS7_ILi1EEESI_SI_EEESC_SE_Li256ELb1ELb1ELb1ELb0EEENS1_36VarlenDynamicPersistentTileSchedulerILi128ELi64ELi256ELi256ELb1ELb1ELb0ELb1ELb0ELb1EEEEEEEEEvNT_6ParamsE --------------------------
	.section	.text._ZN7cutlass13device_kernelIN5flash19enable_sm80_to_sm89INS1_16FlashAttnFwdSm80INS1_25CollectiveMainloopFwdSm80ILi8ELi2ELb0EN4cute5tupleIJNS5_1CILi128EEENS7_ILi64EEENS7_ILi192EEEEEELi192ENS_6half_tEfNS_4arch4Sm80ELb0ELb1ELb0ELb1ELb1ELb1ELb1ELb1EEENS1_21CollectiveEpilogueFwdINS6_IJS8_SA_S9_EEENS6_IJNS7_ILi1EEESI_SI_EEESC_SE_Li256ELb1ELb1ELb1ELb0EEENS1_36VarlenDynamicPersistentTileSchedulerILi128ELi64ELi256ELi256ELb1ELb1ELb0ELb1ELb0ELb1EEEEEEEEEvNT_6ParamsE,"ax",@progbits
	.align	128
.text._ZN7cutlass13device_kernelIN5flash19enable_sm80_to_sm89INS1_16FlashAttnFwdSm80INS1_25CollectiveMainloopFwdSm80ILi8ELi2ELb0EN4cute5tupleIJNS5_1CILi128EEENS7_ILi64EEENS7_ILi192EEEEEELi192ENS_6half_tEfNS_4arch4Sm80ELb0ELb1ELb0ELb1ELb1ELb1ELb1ELb1EEENS1_21CollectiveEpilogueFwdINS6_IJS8_SA_S9_EEENS6_IJNS7_ILi1EEESI_SI_EEESC_SE_Li256ELb1ELb1ELb1ELb0EEENS1_36VarlenDynamicPersistentTileSchedulerILi128ELi64ELi256ELi256ELb1ELb1ELb0ELb1ELb0ELb1EEEEEEEEEvNT_6ParamsE:
        .type           _ZN7cutlass13device_kernelIN5flash19enable_sm80_to_sm89INS1_16FlashAttnFwdSm80INS1_25CollectiveMainloopFwdSm80ILi8ELi2ELb0EN4cute5tupleIJNS5_1CILi128EEENS7_ILi64EEENS7_ILi192EEEEEELi192ENS_6half_tEfNS_4arch4Sm80ELb0ELb1ELb0ELb1ELb1ELb1ELb1ELb1EEENS1_21CollectiveEpilogueFwdINS6_IJS8_SA_S9_EEENS6_IJNS7_ILi1EEESI_SI_EEESC_SE_Li256ELb1ELb1ELb1ELb0EEENS1_36VarlenDynamicPersistentTileSchedulerILi128ELi64ELi256ELi256ELb1ELb1ELb0ELb1ELb0ELb1EEEEEEEEEvNT_6ParamsE,@function
        .size           _ZN7cutlass13device_kernelIN5flash19enable_sm80_to_sm89INS1_16FlashAttnFwdSm80INS1_25CollectiveMainloopFwdSm80ILi8ELi2ELb0EN4cute5tupleIJNS5_1CILi128EEENS7_ILi64EEENS7_ILi192EEEEEELi192ENS_6half_tEfNS_4arch4Sm80ELb0ELb1ELb0ELb1ELb1ELb1ELb1ELb1EEENS1_21CollectiveEpilogueFwdINS6_IJS8_SA_S9_EEENS6_IJNS7_ILi1EEESI_SI_EEESC_SE_Li256ELb1ELb1ELb1ELb0EEENS1_36VarlenDynamicPersistentTileSchedulerILi128ELi64ELi256ELi256ELb1ELb1ELb0ELb1ELb0ELb1EEEEEEEEEvNT_6ParamsE,(.L_x_68 - _ZN7cutlass13device_kernelIN5flash19enable_sm80_to_sm89INS1_16FlashAttnFwdSm80INS1_25CollectiveMainloopFwdSm80ILi8ELi2ELb0EN4cute5tupleIJNS5_1CILi128EEENS7_ILi64EEENS7_ILi192EEEEEELi192ENS_6half_tEfNS_4arch4Sm80ELb0ELb1ELb0ELb1ELb1ELb1ELb1ELb1EEENS1_21CollectiveEpilogueFwdINS6_IJS8_SA_S9_EEENS6_IJNS7_ILi1EEESI_SI_EEESC_SE_Li256ELb1ELb1ELb1ELb0EEENS1_36VarlenDynamicPersistentTileSchedulerILi128ELi64ELi256ELi256ELb1ELb1ELb0ELb1ELb0ELb1EEEEEEEEEvNT_6ParamsE)
        .other          _ZN7cutlass13device_kernelIN5flash19enable_sm80_to_sm89INS1_16FlashAttnFwdSm80INS1_25CollectiveMainloopFwdSm80ILi8ELi2ELb0EN4cute5tupleIJNS5_1CILi128EEENS7_ILi64EEENS7_ILi192EEEEEELi192ENS_6half_tEfNS_4arch4Sm80ELb0ELb1ELb0ELb1ELb1ELb1ELb1ELb1EEENS1_21CollectiveEpilogueFwdINS6_IJS8_SA_S9_EEENS6_IJNS7_ILi1EEESI_SI_EEESC_SE_Li256ELb1ELb1ELb1ELb0EEENS1_36VarlenDynamicPersistentTileSchedulerILi128ELi64ELi256ELi256ELb1ELb1ELb0ELb1ELb0ELb1EEEEEEEEEvNT_6ParamsE,@"STO_CUDA_ENTRY STV_DEFAULT"
_ZN7cutlass13device_kernelIN5flash19enable_sm80_to_sm89INS1_16FlashAttnFwdSm80INS1_25CollectiveMainloopFwdSm80ILi8ELi2ELb0EN4cute5tupleIJNS5_1CILi128EEENS7_ILi64EEENS7_ILi192EEEEEELi192ENS_6half_tEfNS_4arch4Sm80ELb0ELb1ELb0ELb1ELb1ELb1ELb1ELb1EEENS1_21CollectiveEpilogueFwdINS6_IJS8_SA_S9_EEENS6_IJNS7_ILi1EEESI_SI_EEESC_SE_Li256ELb1ELb1ELb1ELb0EEENS1_36VarlenDynamicPersistentTileSchedulerILi128ELi64ELi256ELi256ELb1ELb1ELb0ELb1ELb0ELb1EEEEEEEEEvNT_6ParamsE:
[----:B------:R-:W-:Y:S01]  /*0000*/  LDC R1, c[0x0][0x28] ;  /* 0x00000a00ff017b82 */ /* 0x000fe20000000800 */
[----:B------:R-:W-:Y:S05]  /*0010*/  EXIT ;  /* 0x000000000000794d */ /* 0x000fea0003800000 */
.L_x_32:
        /* <DEDUP_REMOVED lines=14> */
.L_x_68:


//--------------------- .text._ZN7cutlass13device_kernelIN5flash19enable_sm80_to_sm89INS1_16FlashAttnFwdSm80INS1_25CollectiveMainloopFwdSm80ILi8ELi2ELb0EN4cute5tupleIJNS5_1CILi128EEENS7_ILi64EEENS7_ILi192EEEEEELi192ENS_6half_tEfNS_4arch4Sm80ELb1ELb0ELb0ELb0ELb1ELb0ELb1ELb1EEENS1_21CollectiveEpilogueFwdINS6_IJS8_SA_S9_EEENS6_IJNS7_ILi1EEESI_SI_EEESC_SE_Li256ELb0ELb1ELb1ELb0EEENS1_30DynamicPersistentTileSchedulerILi256ELi256ELb1ELb1ELb0EEEEEEEEEvNT_6ParamsE --------------------------
	.section	.text._ZN7cutlass13device_kernelIN5flash19enable_sm80_to_sm89INS1_16FlashAttnFwdSm80INS1_25CollectiveMainloopFwdSm80ILi8ELi2ELb0EN4cute5tupleIJNS5_1CILi128EEENS7_ILi64EEENS7_ILi192EEEEEELi192ENS_6half_tEfNS_4arch4Sm80ELb1ELb0ELb0ELb0ELb1ELb0ELb1ELb1EEENS1_21CollectiveEpilogueFwdINS6_IJS8_SA_S9_EEENS6_IJNS7_ILi1EEESI_SI_EEESC_SE_Li256ELb0ELb1ELb1ELb0EEENS1_30DynamicPersistentTileSchedulerILi256ELi256ELb1ELb1ELb0EEEEEEEEEvNT_6ParamsE,"ax",@progbits
	.align	128
.text._ZN7cutlass13device_kernelIN5flash19enable_sm80_to_sm89INS1_16FlashAttnFwdSm80INS1_25CollectiveMainloopFwdSm80ILi8ELi2ELb0EN4cute5tupleIJNS5_1CILi128EEENS7_ILi64EEENS7_ILi192EEEEEELi192ENS_6half_tEfNS_4arch4Sm80ELb1ELb0ELb0ELb0ELb1ELb0ELb1ELb1EEENS1_21CollectiveEpilogueFwdINS6_IJS8_SA_S9_EEENS6_IJNS7_ILi1EEESI_SI_EEESC_SE_Li256ELb0ELb1ELb1ELb0EEENS1_30DynamicPersistentTileSchedulerILi256ELi256ELb1ELb1ELb0EEEEEEEEEvNT_6ParamsE:
        .type           _ZN7cutlass13device_kernelIN5flash19enable_sm80_to_sm89INS1_16FlashAttnFwdSm80INS1_25CollectiveMainloopFwdSm80ILi8ELi2ELb0EN4cute5tupleIJNS5_1CILi128EEENS7_ILi64EEENS7_ILi192EEEEEELi192ENS_6half_tEfNS_4arch4Sm80ELb1ELb0ELb0ELb0ELb1ELb0ELb1ELb1EEENS1_21CollectiveEpilogueFwdINS6_IJS8_SA_S9_EEENS6_IJNS7_ILi1EEESI_SI_EEESC_SE_Li256ELb0ELb1ELb1ELb0EEENS1_30DynamicPersistentTileSchedulerILi256ELi256ELb1ELb1ELb0EEEEEEEEEvNT_6ParamsE,@function
        .size           _ZN7cutlass13device_kernelIN5flash19enable_sm80_to_sm89INS1_16FlashAttnFwdSm80INS1_25CollectiveMainloopFwdSm80ILi8ELi2ELb0EN4cute5tupleIJNS5_1CILi128EEENS7_ILi64EEENS7_ILi192EEEEEELi192ENS_6half_tEfNS_4arch4Sm80ELb1ELb0ELb0ELb0ELb1ELb0ELb1ELb1EEENS1_21CollectiveEpilogueFwdINS6_IJS8_SA_S9_EEENS6_IJNS7_ILi1EEESI_SI_EEESC_SE_Li256ELb0ELb1ELb1ELb0EEENS1_30DynamicPersistentTileSchedulerILi256ELi256ELb1ELb1ELb0EEEEEEEEEvNT_6ParamsE,(.L_x_69 - _ZN7cutlass13device_kernelIN5flash19enable_sm80_to_sm89INS1_16FlashAttnFwdSm80INS1_25CollectiveMainloopFwdSm80ILi8ELi2ELb0EN4cute5tupleIJNS5_1CILi128EEENS7_ILi64EEENS7_ILi192EEEEEELi192ENS_6half_tEfNS_4arch4Sm80ELb1ELb0ELb0ELb0ELb1ELb0ELb1ELb1EEENS1_21CollectiveEpilogueFwdINS6_IJS8_SA_S9_EEENS6_IJNS7_ILi1EEESI_SI_EEESC_SE_Li256ELb0ELb1ELb1ELb0EEENS1_30DynamicPersistentTileSchedulerILi256ELi256ELb1ELb1ELb0EEEEEEEEEvNT_6ParamsE)
        .other          _ZN7cutlass13device_kernelIN5flash19enable_sm80_to_sm89INS1_16FlashAttnFwdSm80INS1_25CollectiveMainloopFwdSm80ILi8ELi2ELb0EN4cute5tupleIJNS5_1CILi128EEENS7_ILi64EEENS7_ILi192EEEEEELi192ENS_6half_tEfNS_4arch4Sm80ELb1ELb0ELb0ELb0ELb1ELb0ELb1ELb1EEENS1_21CollectiveEpilogueFwdINS6_IJS8_SA_S9_EEENS6_IJNS7_ILi1EEESI_SI_EEESC_SE_Li256ELb0ELb1ELb1ELb0EEENS1_30DynamicPersistentTileSchedulerILi256ELi256ELb1ELb1ELb0EEEEEEEEEvNT_6ParamsE,@"STO_CUDA_ENTRY STV_DEFAULT"
_ZN7cutlass13device_kernelIN5flash19enable_sm80_to_sm89INS1_16FlashAttnFwdSm80INS1_25CollectiveMainloopFwdSm80ILi8ELi2ELb0EN4cute5tupleIJNS5_1CILi128EEENS7_ILi64EEENS7_ILi192EEEEEELi192ENS_6half_tEfNS_4arch4Sm80ELb1ELb0ELb0ELb0ELb1ELb0ELb1ELb1EEENS1_21CollectiveEpilogueFwdINS6_IJS8_SA_S9_EEENS6_IJNS7_ILi1EEESI_SI_EEESC_SE_Li256ELb0ELb1ELb1ELb0EEENS1_30DynamicPersistentTileSchedulerILi256ELi256ELb1ELb1ELb0EEEEEEEEEvNT_6ParamsE:
[----:B------:R-:W-:Y:S01]  /*0000*/  LDC R1, c[0x0][0x28] ;  /* 0x00000a00ff017b82 */ /* 0x000fe20000000800 */
[----:B------:R-:W-:Y:S05]  /*0010*/  EXIT ;  /* 0x000000000000794d */ /* 0x000fea0003800000 */
.L_x_33:
        /* <DEDUP_REMOVED lines=14> */
.L_x_69:


//--------------------- .text._ZN7cutlass13device_kernelIN5flash19enable_sm80_to_sm89INS1_16FlashAttnFwdSm80INS1_25CollectiveMainloopFwdSm80ILi8ELi2ELb0EN4cute5tupleIJNS5_1CILi128EEENS7_ILi64EEENS7_ILi192EEEEEELi192ENS_6half_tEfNS_4arch4Sm80ELb1ELb0ELb0ELb1ELb1ELb0ELb1ELb1EEENS1_21CollectiveEpilogueFwdINS6_IJS8_SA_S9_EEENS6_IJNS7_ILi1EEESI_SI_EEESC_SE_Li256ELb1ELb1ELb1ELb0EEENS1_36VarlenDynamicPersistentTileSchedulerILi128ELi64ELi256ELi256ELb1ELb1ELb0ELb1ELb1ELb1EEEEEEEEEvNT_6ParamsE --------------------------
	.section	.text._ZN7cutlass13device_kernelIN5flash19enable_sm80_to_sm89INS1_16FlashAttnFwdSm80INS1_25CollectiveMainloopFwdSm80ILi8ELi2ELb0EN4cute5tupleIJNS5_1CILi128EEENS7_ILi64EEENS7_ILi192EEEEEELi192ENS_6half_tEfNS_4arch4Sm80ELb1ELb0ELb0ELb1ELb1ELb0ELb1ELb1EEENS1_21CollectiveEpilogueFwdINS6_IJS8_SA_S9_EEENS6_IJNS7_ILi1EEESI_SI_EEESC_SE_Li256ELb1ELb1ELb1ELb0EEENS1_36VarlenDynamicPersistentTileSchedulerILi128ELi64ELi256ELi256ELb1ELb1ELb0ELb1ELb1ELb1EEEEEEEEEvNT_6ParamsE,"ax",@progbits
	.align	128
.text._ZN7cutlass13device_kernelIN5flash19enable_sm80_to_sm89INS1_16FlashAttnFwdSm80INS1_25CollectiveMainloopFwdSm80ILi8ELi2ELb0EN4cute5tupleIJNS5_1CILi128EEENS7_ILi64EEENS7_ILi192EEEEEELi192ENS_6half_tEfNS_4arch4Sm80ELb1ELb0ELb0ELb1ELb1ELb0ELb1ELb1EEENS1_21CollectiveEpilogueFwdINS6_IJS8_SA_S9_EEENS6_IJNS7_ILi1EEESI_SI_EEESC_SE_Li256ELb1ELb1ELb1ELb0EEENS1_36VarlenDynamicPersistentTileSchedulerILi128ELi64ELi256ELi256ELb1ELb1ELb0ELb1ELb1ELb1EEEEEEEEEvNT_6ParamsE:
        .type           _ZN7cutlass13device_kernelIN5flash19enable_sm80_to_sm89INS1_16FlashAttnFwdSm80INS1_25CollectiveMainloopFwdSm80ILi8ELi2ELb0EN4cute5tupleIJNS5_1CILi128EEENS7_ILi64EEENS7_ILi192EEEEEELi192ENS_6half_tEfNS_4arch4Sm80ELb1ELb0ELb0ELb1ELb1ELb0ELb1ELb1EEENS1_21CollectiveEpilogueFwdINS6_IJS8_SA_S9_EEENS6_IJNS7_ILi1EEESI_SI_EEESC_SE_Li256ELb1ELb1ELb1ELb0EEENS1_36VarlenDynamicPersistentTileSchedulerILi128ELi64ELi256ELi256ELb1ELb1ELb0ELb1ELb1ELb1EEEEEEEEEvNT_6ParamsE,@function
        .size           _ZN7cutlass13device_kernelIN5flash19enable_sm80_to_sm89INS1_16FlashAttnFwdSm80INS1_25CollectiveMainloopFwdSm80ILi8ELi2ELb0EN4cute5tupleIJNS5_1CILi128EEENS7_ILi64EEENS7_ILi192EEEEEELi192ENS_6half_tEfNS_4arch4Sm80ELb1ELb0ELb0ELb1ELb1ELb0ELb1ELb1EEENS1_21CollectiveEpilogueFwdINS6_IJS8_SA_S9_EEENS6_IJNS7_ILi1EEESI_SI_EEESC_SE_Li256ELb1ELb1ELb1ELb0EEENS1_36VarlenDynamicPersistentTileSchedulerILi128ELi64ELi256ELi256ELb1ELb1ELb0ELb1ELb1ELb1EEEEEEEEEvNT_6ParamsE,(.L_x_70 - _ZN7cutlass13device_kernelIN5flash19enable_sm80_to_sm89INS1_16FlashAttnFwdSm80INS1_25CollectiveMainloopFwdSm80ILi8ELi2ELb0EN4cute5tupleIJNS5_1CILi128EEENS7_ILi64EEENS7_ILi192EEEEEELi192ENS_6half_tEfNS_4arch4Sm80ELb1ELb0ELb0ELb1ELb1ELb0ELb1ELb1EEENS1_21CollectiveEpilogueFwdINS6_IJS8_SA_S9_EEENS6_IJNS7_ILi1EEESI_SI_EEESC_SE_Li256ELb1ELb1ELb1ELb0EEENS1_36VarlenDynamicPersistentTileSchedulerILi128ELi64ELi256ELi256ELb1ELb1ELb0ELb1ELb1ELb1EEEEEEEEEvNT_6ParamsE)
        .other          _ZN7cutlass13device_kernelIN5flash19enable_sm80_to_sm89INS1_16FlashAttnFwdSm80INS1_25CollectiveMainloopFwdSm80ILi8ELi2ELb0EN4cute5tupleIJNS5_1CILi128EEENS7_ILi64EEENS7_ILi192EEEEEELi192ENS_6half_tEfNS_4arch4Sm80ELb1ELb0ELb0ELb1ELb1ELb0ELb1ELb1EEENS1_21CollectiveEpilogueFwdINS6_IJS8_SA_S9_EEENS6_IJNS7_ILi1EEESI_SI_EEESC_SE_Li256ELb1ELb1ELb1ELb0EEENS1_36VarlenDynamicPersistentTileSchedulerILi128ELi64ELi256ELi256ELb1ELb1ELb0ELb1ELb1ELb1EEEEEEEEEvNT_6ParamsE,@"STO_CUDA_ENTRY STV_DEFAULT"
_ZN7cutlass13device_kernelIN5flash19enable_sm80_to_sm89INS1_16FlashAttnFwdSm80INS1_25CollectiveMainloopFwdSm80ILi8ELi2ELb0EN4cute5tupleIJNS5_1CILi128EEENS7_ILi64EEENS7_ILi192EEEEEELi192ENS_6half_tEfNS_4arch4Sm80ELb1ELb0ELb0ELb1ELb1ELb0ELb1ELb1EEENS1_21CollectiveEpilogueFwdINS6_IJS8_SA_S9_EEENS6_IJNS7_ILi1EEESI_SI_EEESC_SE_Li256ELb1ELb1ELb1ELb0EEENS1_36VarlenDynamicPersistentTileSchedulerILi128ELi64ELi256ELi256ELb1ELb1ELb0ELb1ELb1ELb1EEEEEEEEEvNT_6ParamsE:
[----:B------:R-:W-:Y:S01]  /*0000*/  LDC R1, c[0x0][0x28] ;  /* 0x00000a00ff017b82 */ /* 0x000fe20000000800 */
[----:B------:R-:W-:Y:S05]  /*0010*/  EXIT ;  /* 0x000000000000794d */ /* 0x000fea0003800000 */
.L_x_34:
        /* <DEDUP_REMOVED lines=14> */
.L_x_70:


//--------------------- .text._ZN7cutlass13device_kernelIN5flash19enable_sm80_to_sm89INS1_16FlashAttnFwdSm80INS1_25CollectiveMainloopFwdSm80ILi8ELi2ELb0EN4cute5tupleIJNS5_1CILi128EEENS7_ILi64EEENS7_ILi192EEEEEELi192ENS_6half_tEfNS_4arch4Sm80ELb1ELb0ELb0ELb1ELb1ELb1ELb1ELb1EEENS1_21CollectiveEpilogueFwdINS6_IJS8_SA_S9_EEENS6_IJNS7_ILi1EEESI_SI_EEESC_SE_Li256ELb1ELb1ELb1ELb0EEENS1_36VarlenDynamicPersistentTileSchedulerILi128ELi64ELi256ELi256ELb1ELb1ELb0ELb1ELb1ELb1EEEEEEEEEvNT_6ParamsE --------------------------
	.section	.text._ZN7cutlass13device_kernelIN5flash19enable_sm80_to_sm89INS1_16FlashAttnFwdSm80INS1_25CollectiveMainloopFwdSm80ILi8ELi2ELb0EN4cute5tupleIJNS5_1CILi128EEENS7_ILi64EEENS7_ILi192EEEEEELi192ENS_6half_tEfNS_4arch4Sm80ELb1ELb0ELb0ELb1ELb1ELb1ELb1ELb1EEENS1_21CollectiveEpilogueFwdINS6_IJS8_SA_S9_EEENS6_IJNS7_ILi1EEESI_SI_EEESC_SE_Li256ELb1ELb1ELb1ELb0EEENS1_36VarlenDynamicPersistentTileSchedulerILi128ELi64ELi256ELi256ELb1ELb1ELb0ELb1ELb1ELb1EEEEEEEEEvNT_6ParamsE,"ax",@progbits
	.align	128
.text._ZN7cutlass13device_kernelIN5flash19enable_sm80_to_sm89INS1_16FlashAttnFwdSm80INS1_25CollectiveMainloopFwdSm80ILi8ELi2ELb0EN4cute5tupleIJNS5_1CILi128EEENS7_ILi64EEENS7_ILi192EEEEEELi192ENS_6half_tEfNS_4arch4Sm80ELb1ELb0ELb0ELb1ELb1ELb1ELb1ELb1EEENS1_21CollectiveEpilogueFwdINS6_IJS8_SA_S9_EEENS6_IJNS7_ILi1EEESI_SI_EEESC_SE_Li256ELb1ELb1ELb1ELb0EEENS1_36VarlenDynamicPersistentTileSchedulerILi128ELi64ELi256ELi256ELb1ELb1ELb0ELb1ELb1ELb1EEEEEEEEEvNT_6ParamsE:
        .type           _ZN7cutlass13device_kernelIN5flash19enable_sm80_to_sm89INS1_16FlashAttnFwdSm80INS1_25CollectiveMainloopFwdSm80ILi8ELi2ELb0EN4cute5tupleIJNS5_1CILi128EEENS7_ILi64EEENS7_ILi192EEEEEELi192ENS_6half_tEfNS_4arch4Sm80ELb1ELb0ELb0ELb1ELb1ELb1ELb1ELb1EEENS1_21CollectiveEpilogueFwdINS6_IJS8_SA_S9_EEENS6_IJNS7_ILi1EEESI_SI_EEESC_SE_Li256ELb1ELb1ELb1ELb0EEENS1_36VarlenDynamicPersistentTileSchedulerILi128ELi64ELi256ELi256ELb1ELb1ELb0ELb1ELb1ELb1EEEEEEEEEvNT_6ParamsE,@function
        .size           _ZN7cutlass13device_kernelIN5flash19enable_sm80_to_sm89INS1_16FlashAttnFwdSm80INS1_25CollectiveMainloopFwdSm80ILi8ELi2ELb0EN4cute5tupleIJNS5_1CILi128EEENS7_ILi64EEENS7_ILi192EEEEEELi192ENS_6half_tEfNS_4arch4Sm80ELb1ELb0ELb0ELb1ELb1ELb1ELb1ELb1EEENS1_21CollectiveEpilogueFwdINS6_IJS8_SA_S9_EEENS6_IJNS7_ILi1EEESI_SI_EEESC_SE_Li256ELb1ELb1ELb1ELb0EEENS1_36VarlenDynamicPersistentTileSchedulerILi128ELi64ELi256ELi256ELb1ELb1ELb0ELb1ELb1ELb1EEEEEEEEEvNT_6ParamsE,(.L_x_71 - _ZN7cutlass13device_kernelIN5flash19enable_sm80_to_sm89INS1_16FlashAttnFwdSm80INS1_25CollectiveMainloopFwdSm80ILi8ELi2ELb0EN4cute5tupleIJNS5_1CILi128EEENS7_ILi64EEENS7_ILi192EEEEEELi192ENS_6half_tEfNS_4arch4Sm80ELb1ELb0ELb0ELb1ELb1ELb1ELb1ELb1EEENS1_21CollectiveEpilogueFwdINS6_IJS8_SA_S9_EEENS6_IJNS7_ILi1EEESI_SI_EEESC_SE_Li256ELb1ELb1ELb1ELb0EEENS1_36VarlenDynamicPersistentTileSchedulerILi128ELi64ELi256ELi256ELb1ELb1ELb0ELb1ELb1ELb1EEEEEEEEEvNT_6ParamsE)
        .other          _ZN7cutlass13device_kernelIN5flash19enable_sm80_to_sm89INS1_16FlashAttnFwdSm80INS1_25CollectiveMainloopFwdSm80ILi8ELi2ELb0EN4cute5tupleIJNS5_1CILi128EEENS7_ILi64EEENS7_ILi192EEEEEELi192ENS_6half_tEfNS_4arch4Sm80ELb1ELb0ELb0ELb1ELb1ELb1ELb1ELb1EEENS1_21CollectiveEpilogueFwdINS6_IJS8_SA_S9_EEENS6_IJNS7_ILi1EEESI_SI_EEESC_SE_Li256ELb1ELb1ELb1ELb0EEENS1_36VarlenDynamicPersistentTileSchedulerILi128ELi64ELi256ELi256ELb1ELb1ELb0ELb1ELb1ELb1EEEEEEEEEvNT_6ParamsE,@"STO_CUDA_ENTRY STV_DEFAULT"
_ZN7cutlass13device_kernelIN5flash19enable_sm80_to_sm89INS1_16FlashAttnFwdSm80INS1_25CollectiveMainloopFwdSm80ILi8ELi2ELb0EN4cute5tupleIJNS5_1CILi128EEENS7_ILi64EEENS7_ILi192EEEEEELi192ENS_6half_tEfNS_4arch4Sm80ELb1ELb0ELb0ELb1ELb1ELb1ELb1ELb1EEENS1_21CollectiveEpilogueFwdINS6_IJS8_SA_S9_EEENS6_IJNS7_ILi1EEESI_SI_EEESC_SE_Li256ELb1ELb1ELb1ELb0EEENS1_36VarlenDynamicPersistentTileSchedulerILi128ELi64ELi256ELi256ELb1ELb1ELb0ELb1ELb1ELb1EEEEEEEEEvNT_6ParamsE:
[----:B------:R-:W-:Y:S01]  /*0000*/  LDC R1, c[0x0][0x28] ;  /* 0x00000a00ff017b82 */ /* 0x000fe20000000800 */
[----:B------:R-:W-:Y:S05]  /*0010*/  EXIT ;  /* 0x000000000000794d */ /* 0x000fea0003800000 */
.L_x_35:
        /* <DEDUP_REMOVED lines=14> */
.L_x_71:


//--------------------- .nv.shared.reserved.0     --------------------------
	.section	.nv.shared.reserved.0,"aw",@nobits
	.weak		__nv_reservedSMEM_offset_0_alias
	.size		__nv_reservedSMEM_offset_0_alias, 0, 0
	.other		__nv_reservedSMEM_offset_0_alias,@"STO_CUDA_RESERVED_SHARED STV_DEFAULT"
__nv_reservedSMEM_offset_0_alias:
	.zero		0


//--------------------- .nv.global                --------------------------
	.section	.nv.global,"aw",@nobits
.nv.global:
	.type		_ZN89_INTERNAL_2c70e413_53_flash_fwd_hdim192_fp16_paged_split_softcapall_sm80_cu_cf07d2ef_35714cute1_E,@object
	.size		_ZN89_INTERNAL_2c70e413_53_flash_fwd_hdim192_fp16_paged_split_softcapall_sm80_cu_cf07d2ef_35714cute1_E,(_ZN89_INTERNAL_2c70e413_53_flash_fwd_hdim192_fp16_paged_split_softcapall_sm80_cu_cf07d2ef_35714cuda3std3__45__cpo6cbeginE - _ZN89_INTERNAL_2c70e413_53_flash_fwd_hdim192_fp16_paged_split_softcapall_sm80_cu_cf07d2ef_35714cute1_E)
_ZN89_INTERNAL_2c70e413_53_flash_fwd_hdim192_fp16_paged_split_softcapall_sm80_cu_cf07d2ef_35714cute1_E:
	.zero		1
	.type		_ZN89_INTERNAL_2c70e413_53_flash_fwd_hdim192_fp16_paged_split_softcapall_sm80_cu_cf07d2ef_35714cuda3std3__45__cpo6cbeginE,@object
	.size		_ZN89_INTERNAL_2c70e413_53_flash_fwd_hdim192_fp16_paged_split_softcapall_sm80_cu_cf07d2ef_35714cuda3std3__45__cpo6cbeginE,(_ZN89_INTERNAL_2c70e413_53_flash_fwd_hdim192_fp16_paged_split_softcapall_sm80_cu_cf07d2ef_35714cuda3std3__48in_placeE - _ZN89_INTERNAL_2c70e413_53_flash_fwd_hdim192_fp16_paged_split_softcapall_sm80_cu_cf07d2ef_35714cuda3std3__45__cpo6cbeginE)
_ZN89_INTERNAL_2c70e413_53_flash_fwd_hdim192_fp16_paged_split_softcapall_sm80_cu_cf07d2ef_35714cuda3std3__45__cpo6cbeginE:
	.zero		1
	.type		_ZN89_INTERNAL_2c70e413_53_flash_fwd_hdim192_fp16_paged_split_softcapall_sm80_cu_cf07d2ef_35714cuda3std3__48in_placeE,@object
	.size		_ZN89_INTERNAL_2c70e413_53_flash_fwd_hdim192_fp16_paged_split_softcapall_sm80_cu_cf07d2ef_35714cuda3std3__48in_placeE,(_ZN89_INTERNAL_2c70e413_53_flash_fwd_hdim192_fp16_paged_split_softcapall_sm80_cu_cf07d2ef_35714cuda3std6ranges3__45__cpo9iter_moveE - _ZN89_INTERNAL_2c70e413_53_flash_fwd_hdim192_fp16_paged_split_softcapall_sm80_cu_cf07d2ef_35714cuda3std3__48in_placeE)
_ZN89_INTERNAL_2c70e413_53_flash_fwd_hdim192_fp16_paged_split_softcapall_sm80_cu_cf07d2ef_35714cuda3std3__48in_placeE:
	.zero		1
	.type		_ZN89_INTERNAL_2c70e413_53_flash_fwd_hdim192_fp16_paged_split_softcapall_sm80_cu_cf07d2ef_35714cuda3std6ranges3__45__cpo9iter_moveE,@object
	.size		_ZN89_INTERNAL_2c70e413_53_flash_fwd_hdim192_fp16_paged_split_softcapall_sm80_cu_cf07d2ef_35714cuda3std6ranges3__45__cpo9iter_moveE,(_ZN89_INTERNAL_2c70e413_53_flash_fwd_hdim192_fp16_paged_split_softcapall_sm80_cu_cf07d2ef_35714cuda3std3__45__cpo5beginE - _ZN89_INTERNAL_2c70e413_53_flash_fwd_hdim192_fp16_paged_split_softcapall_sm80_cu_cf07d2ef_35714cuda3std6ranges3__45__cpo9iter_moveE)
_ZN89_INTERNAL_2c70e413_53_flash_fwd_hdim192_fp16_paged_split_softcapall_sm80_cu_cf07d2ef_35714cuda3std6ranges3__45__cpo9iter_moveE:
	.zero		1
	.type		_ZN89_INTERNAL_2c70e413_53_flash_fwd_hdim192_fp16_paged_split_softcapall_sm80_cu_cf07d2ef_35714cuda3std3__45__cpo5beginE,@object
	.size		_ZN89_INTERNAL_2c70e413_53_flash_fwd_hdim192_fp16_paged_split_softcapall_sm80_cu_cf07d2ef_35714cuda3std3__45__cpo5beginE,(_ZN89_INTERNAL_2c70e413_53_flash_fwd_hdim192_fp16_paged_split_softcapall_sm80_cu_cf07d2ef_35714cuda3std3__491_GLOBAL__N__2c70e413_53_flash_fwd_hdim192_fp16_paged_split_softcapall_sm80_cu_cf07d2ef_35716ignoreE - _ZN89_INTERNAL_2c70e413_53_flash_fwd_hdim192_fp16_paged_split_softcapall_sm80_cu_cf07d2ef_35714cuda3std3__45__cpo5beginE)
_ZN89_INTERNAL_2c70e413_53_flash_fwd_hdim192_fp16_paged_split_softcapall_sm80_cu_cf07d2ef_35714cuda3std3__45__cpo5beginE:
	.zero		1
	.type		_ZN89_INTERNAL_2c70e413_53_flash_fwd_hdim192_fp16_paged_split_softcapall_sm80_cu_cf07d2ef_35714cuda3std3__491_GLOBAL__N__2c70e413_53_flash_fwd_hdim192_fp16_paged_split_softcapall_sm80_cu_cf07d2ef_35716ignoreE,@object
	.size		_ZN89_INTERNAL_2c70e413_53_flash_fwd_hdim192_fp16_paged_split_softcapall_sm80_cu_cf07d2ef_35714cuda3std3__491_GLOBAL__N__2c70e413_53_flash_fwd_hdim192_fp16_paged_split_softcapall_sm80_cu_cf07d2ef_35716ignoreE,(_ZN89_INTERNAL_2c70e413_53_flash_fwd_hdim192_fp16_paged_split_softcapall_sm80_cu_cf07d2ef_35714cute7productE - _ZN89_INTERNAL_2c70e413_53_flash_fwd_hdim192_fp16_paged_split_softcapall_sm80_cu_cf07d2ef_35714cuda3std3__491_GLOBAL__N__2c70e413_53_flash_fwd_hdim192_fp16_paged_split_softcapall_sm80_cu_cf07d2ef_35716ignoreE)
_ZN89_INTERNAL_2c70e413_53_flash_fwd_hdim192_fp16_paged_split_softcapall_sm80_cu_cf07d2ef_35714cuda3std3__491_GLOBAL__N__2c70e413_53_flash_fwd_hdim192_fp16_paged_split_softcapall_sm80_cu_cf07d2ef_35716ignoreE:
	.zero		1
	.type		_ZN89_INTERNAL_2c70e413_53_flash_fwd_hdim192_fp16_paged_split_softcapall_sm80_cu_cf07d2ef_35714cute7productE,@object
	.size		_ZN89_INTERNAL_2c70e413_53_flash_fwd_hdim192_fp16_paged_split_softcapall_sm80_cu_cf07d2ef_35714cute7productE,(_ZN89_INTERNAL_2c70e413_53_flash_fwd_hdim192_fp16_paged_split_softcapall_sm80_cu_cf07d2ef_35714cuda3std3__45__cpo3endE - _ZN89_INTERNAL_2c70e413_53_flash_fwd_hdim192_fp16_paged_split_softcapall_sm80_cu_cf07d2ef_35714cute7productE)
_ZN89_INTERNAL_2c70e413_53_flash_fwd_hdim192_fp16_paged_split_softcapall_sm80_cu_cf07d2ef_35714cute7productE:
	.zero		1
	.type		_ZN89_INTERNAL_2c70e413_53_flash_fwd_hdim192_fp16_paged_split_softcapall_sm80_cu_cf07d2ef_35714cuda3std3__45__cpo3endE,@object
	.size		_ZN89_INTERNAL_2c70e413_53_flash_fwd_hdim192_fp16_paged_split_softcapall_sm80_cu_cf07d2ef_35714cuda3std3__45__cpo3endE,(_ZN89_INTERNAL_2c70e413_53_flash_fwd_hdim192_fp16_paged_split_softcapall_sm80_cu_cf07d2ef_35714cuda3std3__419piecewise_constructE - _ZN89_INTERNAL_2c70e413_53_flash_fwd_hdim192_fp16_paged_split_softcapall_sm80_cu_cf07d2ef_35714cuda3std3__45__cpo3endE)
_ZN89_INTERNAL_2c70e413_53_flash_fwd_hdim192_fp16_paged_split_softcapall_sm80_cu_cf07d2ef_35714cuda3std3__45__cpo3endE:
	.zero		1
	.type		_ZN89_INTERNAL_2c70e413_53_flash_fwd_hdim192_fp16_paged_split_softcapall_sm80_cu_cf07d2ef_35714cuda3std3__419piecewise_constructE,@object
	.size		_ZN89_INTERNAL_2c70e413_53_flash_fwd_hdim192_fp16_paged_split_softcapall_sm80_cu_cf07d2ef_35714cuda3std3__419piecewise_constructE,(_ZN89_INTERNAL_2c70e413_53_flash_fwd_hdim192_fp16_paged_split_softcapall_sm80_cu_cf07d2ef_35714cuda3std3__45__cpo4cendE - _ZN89_INTERNAL_2c70e413_53_flash_fwd_hdim192_fp16_paged_split_softcapall_sm80_cu_cf07d2ef_35714cuda3std3__419piecewise_constructE)
_ZN89_INTERNAL_2c70e413_53_flash_fwd_hdim192_fp16_paged_split_softcapall_sm80_cu_cf07d2ef_35714cuda3std3__419piecewise_constructE:
	.zero		1
	.type		_ZN89_INTERNAL_2c70e413_53_flash_fwd_hdim192_fp16_paged_split_softcapall_sm80_cu_cf07d2ef_35714cuda3std3__45__cpo4cendE,@object
	.size		_ZN89_INTERNAL_2c70e413_53_flash_fwd_hdim192_fp16_paged_split_softcapall_sm80_cu_cf07d2ef_35714cuda3std3__45__cpo4cendE,(_ZN89_INTERNAL_2c70e413_53_flash_fwd_hdim192_fp16_paged_split_softcapall_sm80_cu_cf07d2ef_35714cuda3std6ranges3__45__cpo4swapE - _ZN89_INTERNAL_2c70e413_53_flash_fwd_hdim192_fp16_paged_split_softcapall_sm80_cu_cf07d2ef_35714cuda3std3__45__cpo4cendE)
_ZN89_INTERNAL_2c70e413_53_flash_fwd_hdim192_fp16_paged_split_softcapall_sm80_cu_cf07d2ef_35714cuda3std3__45__cpo4cendE:
	.zero		1
	.type		_ZN89_INTERNAL_2c70e413_53_flash_fwd_hdim192_fp16_paged_split_softcapall_sm80_cu_cf07d2ef_35714cuda3std6ranges3__45__cpo4swapE,@object
	.size		_ZN89_INTERNAL_2c70e413_53_flash_fwd_hdim192_fp16_paged_split_softcapall_sm80_cu_cf07d2ef_35714cuda3std6ranges3__45__cpo4swapE,(.L_7 - _ZN89_INTERNAL_2c70e413_53_flash_fwd_hdim192_fp16_paged_split_softcapall_sm80_cu_cf07d2ef_35714cuda3std6ranges3__45__cpo4swapE)
_ZN89_INTERNAL_2c70e413_53_flash_fwd_hdim192_fp16_paged_split_softcapall_sm80_cu_cf07d2ef_35714cuda3std6ranges3__45__cpo4swapE:
	.zero		1
.L_7:


//--------------------- .nv.constant0._ZN7cutlass13device_kernelIN5flash19enable_sm80_to_sm89INS1_16FlashAttnFwdSm80INS1_25CollectiveMainloopFwdSm80ILi8ELi1ELb0EN4cute5tupleIJNS5_1CILi128EEENS7_ILi64EEENS7_ILi192EEEEEELi192ENS_6half_tEfNS_4arch4Sm80ELb0ELb0ELb1ELb0ELb1ELb0ELb1ELb1EEENS1_21CollectiveEpilogueFwdINS6_IJS8_SA_S9_EEENS6_IJNS7_ILi1EEESI_SI_EEESC_SE_Li256ELb0ELb1ELb1ELb0EEENS1_19SingleTileSchedulerILb0ELb1ELb1ELi128EEEEEEEEEvNT_6ParamsE --------------------------
	.section	.nv.constant0._ZN7cutlass13device_kernelIN5flash19enable_sm80_to_sm89INS1_16FlashAttnFwdSm80INS1_25CollectiveMainloopFwdSm80ILi8ELi1ELb0EN4cute5tupleIJNS5_1CILi128EEENS7_ILi64EEENS7_ILi192EEEEEELi192ENS_6half_tEfNS_4arch4Sm80ELb0ELb0ELb1ELb0ELb1ELb0ELb1ELb1EEENS1_21CollectiveEpilogueFwdINS6_IJS8_SA_S9_EEENS6_IJNS7_ILi1EEESI_SI_EEESC_SE_Li256ELb0ELb1ELb1ELb0EEENS1_19SingleTileSchedulerILb0ELb1ELb1ELi128EEEEEEEEEvNT_6ParamsE,"a",@progbits
	.sectionflags	@""
	.align	4
.nv.constant0._ZN7cutlass13device_kernelIN5flash19enable_sm80_to_sm89INS1_16FlashAttnFwdSm80INS1_25CollectiveMainloopFwdSm80ILi8ELi1ELb0EN4cute5tupleIJNS5_1CILi128EEENS7_ILi64EEENS7_ILi192EEEEEELi192ENS_6half_tEfNS_4arch4Sm80ELb0ELb0ELb1ELb0ELb1ELb0ELb1ELb1EEENS1_21CollectiveEpilogueFwdINS6_IJS8_SA_S9_EEENS6_IJNS7_ILi1EEESI_SI_EEESC_SE_Li256ELb0ELb1ELb1ELb0EEENS1_19SingleTileSchedulerILb0ELb1ELb1ELi128EEEEEEEEEvNT_6ParamsE:
	.zero		1576


//--------------------- .nv.constant0._ZN7cutlass13device_kernelIN5flash19enable_sm80_to_sm89INS1_16FlashAttnFwdSm80INS1_25CollectiveMainloopFwdSm80ILi8ELi1ELb0EN4cute5tupleIJNS5_1CILi128EEENS7_ILi64EEENS7_ILi192EEEEEELi192ENS_6half_tEfNS_4arch4Sm80ELb0ELb0ELb1ELb1ELb1ELb0ELb1ELb1EEENS1_21CollectiveEpilogueFwdINS6_IJS8_SA_S9_EEENS6_IJNS7_ILi1EEESI_SI_EEESC_SE_Li256ELb1ELb1ELb1ELb0EEENS1_36VarlenDynamicPersistentTileSchedulerILi128ELi64ELi256ELi256ELb1ELb1ELb0ELb0ELb1ELb1EEEEEEEEEvNT_6ParamsE --------------------------
	.section	.nv.constant0._ZN7cutlass13device_kernelIN5flash19enable_sm80_to_sm89INS1_16FlashAttnFwdSm80INS1_25CollectiveMainloopFwdSm80ILi8ELi1ELb0EN4cute5tupleIJNS5_1CILi128EEENS7_ILi64EEENS7_ILi192EEEEEELi192ENS_6half_tEfNS_4arch4Sm80ELb0ELb0ELb1ELb1ELb1ELb0ELb1ELb1EEENS1_21CollectiveEpilogueFwdINS6_IJS8_SA_S9_EEENS6_IJNS7_ILi1EEESI_SI_EEESC_SE_Li256ELb1ELb1ELb1ELb0EEENS1_36VarlenDynamicPersistentTileSchedulerILi128ELi64ELi256ELi256ELb1ELb1ELb0ELb0ELb1ELb1EEEEEEEEEvNT_6ParamsE,"a",@progbits
	.sectionflags	@""
	.align	4
.nv.constant0._ZN7cutlass13device_kernelIN5flash19enable_sm80_to_sm89INS1_16FlashAttnFwdSm80INS1_25CollectiveMainloopFwdSm80ILi8ELi1ELb0EN4cute5tupleIJNS5_1CILi128EEENS7_ILi64EEENS7_ILi192EEEEEELi192ENS_6half_tEfNS_4arch4Sm80ELb0ELb0ELb1ELb1ELb1ELb0ELb1ELb1EEENS1_21CollectiveEpilogueFwdINS6_IJS8_SA_S9_EEENS6_IJNS7_ILi1EEESI_SI_EEESC_SE_Li256ELb1ELb1ELb1ELb0EEENS1_36VarlenDynamicPersistentTileSchedulerILi128ELi64ELi256ELi256ELb1ELb1ELb0ELb0ELb1ELb1EEEEEEEEEvNT_6ParamsE:
	.zero		1608


//--------------------- .nv.constant0._ZN7cutlass13device_kernelIN5flash19enable_sm80_to_sm89INS1_16FlashAttnFwdSm80INS1_25CollectiveMainloopFwdSm80ILi8ELi1ELb0EN4cute5tupleIJNS5_1CILi128EEENS7_ILi64EEENS7_ILi192EEEEEELi192ENS_6half_tEfNS_4arch4Sm80ELb0ELb0ELb1ELb1ELb1ELb1ELb1ELb1EEENS1_21CollectiveEpilogueFwdINS6_IJS8_SA_S9_EEENS6_IJNS7_ILi1EEESI_SI_EEESC_SE_Li256ELb1ELb1ELb1ELb0EEENS1_36VarlenDynamicPersistentTileSchedulerILi128ELi64ELi256ELi256ELb1ELb1ELb0ELb0ELb1ELb1EEEEEEEEEvNT_6ParamsE --------------------------
	.section	.nv.constant0._ZN7cutlass13device_kernelIN5flash19enable_sm80_to_sm89INS1_16FlashAttnFwdSm80INS1_25CollectiveMainloopFwdSm80ILi8ELi1ELb0EN4cute5tupleIJNS5_1CILi128EEENS7_ILi64EEENS7_ILi192EEEEEELi192ENS_6half_tEfNS_4arch4Sm80ELb0ELb0ELb1ELb1ELb1ELb1ELb1ELb1EEENS1_21CollectiveEpilogueFwdINS6_IJS8_SA_S9_EEENS6_IJNS7_ILi1EEESI_SI_EEESC_SE_Li256ELb1ELb1ELb1ELb0EEENS1_36VarlenDynamicPersistentTileSchedulerILi128ELi64ELi256ELi256ELb1ELb1ELb0ELb0ELb1ELb1EEEEEEEEEvNT_6ParamsE,"a",@progbits
	.sectionflags	@""
	.align	4
.nv.constant0._ZN7cutlass13device_kernelIN5flash19enable_sm80_to_sm89INS1_16FlashAttnFwdSm80INS1_25CollectiveMainloopFwdSm80ILi8ELi1ELb0EN4cute5tupleIJNS5_1CILi128EEENS7_ILi64EEENS7_ILi192EEEEEELi192ENS_6half_tEfNS_4arch4Sm80ELb0ELb0ELb1ELb1ELb1ELb1ELb1ELb1EEENS1_21CollectiveEpilogueFwdINS6_IJS8_SA_S9_EEENS6_IJNS7_ILi1EEESI_SI_EEESC_SE_Li256ELb1ELb1ELb1ELb0EEENS1_36VarlenDynamicPersistentTileSchedulerILi128ELi64ELi256ELi256ELb1ELb1ELb0ELb0ELb1ELb1EEEEEEEEEvNT_6ParamsE:
	.zero		1608


//--------------------- .nv.constant0._ZN7cutlass13device_kernelIN5flash19enable_sm80_to_sm89INS1_16FlashAttnFwdSm80INS1_25CollectiveMainloopFwdSm80ILi8ELi1ELb0EN4cute5tupleIJNS5_1CILi128EEENS7_ILi64EEENS7_ILi192EEEEEELi192ENS_6half_tEfNS_4arch4Sm80ELb0ELb1ELb1ELb0ELb1ELb0ELb1ELb1EEENS1_21CollectiveEpilogueFwdINS6_IJS8_SA_S9_EEENS6_IJNS7_ILi1EEESI_SI_EEESC_SE_Li256ELb0ELb1ELb1ELb0EEENS1_19SingleTileSchedulerILb0ELb1ELb1ELi128EEEEEEEEEvNT_6ParamsE --------------------------
	.section	.nv.constant0._ZN7cutlass13device_kernelIN5flash19enable_sm80_to_sm89INS1_16FlashAttnFwdSm80INS1_25CollectiveMainloopFwdSm80ILi8ELi1ELb0EN4cute5tupleIJNS5_1CILi128EEENS7_ILi64EEENS7_ILi192EEEEEELi192ENS_6half_tEfNS_4arch4Sm80ELb0ELb1ELb1ELb0ELb1ELb0ELb1ELb1EEENS1_21CollectiveEpilogueFwdINS6_IJS8_SA_S9_EEENS6_IJNS7_ILi1EEESI_SI_EEESC_SE_Li256ELb0ELb1ELb1ELb0EEENS1_19SingleTileSchedulerILb0ELb1ELb1ELi128EEEEEEEEEvNT_6ParamsE,"a",@progbits
	.sectionflags	@""
	.align	4
.nv.constant0._ZN7cutlass13device_kernelIN5flash19enable_sm80_to_sm89INS1_16FlashAttnFwdSm80INS1_25CollectiveMainloopFwdSm80ILi8ELi1ELb0EN4cute5tupleIJNS5_1CILi128EEENS7_ILi64EEENS7_ILi192EEEEEELi192ENS_6half_tEfNS_4arch4Sm80ELb0ELb1ELb1ELb0ELb1ELb0ELb1ELb1EEENS1_21CollectiveEpilogueFwdINS6_IJS8_SA_S9_EEENS6_IJNS7_ILi1EEESI_SI_EEESC_SE_Li256ELb0ELb1ELb1ELb0EEENS1_19SingleTileSchedulerILb0ELb1ELb1ELi128EEEEEEEEEvNT_6ParamsE:
	.zero		1576


//--------------------- .nv.constant0._ZN7cutlass13device_kernelIN5flash19enable_sm80_to_sm89INS1_16FlashAttnFwdSm80INS1_25CollectiveMainloopFwdSm80ILi8ELi1ELb0EN4cute5tupleIJNS5_1CILi128EEENS7_ILi64EEENS7_ILi192EEEEEELi192ENS_6half_tEfNS_4arch4Sm80ELb0ELb1ELb1ELb1ELb1ELb0ELb1ELb1EEENS1_21CollectiveEpilogueFwdINS6_IJS8_SA_S9_EEENS6_IJNS7_ILi1EEESI_SI_EEESC_SE_Li256ELb1ELb1ELb1ELb0EEENS1_36VarlenDynamicPersistentTileSchedulerILi128ELi64ELi256ELi256ELb1ELb1ELb0ELb1ELb0ELb1EEEEEEEEEvNT_6ParamsE --------------------------
	.section	.nv.constant0._ZN7cutlass13device_kernelIN5flash19enable_sm80_to_sm89INS1_16FlashAttnFwdSm80INS1_25CollectiveMainloopFwdSm80ILi8ELi1ELb0EN4cute5tupleIJNS5_1CILi128EEENS7_ILi64EEENS7_ILi192EEEEEELi192ENS_6half_tEfNS_4arch4Sm80ELb0ELb1ELb1ELb1ELb1ELb0ELb1ELb1EEENS1_21CollectiveEpilogueFwdINS6_IJS8_SA_S9_EEENS6_IJNS7_ILi1EEESI_SI_EEESC_SE_Li256ELb1ELb1ELb1ELb0EEENS1_36VarlenDynamicPersistentTileSchedulerILi128ELi64ELi256ELi256ELb1ELb1ELb0ELb1ELb0ELb1EEEEEEEEEvNT_6ParamsE,"a",@progbits
	.sectionflags	@""
	.align	4
.nv.constant0._ZN7cutlass13device_kernelIN5flash19enable_sm80_to_sm89INS1_16FlashAttnFwdSm80INS1_25CollectiveMainloopFwdSm80ILi8ELi1ELb0EN4cute5tupleIJNS5_1CILi128EEENS7_ILi64EEENS7_ILi192EEEEEELi192ENS_6half_tEfNS_4arch4Sm80ELb0ELb1ELb1ELb1ELb1ELb0ELb1ELb1EEENS1_21CollectiveEpilogueFwdINS6_IJS8_SA_S9_EEENS6_IJNS7_ILi1EEESI_SI_EEESC_SE_Li256ELb1ELb1ELb1ELb0EEENS1_36VarlenDynamicPersistentTileSchedulerILi128ELi64ELi256ELi256ELb1ELb1ELb0ELb1ELb0ELb1EEEEEEEEEvNT_6ParamsE:
	.zero		1608


//--------------------- .nv.constant0._ZN7cutlass13device_kernelIN5flash19enable_sm80_to_sm89INS1_16FlashAttnFwdSm80INS1_25CollectiveMainloopFwdSm80ILi8ELi1ELb0EN4cute5tupleIJNS5_1CILi128EEENS7_ILi64EEENS7_ILi192EEEEEELi192ENS_6half_tEfNS_4arch4Sm80ELb0ELb1ELb1ELb1ELb1ELb1ELb1ELb1EEENS1_21CollectiveEpilogueFwdINS6_IJS8_SA_S9_EEENS6_IJNS7_ILi1EEESI_SI_EEESC_SE_Li256ELb1ELb1ELb1ELb0EEENS1_36VarlenDynamicPersistentTileSchedulerILi128ELi64ELi256ELi256ELb1ELb1ELb0ELb1ELb0ELb1EEEEEEEEEvNT_6ParamsE --------------------------
	.section	.nv.constant0._ZN7cutlass13device_kernelIN5flash19enable_sm80_to_sm89INS1_16FlashAttnFwdSm80INS1_25CollectiveMainloopFwdSm80ILi8ELi1ELb0EN4cute5tupleIJNS5_1CILi128EEENS7_ILi64EEENS7_ILi192EEEEEELi192ENS_6half_tEfNS_4arch4Sm80ELb0ELb1ELb1ELb1ELb1ELb1ELb1ELb1EEENS1_21CollectiveEpilogueFwdINS6_IJS8_SA_S9_EEENS6_IJNS7_ILi1EEESI_SI_EEESC_SE_Li256ELb1ELb1ELb1ELb0EEENS1_36VarlenDynamicPersistentTileSchedulerILi128ELi64ELi256ELi256ELb1ELb1ELb0ELb1ELb0ELb1EEEEEEEEEvNT_6ParamsE,"a",@progbits
	.sectionflags	@""
	.align	4
.nv.constant0._ZN7cutlass13device_kernelIN5flash19enable_sm80_to_sm89INS1_16FlashAttnFwdSm80INS1_25CollectiveMainloopFwdSm80ILi8ELi1ELb0EN4cute5tupleIJNS5_1CILi128EEENS7_ILi64EEENS7_ILi192EEEEEELi192ENS_6half_tEfNS_4arch4Sm80ELb0ELb1ELb1ELb1ELb1ELb1ELb1ELb1EEENS1_21CollectiveEpilogueFwdINS6_IJS8_SA_S9_EEENS6_IJNS7_ILi1EEESI_SI_EEESC_SE_Li256ELb1ELb1ELb1ELb0EEENS1_36VarlenDynamicPersistentTileSchedulerILi128ELi64ELi256ELi256ELb1ELb1ELb0ELb1ELb0ELb1EEEEEEEEEvNT_6ParamsE:
	.zero		1608


//--------------------- .nv.constant0._ZN7cutlass13device_kernelIN5flash19enable_sm80_to_sm89INS1_16FlashAttnFwdSm80INS1_25CollectiveMainloopFwdSm80ILi8ELi1ELb0EN4cute5tupleIJNS5_1CILi128EEENS7_ILi64EEENS7_ILi192EEEEEELi192ENS_6half_tEfNS_4arch4Sm80ELb1ELb0ELb1ELb0ELb1ELb0ELb1ELb1EEENS1_21CollectiveEpilogueFwdINS6_IJS8_SA_S9_EEENS6_IJNS7_ILi1EEESI_SI_EEESC_SE_Li256ELb0ELb1ELb1ELb0EEENS1_30DynamicPersistentTileSchedulerILi256ELi256ELb1ELb1ELb0EEEEEEEEEvNT_6ParamsE --------------------------
	.section	.nv.constant0._ZN7cutlass13device_kernelIN5flash19enable_sm80_to_sm89INS1_16FlashAttnFwdSm80INS1_25CollectiveMainloopFwdSm80ILi8ELi1ELb0EN4cute5tupleIJNS5_1CILi128EEENS7_ILi64EEENS7_ILi192EEEEEELi192ENS_6half_tEfNS_4arch4Sm80ELb1ELb0ELb1ELb0ELb1ELb0ELb1ELb1EEENS1_21CollectiveEpilogueFwdINS6_IJS8_SA_S9_EEENS6_IJNS7_ILi1EEESI_SI_EEESC_SE_Li256ELb0ELb1ELb1ELb0EEENS1_30DynamicPersistentTileSchedulerILi256ELi256ELb1ELb1ELb0EEEEEEEEEvNT_6ParamsE,"a",@progbits
	.sectionflags	@""
	.align	4
.nv.constant0._ZN7cutlass13device_kernelIN5flash19enable_sm80_to_sm89INS1_16FlashAttnFwdSm80INS1_25CollectiveMainloopFwdSm80ILi8ELi1ELb0EN4cute5tupleIJNS5_1CILi128EEENS7_ILi64EEENS7_ILi192EEEEEELi192ENS_6half_tEfNS_4arch4Sm80ELb1ELb0ELb1ELb0ELb1ELb0ELb1ELb1EEENS1_21CollectiveEpilogueFwdINS6_IJS8_SA_S9_EEENS6_IJNS7_ILi1EEESI_SI_EEESC_SE_Li256ELb0ELb1ELb1ELb0EEENS1_30DynamicPersistentTileSchedulerILi256ELi256ELb1ELb1ELb0EEEEEEEEEvNT_6ParamsE:
	.zero		1592


//--------------------- .nv.constant0._ZN7cutlass13device_kernelIN5flash19enable_sm80_to_sm89INS1_16FlashAttnFwdSm80INS1_25CollectiveMainloopFwdSm80ILi8ELi1ELb0EN4cute5tupleIJNS5_1CILi128EEENS7_ILi64EEENS7_ILi192EEEEEELi192ENS_6half_tEfNS_4arch4Sm80ELb1ELb0ELb1ELb1ELb1ELb0ELb1ELb1EEENS1_21CollectiveEpilogueFwdINS6_IJS8_SA_S9_EEENS6_IJNS7_ILi1EEESI_SI_EEESC_SE_Li256ELb1ELb1ELb1ELb0EEENS1_36VarlenDynamicPersistentTileSchedulerILi128ELi64ELi256ELi256ELb1ELb1ELb0ELb1ELb1ELb1EEEEEEEEEvNT_6ParamsE --------------------------
	.section	.nv.constant0._ZN7cutlass13device_kernelIN5flash19enable_sm80_to_sm89INS1_16FlashAttnFwdSm80INS1_25CollectiveMainloopFwdSm80ILi8ELi1ELb0EN4cute5tupleIJNS5_1CILi128EEENS7_ILi64EEENS7_ILi192EEEEEELi192ENS_6half_tEfNS_4arch4Sm80ELb1ELb0ELb1ELb1ELb1ELb0ELb1ELb1EEENS1_21CollectiveEpilogueFwdINS6_IJS8_SA_S9_EEENS6_IJNS7_ILi1EEESI_SI_EEESC_SE_Li256ELb1ELb1ELb1ELb0EEENS1_36VarlenDynamicPersistentTileSchedulerILi128ELi64ELi256ELi256ELb1ELb1ELb0ELb1ELb1ELb1EEEEEEEEEvNT_6ParamsE,"a",@progbits
	.sectionflags	@""
	.align	4
.nv.constant0._ZN7cutlass13device_kernelIN5flash19enable_sm80_to_sm89INS1_16FlashAttnFwdSm80INS1_25CollectiveMainloopFwdSm80ILi8ELi1ELb0EN4cute5tupleIJNS5_1CILi128EEENS7_ILi64EEENS7_ILi192EEEEEELi192ENS_6half_tEfNS_4arch4Sm80ELb1ELb0ELb1ELb1ELb1ELb0ELb1ELb1EEENS1_21CollectiveEpilogueFwdINS6_IJS8_SA_S9_EEENS6_IJNS7_ILi1EEESI_SI_EEESC_SE_Li256ELb1ELb1ELb1ELb0EEENS1_36VarlenDynamicPersistentTileSchedulerILi128ELi64ELi256ELi256ELb1ELb1ELb0ELb1ELb1ELb1EEEEEEEEEvNT_6ParamsE:
	.zero		1608


//--------------------- .nv.constant0._ZN7cutlass13device_kernelIN5flash19enable_sm80_to_sm89INS1_16FlashAttnFwdSm80INS1_25CollectiveMainloopFwdSm80ILi8ELi1ELb0EN4cute5tupleIJNS5_1CILi128EEENS7_ILi64EEENS7_ILi192EEEEEELi192ENS_6half_tEfNS_4arch4Sm80ELb1ELb0ELb1ELb1ELb1ELb1ELb1ELb1EEENS1_21CollectiveEpilogueFwdINS6_IJS8_SA_S9_EEENS6_IJNS7_ILi1EEESI_SI_EEESC_SE_Li256ELb1ELb1ELb1ELb0EEENS1_36VarlenDynamicPersistentTileSchedulerILi128ELi64ELi256ELi256ELb1ELb1ELb0ELb1ELb1ELb1EEEEEEEEEvNT_6ParamsE --------------------------
	.section	.nv.constant0._ZN7cutlass13device_kernelIN5flash19enable_sm80_to_sm89INS1_16FlashAttnFwdSm80INS1_25CollectiveMainloopFwdSm80ILi8ELi1ELb0EN4cute5tupleIJNS5_1CILi128EEENS7_ILi64EEENS7_ILi192EEEEEELi192ENS_6half_tEfNS_4arch4Sm80ELb1ELb0ELb1ELb1ELb1ELb1ELb1ELb1EEENS1_21CollectiveEpilogueFwdINS6_IJS8_SA_S9_EEENS6_IJNS7_ILi1EEESI_SI_EEESC_SE_Li256ELb1ELb1ELb1ELb0EEENS1_36VarlenDynamicPersistentTileSchedulerILi128ELi64ELi256ELi256ELb1ELb1ELb0ELb1ELb1ELb1EEEEEEEEEvNT_6ParamsE,"a",@progbits
	.sectionflags	@""
	.align	4
.nv.constant0._ZN7cutlass13device_kernelIN5flash19enable_sm80_to_sm89INS1_16FlashAttnFwdSm80INS1_25CollectiveMainloopFwdSm80ILi8ELi1ELb0EN4cute5tupleIJNS5_1CILi128EEENS7_ILi64EEENS7_ILi192EEEEEELi192ENS_6half_tEfNS_4arch4Sm80ELb1ELb0ELb1ELb1ELb1ELb1ELb1ELb1EEENS1_21CollectiveEpilogueFwdINS6_IJS8_SA_S9_EEENS6_IJNS7_ILi1EEESI_SI_EEESC_SE_Li256ELb1ELb1ELb1ELb0EEENS1_36VarlenDynamicPersistentTileSchedulerILi128ELi64ELi256ELi256ELb1ELb1ELb0ELb1ELb1ELb1EEEEEEEEEvNT_6ParamsE:
	.zero		1608


//--------------------- .nv.constant0._ZN7cutlass13device_kernelIN5flash19enable_sm80_to_sm89INS1_16FlashAttnFwdSm80INS1_25CollectiveMainloopFwdSm80ILi8ELi2ELb0EN4cute5tupleIJNS5_1CILi128EEENS7_ILi64EEENS7_ILi192EEEEEELi192ENS_6half_tEfNS_4arch4Sm80ELb0ELb0ELb1ELb0ELb1ELb0ELb1ELb1EEENS1_21CollectiveEpilogueFwdINS6_IJS8_SA_S9_EEENS6_IJNS7_ILi1EEESI_SI_EEESC_SE_Li256ELb0ELb1ELb1ELb0EEENS1_19SingleTileSchedulerILb0ELb1ELb1ELi128EEEEEEEEEvNT_6ParamsE --------------------------
	.section	.nv.constant0._ZN7cutlass13device_kernelIN5flash19enable_sm80_to_sm89INS1_16FlashAttnFwdSm80INS1_25CollectiveMainloopFwdSm80ILi8ELi2ELb0EN4cute5tupleIJNS5_1CILi128EEENS7_ILi64EEENS7_ILi192EEEEEELi192ENS_6half_tEfNS_4arch4Sm80ELb0ELb0ELb1ELb0ELb1ELb0ELb1ELb1EEENS1_21CollectiveEpilogueFwdINS6_IJS8_SA_S9_EEENS6_IJNS7_ILi1EEESI_SI_EEESC_SE_Li256ELb0ELb1ELb1ELb0EEENS1_19SingleTileSchedulerILb0ELb1ELb1ELi128EEEEEEEEEvNT_6ParamsE,"a",@progbits
	.sectionflags	@""
	.align	4
.nv.constant0._ZN7cutlass13device_kernelIN5flash19enable_sm80_to_sm89INS1_16FlashAttnFwdSm80INS1_25CollectiveMainloopFwdSm80ILi8ELi2ELb0EN4cute5tupleIJNS5_1CILi128EEENS7_ILi64EEENS7_ILi192EEEEEELi192ENS_6half_tEfNS_4arch4Sm80ELb0ELb0ELb1ELb0ELb1ELb0ELb1ELb1EEENS1_21CollectiveEpilogueFwdINS6_IJS8_SA_S9_EEENS6_IJNS7_ILi1EEESI_SI_EEESC_SE_Li256ELb0ELb1ELb1ELb0EEENS1_19SingleTileSchedulerILb0ELb1ELb1ELi128EEEEEEEEEvNT_6ParamsE:
	.zero		1576


//--------------------- .nv.constant0._ZN7cutlass13device_kernelIN5flash19enable_sm80_to_sm89INS1_16FlashAttnFwdSm80INS1_25CollectiveMainloopFwdSm80ILi8ELi2ELb0EN4cute5tupleIJNS5_1CILi128EEENS7_ILi64EEENS7_ILi192EEEEEELi192ENS_6half_tEfNS_4arch4Sm80ELb0ELb0ELb1ELb1ELb1ELb0ELb1ELb1EEENS1_21CollectiveEpilogueFwdINS6_IJS8_SA_S9_EEENS6_IJNS7_ILi1EEESI_SI_EEESC_SE_Li256ELb1ELb1ELb1ELb0EEENS1_36VarlenDynamicPersistentTileSchedulerILi128ELi64ELi256ELi256ELb1ELb1ELb0ELb0ELb1ELb1EEEEEEEEEvNT_6ParamsE --------------------------
	.section	.nv.constant0._ZN7cutlass13device_kernelIN5flash19enable_sm80_to_sm89INS1_16FlashAttnFwdSm80INS1_25CollectiveMainloopFwdSm80ILi8ELi2ELb0EN4cute5tupleIJNS5_1CILi128EEENS7_ILi64EEENS7_ILi192EEEEEELi192ENS_6half_tEfNS_4arch4Sm80ELb0ELb0ELb1ELb1ELb1ELb0ELb1ELb1EEENS1_21CollectiveEpilogueFwdINS6_IJS8_SA_S9_EEENS6_IJNS7_ILi1EEESI_SI_EEESC_SE_Li256ELb1ELb1ELb1ELb0EEENS1_36VarlenDynamicPersistentTileSchedulerILi128ELi64ELi256ELi256ELb1ELb1ELb0ELb0ELb1ELb1EEEEEEEEEvNT_6ParamsE,"a",@progbits
	.sectionflags	@""
	.align	4
.nv.constant0._ZN7cutlass13device_kernelIN5flash19enable_sm80_to_sm89INS1_16FlashAttnFwdSm80INS1_25CollectiveMainloopFwdSm80ILi8ELi2ELb0EN4cute5tupleIJNS5_1CILi128EEENS7_ILi64EEENS7_ILi192EEEEEELi192ENS_6half_tEfNS_4arch4Sm80ELb0ELb0ELb1ELb1ELb1ELb0ELb1ELb1EEENS1_21CollectiveEpilogueFwdINS6_IJS8_SA_S9_EEENS6_IJNS7_ILi1EEESI_SI_EEESC_SE_Li256ELb1ELb1ELb1ELb0EEENS1_36VarlenDynamicPersistentTileSchedulerILi128ELi64ELi256ELi256ELb1ELb1ELb0ELb0ELb1ELb1EEEEEEEEEvNT_6ParamsE:
	.zero		1608


//--------------------- .nv.constant0._ZN7cutlass13device_kernelIN5flash19enable_sm80_to_sm89INS1_16FlashAttnFwdSm80INS1_25CollectiveMainloopFwdSm80ILi8ELi2ELb0EN4cute5tupleIJNS5_1CILi128EEENS7_ILi64EEENS7_ILi192EEEEEELi192ENS_6half_tEfNS_4arch4Sm80ELb0ELb0ELb1ELb1ELb1ELb1ELb1ELb1EEENS1_21CollectiveEpilogueFwdINS6_IJS8_SA_S9_EEENS6_IJNS7_ILi1EEESI_SI_EEESC_SE_Li256ELb1ELb1ELb1ELb0EEENS1_36VarlenDynamicPersistentTileSchedulerILi128ELi64ELi256ELi256ELb1ELb1ELb0ELb0ELb1ELb1EEEEEEEEEvNT_6ParamsE --------------------------
	.section	.nv.constant0._ZN7cutlass13device_kernelIN5flash19enable_sm80_to_sm89INS1_16FlashAttnFwdSm80INS1_25CollectiveMainloopFwdSm80ILi8ELi2ELb0EN4cute5tupleIJNS5_1CILi128EEENS7_ILi64EEENS7_ILi192EEEEEELi192ENS_6half_tEfNS_4arch4Sm80ELb0ELb0ELb1ELb1ELb1ELb1ELb1ELb1EEENS1_21CollectiveEpilogueFwdINS6_IJS8_SA_S9_EEENS6_IJNS7_ILi1EEESI_SI_EEESC_SE_Li256ELb1ELb1ELb1ELb0EEENS1_36VarlenDynamicPersistentTileSchedulerILi128ELi64ELi256ELi256ELb1ELb1ELb0ELb0ELb1ELb1EEEEEEEEEvNT_6ParamsE,"a",@progbits
	.sectionflags	@""
	.align	4
.nv.constant0._ZN7cutlass13device_kernelIN5flash19enable_sm80_to_sm89INS1_16FlashAttnFwdSm80INS1_25CollectiveMainloopFwdSm80ILi8ELi2ELb0EN4cute5tupleIJNS5_1CILi128EEENS7_ILi64EEENS7_ILi192EEEEEELi192ENS_6half_tEfNS_4arch4Sm80ELb0ELb0ELb1ELb1ELb1ELb1ELb1ELb1EEENS1_21CollectiveEpilogueFwdINS6_IJS8_SA_S9_EEENS6_IJNS7_ILi1EEESI_SI_EEESC_SE_Li256ELb1ELb1ELb1ELb0EEENS1_36VarlenDynamicPersistentTileSchedulerILi128ELi64ELi256ELi256ELb1ELb1ELb0ELb0ELb1ELb1EEEEEEEEEvNT_6ParamsE:
	.zero		1608


//--------------------- .nv.constant0._ZN7cutlass13device_kernelIN5flash19enable_sm80_to_sm89INS1_16FlashAttnFwdSm80INS1_25CollectiveMainloopFwdSm80ILi8ELi2ELb0EN4cute5tupleIJNS5_1CILi128EEENS7_ILi64EEENS7_ILi192EEEEEELi192ENS_6half_tEfNS_4arch4Sm80ELb0ELb1ELb1ELb0ELb1ELb0ELb1ELb1EEENS1_21CollectiveEpilogueFwdINS6_IJS8_SA_S9_EEENS6_IJNS7_ILi1EEESI_SI_EEESC_SE_Li256ELb0ELb1ELb1ELb0EEENS1_19SingleTileSchedulerILb0ELb1ELb1ELi128EEEEEEEEEvNT_6ParamsE --------------------------
	.section	.nv.constant0._ZN7cutlass13device_kernelIN5flash19enable_sm80_to_sm89INS1_16FlashAttnFwdSm80INS1_25CollectiveMainloopFwdSm80ILi8ELi2ELb0EN4cute5tupleIJNS5_1CILi128EEENS7_ILi64EEENS7_ILi192EEEEEELi192ENS_6half_tEfNS_4arch4Sm80ELb0ELb1ELb1ELb0ELb1ELb0ELb1ELb1EEENS1_21CollectiveEpilogueFwdINS6_IJS8_SA_S9_EEENS6_IJNS7_ILi1EEESI_SI_EEESC_SE_Li256ELb0ELb1ELb1ELb0EEENS1_19SingleTileSchedulerILb0ELb1ELb1ELi128EEEEEEEEEvNT_6ParamsE,"a",@progbits
	.sectionflags	@""
	.align	4
.nv.constant0._ZN7cutlass13device_kernelIN5flash19enable_sm80_to_sm89INS1_16FlashAttnFwdSm80INS1_25CollectiveMainloopFwdSm80ILi8ELi2ELb0EN4cute5tupleIJNS5_1CILi128EEENS7_ILi64EEENS7_ILi192EEEEEELi192ENS_6half_tEfNS_4arch4Sm80ELb0ELb1ELb1ELb0ELb1ELb0ELb1ELb1EEENS1_21CollectiveEpilogueFwdINS6_IJS8_SA_S9_EEENS6_IJNS7_ILi1EEESI_SI_EEESC_SE_Li256ELb0ELb1ELb1ELb0EEENS1_19SingleTileSchedulerILb0ELb1ELb1ELi128EEEEEEEEEvNT_6ParamsE:
	.zero		1576


//--------------------- .nv.constant0._ZN7cutlass13device_kernelIN5flash19enable_sm80_to_sm89INS1_16FlashAttnFwdSm80INS1_25CollectiveMainloopFwdSm80ILi8ELi2ELb0EN4cute5tupleIJNS5_1CILi128EEENS7_ILi64EEENS7_ILi192EEEEEELi192ENS_6half_tEfNS_4arch4Sm80ELb0ELb1ELb1ELb1ELb1ELb0ELb1ELb1EEENS1_21CollectiveEpilogueFwdINS6_IJS8_SA_S9_EEENS6_IJNS7_ILi1EEESI_SI_EEESC_SE_Li256ELb1ELb1ELb1ELb0EEENS1_36VarlenDynamicPersistentTileSchedulerILi128ELi64ELi256ELi256ELb1ELb1ELb0ELb1ELb0ELb1EEEEEEEEEvNT_6ParamsE --------------------------
	.section	.nv.constant0._ZN7cutlass13device_kernelIN5flash19enable_sm80_to_sm89INS1_16FlashAttnFwdSm80INS1_25CollectiveMainloopFwdSm80ILi8ELi2ELb0EN4cute5tupleIJNS5_1CILi128EEENS7_ILi64EEENS7_ILi192EEEEEELi192ENS_6half_tEfNS_4arch4Sm80ELb0ELb1ELb1ELb1ELb1ELb0ELb1ELb1EEENS1_21CollectiveEpilogueFwdINS6_IJS8_SA_S9_EEENS6_IJNS7_ILi1EEESI_SI_EEESC_SE_Li256ELb1ELb1ELb1ELb0EEENS1_36VarlenDynamicPersistentTileSchedulerILi128ELi64ELi256ELi256ELb1ELb1ELb0ELb1ELb0ELb1EEEEEEEEEvNT_6ParamsE,"a",@progbits
	.sectionflags	@""
	.align	4
.nv.constant0._ZN7cutlass13device_kernelIN5flash19enable_sm80_to_sm89INS1_16FlashAttnFwdSm80INS1_25CollectiveMainloopFwdSm80ILi8ELi2ELb0EN4cute5tupleIJNS5_1CILi128EEENS7_ILi64EEENS7_ILi192EEEEEELi192ENS_6half_tEfNS_4arch4Sm80ELb0ELb1ELb1ELb1ELb1ELb0ELb1ELb1EEENS1_21CollectiveEpilogueFwdINS6_IJS8_SA_S9_EEENS6_IJNS7_ILi1EEESI_SI_EEESC_SE_Li256ELb1ELb1ELb1ELb0EEENS1_36VarlenDynamicPersistentTileSchedulerILi128ELi64ELi256ELi256ELb1ELb1ELb0ELb1ELb0ELb1EEEEEEEEEvNT_6ParamsE:
	.zero		1608


//--------------------- .nv.constant0._ZN7cutlass13device_kernelIN5flash19enable_sm80_to_sm89INS1_16FlashAttnFwdSm80INS1_25CollectiveMainloopFwdSm80ILi8ELi2ELb0EN4cute5tupleIJNS5_1CILi128EEENS7_ILi64EEENS7_ILi192EEEEEELi192ENS_6half_tEfNS_4arch4Sm80ELb0ELb1ELb1ELb1ELb1ELb1ELb1ELb1EEENS1_21CollectiveEpilogueFwdINS6_IJS8_SA_S9_EEENS6_IJNS7_ILi1EEESI_SI_EEESC_SE_Li256ELb1ELb1ELb1ELb0EEENS1_36VarlenDynamicPersistentTileSchedulerILi128ELi64ELi256ELi256ELb1ELb1ELb0ELb1ELb0ELb1EEEEEEEEEvNT_6ParamsE --------------------------
	.section	.nv.constant0._ZN7cutlass13device_kernelIN5flash19enable_sm80_to_sm89INS1_16FlashAttnFwdSm80INS1_25CollectiveMainloopFwdSm80ILi8ELi2ELb0EN4cute5tupleIJNS5_1CILi128EEENS7_ILi64EEENS7_ILi192EEEEEELi192ENS_6half_tEfNS_4arch4Sm80ELb0ELb1ELb1ELb1ELb1ELb1ELb1ELb1EEENS1_21CollectiveEpilogueFwdINS6_IJS8_SA_S9_EEENS6_IJNS7_ILi1EEESI_SI_EEESC_SE_Li256ELb1ELb1ELb1ELb0EEENS1_36VarlenDynamicPersistentTileSchedulerILi128ELi64ELi256ELi256ELb1ELb1ELb0ELb1ELb0ELb1EEEEEEEEEvNT_6ParamsE,"a",@progbits
	.sectionflags	@""
	.align	4
.nv.constant0._ZN7cutlass13device_kernelIN5flash19enable_sm80_to_sm89INS1_16FlashAttnFwdSm80INS1_25CollectiveMainloopFwdSm80ILi8ELi2ELb0EN4cute5tupleIJNS5_1CILi128EEENS7_ILi64EEENS7_ILi192EEEEEELi192ENS_6half_tEfNS_4arch4Sm80ELb0ELb1ELb1ELb1ELb1ELb1ELb1ELb1EEENS1_21CollectiveEpilogueFwdINS6_IJS8_SA_S9_EEENS6_IJNS7_ILi1EEESI_SI_EEESC_SE_Li256ELb1ELb1ELb1ELb0EEENS1_36VarlenDynamicPersistentTileSchedulerILi128ELi64ELi256ELi256ELb1ELb1ELb0ELb1ELb0ELb1EEEEEEEEEvNT_6ParamsE:
	.zero		1608


//--------------------- .nv.constant0._ZN7cutlass13device_kernelIN5flash19enable_sm80_to_sm89INS1_16FlashAttnFwdSm80INS1_25CollectiveMainloopFwdSm80ILi8ELi2ELb0EN4cute5tupleIJNS5_1CILi128EEENS7_ILi64EEENS7_ILi192EEEEEELi192ENS_6half_tEfNS_4arch4Sm80ELb1ELb0ELb1ELb0ELb1ELb0ELb1ELb1EEENS1_21CollectiveEpilogueFwdINS6_IJS8_SA_S9_EEENS6_IJNS7_ILi1EEESI_SI_EEESC_SE_Li256ELb0ELb1ELb1ELb0EEENS1_30DynamicPersistentTileSchedulerILi256ELi256ELb1ELb1ELb0EEEEEEEEEvNT_6ParamsE --------------------------
	.section	.nv.constant0._ZN7cutlass13device_kernelIN5flash19enable_sm80_to_sm89INS1_16FlashAttnFwdSm80INS1_25CollectiveMainloopFwdSm80ILi8ELi2ELb0EN4cute5tupleIJNS5_1CILi128EEENS7_ILi64EEENS7_ILi192EEEEEELi192ENS_6half_tEfNS_4arch4Sm80ELb1ELb0ELb1ELb0ELb1ELb0ELb1ELb1EEENS1_21CollectiveEpilogueFwdINS6_IJS8_SA_S9_EEENS6_IJNS7_ILi1EEESI_SI_EEESC_SE_Li256ELb0ELb1ELb1ELb0EEENS1_30DynamicPersistentTileSchedulerILi256ELi256ELb1ELb1ELb0EEEEEEEEEvNT_6ParamsE,"a",@progbits
	.sectionflags	@""
	.align	4
.nv.constant0._ZN7cutlass13device_kernelIN5flash19enable_sm80_to_sm89INS1_16FlashAttnFwdSm80INS1_25CollectiveMainloopFwdSm80ILi8ELi2ELb0EN4cute5tupleIJNS5_1CILi128EEENS7_ILi64EEENS7_ILi192EEEEEELi192ENS_6half_tEfNS_4arch4Sm80ELb1ELb0ELb1ELb0ELb1ELb0ELb1ELb1EEENS1_21CollectiveEpilogueFwdINS6_IJS8_SA_S9_EEENS6_IJNS7_ILi1EEESI_SI_EEESC_SE_Li256ELb0ELb1ELb1ELb0EEENS1_30DynamicPersistentTileSchedulerILi256ELi256ELb1ELb1ELb0EEEEEEEEEvNT_6ParamsE:
	.zero		1592


//--------------------- .nv.constant0._ZN7cutlass13device_kernelIN5flash19enable_sm80_to_sm89INS1_16FlashAttnFwdSm80INS1_25CollectiveMainloopFwdSm80ILi8ELi2ELb0EN4cute5tupleIJNS5_1CILi128EEENS7_ILi64EEENS7_ILi192EEEEEELi192ENS_6half_tEfNS_4arch4Sm80ELb1ELb0ELb1ELb1ELb1ELb0ELb1ELb1EEENS1_21CollectiveEpilogueFwdINS6_IJS8_SA_S9_EEENS6_IJNS7_ILi1EEESI_SI_EEESC_SE_Li256ELb1ELb1ELb1ELb0EEENS1_36VarlenDynamicPersistentTileSchedulerILi128ELi64ELi256ELi256ELb1ELb1ELb0ELb1ELb1ELb1EEEEEEEEEvNT_6ParamsE --------------------------
	.section	.nv.constant0._ZN7cutlass13device_kernelIN5flash19enable_sm80_to_sm89INS1_16FlashAttnFwdSm80INS1_25CollectiveMainloopFwdSm80ILi8ELi2ELb0EN4cute5tupleIJNS5_1CILi128EEENS7_ILi64EEENS7_ILi192EEEEEELi192ENS_6half_tEfNS_4arch4Sm80ELb1ELb0ELb1ELb1ELb1ELb0ELb1ELb1EEENS1_21CollectiveEpilogueFwdINS6_IJS8_SA_S9_EEENS6_IJNS7_ILi1EEESI_SI_EEESC_SE_Li256ELb1ELb1ELb1ELb0EEENS1_36VarlenDynamicPersistentTileSchedulerILi128ELi64ELi256ELi256ELb1ELb1ELb0ELb1ELb1ELb1EEEEEEEEEvNT_6ParamsE,"a",@progbits
	.sectionflags	@""
	.align	4
.nv.constant0._ZN7cutlass13device_kernelIN5flash19enable_sm80_to_sm89INS1_16FlashAttnFwdSm80INS1_25CollectiveMainloopFwdSm80ILi8ELi2ELb0EN4cute5tupleIJNS5_1CILi128EEENS7_ILi64EEENS7_ILi192EEEEEELi192ENS_6half_tEfNS_4arch4Sm80ELb1ELb0ELb1ELb1ELb1ELb0ELb1ELb1EEENS1_21CollectiveEpilogueFwdINS6_IJS8_SA_S9_EEENS6_IJNS7_ILi1EEESI_SI_EEESC_SE_Li256ELb1ELb1ELb1ELb0EEENS1_36VarlenDynamicPersistentTileSchedulerILi128ELi64ELi256ELi256ELb1ELb1ELb0ELb1ELb1ELb1EEEEEEEEEvNT_6ParamsE:
	.zero		1608


//--------------------- .nv.constant0._ZN7cutlass13device_kernelIN5flash19enable_sm80_to_sm89INS1_16FlashAttnFwdSm80INS1_25CollectiveMainloopFwdSm80ILi8ELi2ELb0EN4cute5tupleIJNS5_1CILi128EEENS7_ILi64EEENS7_ILi192EEEEEELi192ENS_6half_tEfNS_4arch4Sm80ELb1ELb0ELb1ELb1ELb1ELb1ELb1ELb1EEENS1_21CollectiveEpilogueFwdINS6_IJS8_SA_S9_EEENS6_IJNS7_ILi1EEESI_SI_EEESC_SE_Li256ELb1ELb1ELb1ELb0EEENS1_36VarlenDynamicPersistentTileSchedulerILi128ELi64ELi256ELi256ELb1ELb1ELb0ELb1ELb1ELb1EEEEEEEEEvNT_6ParamsE --------------------------
	.section	.nv.constant0._ZN7cutlass13device_kernelIN5flash19enable_sm80_to_sm89INS1_16FlashAttnFwdSm80INS1_25CollectiveMainloopFwdSm80ILi8ELi2ELb0EN4cute5tupleIJNS5_1CILi128EEENS7_ILi64EEENS7_ILi192EEEEEELi192ENS_6half_tEfNS_4arch4Sm80ELb1ELb0ELb1ELb1ELb1ELb1ELb1ELb1EEENS1_21CollectiveEpilogueFwdINS6_IJS8_SA_S9_EEENS6_IJNS7_ILi1EEESI_SI_EEESC_SE_Li256ELb1ELb1ELb1ELb0EEENS1_36VarlenDynamicPersistentTileSchedulerILi128ELi64ELi256ELi256ELb1ELb1ELb0ELb1ELb1ELb1EEEEEEEEEvNT_6ParamsE,"a",@progbits
	.sectionflags	@""
	.align	4
.nv.constant0._ZN7cutlass13device_kernelIN5flash19enable_sm80_to_sm89INS1_16FlashAttnFwdSm80INS1_25CollectiveMainloopFwdSm80ILi8ELi2ELb0EN4cute5tupleIJNS5_1CILi128EEENS7_ILi64EEENS7_ILi192EEEEEELi192ENS_6half_tEfNS_4arch4Sm80ELb1ELb0ELb1ELb1ELb1ELb1ELb1ELb1EEENS1_21CollectiveEpilogueFwdINS6_IJS8_SA_S9_EEENS6_IJNS7_ILi1EEESI_SI_EEESC_SE_Li256ELb1ELb1ELb1ELb0EEENS1_36VarlenDynamicPersistentTileSchedulerILi128ELi64ELi256ELi256ELb1ELb1ELb0ELb1ELb1ELb1EEEEEEEEEvNT_6ParamsE:
	.zero		1608


//--------------------- .nv.constant0._ZN7cutlass13device_kernelIN5flash19enable_sm80_to_sm89INS1_16FlashAttnFwdSm80INS1_25CollectiveMainloopFwdSm80ILi8ELi1ELb0EN4cute5tupleIJNS5_1CILi128EEENS7_ILi64EEENS7_ILi192EEEEEELi192ENS_6half_tEfNS_4arch4Sm80ELb0ELb0ELb0ELb0ELb1ELb0ELb1ELb1EEENS1_21CollectiveEpilogueFwdINS6_IJS8_SA_S9_EEENS6_IJNS7_ILi1EEESI_SI_EEESC_SE_Li256ELb0ELb1ELb1ELb0EEENS1_19SingleTileSchedulerILb0ELb1ELb1ELi128EEEEEEEEEvNT_6ParamsE --------------------------
	.section	.nv.constant0._ZN7cutlass13device_kernelIN5flash19enable_sm80_to_sm89INS1_16FlashAttnFwdSm80INS1_25CollectiveMainloopFwdSm80ILi8ELi1ELb0EN4cute5tupleIJNS5_1CILi128EEENS7_ILi64EEENS7_ILi192EEEEEELi192ENS_6half_tEfNS_4arch4Sm80ELb0ELb0ELb0ELb0ELb1ELb0ELb1ELb1EEENS1_21CollectiveEpilogueFwdINS6_IJS8_SA_S9_EEENS6_IJNS7_ILi1EEESI_SI_EEESC_SE_Li256ELb0ELb1ELb1ELb0EEENS1_19SingleTileSchedulerILb0ELb1ELb1ELi128EEEEEEEEEvNT_6ParamsE,"a",@progbits
	.sectionflags	@""
	.align	4
.nv.constant0._ZN7cutlass13device_kernelIN5flash19enable_sm80_to_sm89INS1_16FlashAttnFwdSm80INS1_25CollectiveMainloopFwdSm80ILi8ELi1ELb0EN4cute5tupleIJNS5_1CILi128EEENS7_ILi64EEENS7_ILi192EEEEEELi192ENS_6half_tEfNS_4arch4Sm80ELb0ELb0ELb0ELb0ELb1ELb0ELb1ELb1EEENS1_21CollectiveEpilogueFwdINS6_IJS8_SA_S9_EEENS6_IJNS7_ILi1EEESI_SI_EEESC_SE_Li256ELb0ELb1ELb1ELb0EEENS1_19SingleTileSchedulerILb0ELb1ELb1ELi128EEEEEEEEEvNT_6ParamsE:
	.zero		1576


//--------------------- .nv.constant0._ZN7cutlass13device_kernelIN5flash19enable_sm80_to_sm89INS1_16FlashAttnFwdSm80INS1_25CollectiveMainloopFwdSm80ILi8ELi1ELb0EN4cute5tupleIJNS5_1CILi128EEENS7_ILi64EEENS7_ILi192EEEEEELi192ENS_6half_tEfNS_4arch4Sm80ELb0ELb0ELb0ELb1ELb1ELb0ELb1ELb1EEENS1_21CollectiveEpilogueFwdINS6_IJS8_SA_S9_EEENS6_IJNS7_ILi1EEESI_SI_EEESC_SE_Li256ELb1ELb1ELb1ELb0EEENS1_36VarlenDynamicPersistentTileSchedulerILi128ELi64ELi256ELi256ELb1ELb1ELb0ELb0ELb1ELb1EEEEEEEEEvNT_6ParamsE --------------------------
	.section	.nv.constant0._ZN7cutlass13device_kernelIN5flash19enable_sm80_to_sm89INS1_16FlashAttnFwdSm80INS1_25CollectiveMainloopFwdSm80ILi8ELi1ELb0EN4cute5tupleIJNS5_1CILi128EEENS7_ILi64EEENS7_ILi192EEEEEELi192ENS_6half_tEfNS_4arch4Sm80ELb0ELb0ELb0ELb1ELb1ELb0ELb1ELb1EEENS1_21CollectiveEpilogueFwdINS6_IJS8_SA_S9_EEENS6_IJNS7_ILi1EEESI_SI_EEESC_SE_Li256ELb1ELb1ELb1ELb0EEENS1_36VarlenDynamicPersistentTileSchedulerILi128ELi64ELi256ELi256ELb1ELb1ELb0ELb0ELb1ELb1EEEEEEEEEvNT_6ParamsE,"a",@progbits
	.sectionflags	@""
	.align	4
.nv.constant0._ZN7cutlass13device_kernelIN5flash19enable_sm80_to_sm89INS1_16FlashAttnFwdSm80INS1_25CollectiveMainloopFwdSm80ILi8ELi1ELb0EN4cute5tupleIJNS5_1CILi128EEENS7_ILi64EEENS7_ILi192EEEEEELi192ENS_6half_tEfNS_4arch4Sm80ELb0ELb0ELb0ELb1ELb1ELb0ELb1ELb1EEENS1_21CollectiveEpilogueFwdINS6_IJS8_SA_S9_EEENS6_IJNS7_ILi1EEESI_SI_EEESC_SE_Li256ELb1ELb1ELb1ELb0EEENS1_36VarlenDynamicPersistentTileSchedulerILi128ELi64ELi256ELi256ELb1ELb1ELb0ELb0ELb1ELb1EEEEEEEEEvNT_6ParamsE:
	.zero		1608


//--------------------- .nv.constant0._ZN7cutlass13device_kernelIN5flash19enable_sm80_to_sm89INS1_16FlashAttnFwdSm80INS1_25CollectiveMainloopFwdSm80ILi8ELi1ELb0EN4cute5tupleIJNS5_1CILi128EEENS7_ILi64EEENS7_ILi192EEEEEELi192ENS_6half_tEfNS_4arch4Sm80ELb0ELb0ELb0ELb1ELb1ELb1ELb1ELb1EEENS1_21CollectiveEpilogueFwdINS6_IJS8_SA_S9_EEENS6_IJNS7_ILi1EEESI_SI_EEESC_SE_Li256ELb1ELb1ELb1ELb0EEENS1_36VarlenDynamicPersistentTileSchedulerILi128ELi64ELi256ELi256ELb1ELb1ELb0ELb0ELb1ELb1EEEEEEEEEvNT_6ParamsE --------------------------
	.section	.nv.constant0._ZN7cutlass13device_kernelIN5flash19enable_sm80_to_sm89INS1_16FlashAttnFwdSm80INS1_25CollectiveMainloopFwdSm80ILi8ELi1ELb0EN4cute5tupleIJNS5_1CILi128EEENS7_ILi64EEENS7_ILi192EEEEEELi192ENS_6half_tEfNS_4arch4Sm80ELb0ELb0ELb0ELb1ELb1ELb1ELb1ELb1EEENS1_21CollectiveEpilogueFwdINS6_IJS8_SA_S9_EEENS6_IJNS7_ILi1EEESI_SI_EEESC_SE_Li256ELb1ELb1ELb1ELb0EEENS1_36VarlenDynamicPersistentTileSchedulerILi128ELi64ELi256ELi256ELb1ELb1ELb0ELb0ELb1ELb1EEEEEEEEEvNT_6ParamsE,"a",@progbits
	.sectionflags	@""
	.align	4
.nv.constant0._ZN7cutlass13device_kernelIN5flash19enable_sm80_to_sm89INS1_16FlashAttnFwdSm80INS1_25CollectiveMainloopFwdSm80ILi8ELi1ELb0EN4cute5tupleIJNS5_1CILi128EEENS7_ILi64EEENS7_ILi192EEEEEELi192ENS_6half_tEfNS_4arch4Sm80ELb0ELb0ELb0ELb1ELb1ELb1ELb1ELb1EEENS1_21CollectiveEpilogueFwdINS6_IJS8_SA_S9_EEENS6_IJNS7_ILi1EEESI_SI_EEESC_SE_Li256ELb1ELb1ELb1ELb0EEENS1_36VarlenDynamicPersistentTileSchedulerILi128ELi64ELi256ELi256ELb1ELb1ELb0ELb0ELb1ELb1EEEEEEEEEvNT_6ParamsE:
	.zero		1608


//--------------------- .nv.constant0._ZN7cutlass13device_kernelIN5flash19enable_sm80_to_sm89INS1_16FlashAttnFwdSm80INS1_25CollectiveMainloopFwdSm80ILi8ELi1ELb0EN4cute5tupleIJNS5_1CILi128EEENS7_ILi64EEENS7_ILi192EEEEEELi192ENS_6half_tEfNS_4arch4Sm80ELb0ELb1ELb0ELb0ELb1ELb0ELb1ELb1EEENS1_21CollectiveEpilogueFwdINS6_IJS8_SA_S9_EEENS6_IJNS7_ILi1EEESI_SI_EEESC_SE_Li256ELb0ELb1ELb1ELb0EEENS1_19SingleTileSchedulerILb0ELb1ELb1ELi128EEEEEEEEEvNT_6ParamsE --------------------------
	.section	.nv.constant0._ZN7cutlass13device_kernelIN5flash19enable_sm80_to_sm89INS1_16FlashAttnFwdSm80INS1_25CollectiveMainloopFwdSm80ILi8ELi1ELb0EN4cute5tupleIJNS5_1CILi128EEENS7_ILi64EEENS7_ILi192EEEEEELi192ENS_6half_tEfNS_4arch4Sm80ELb0ELb1ELb0ELb0ELb1ELb0ELb1ELb1EEENS1_21CollectiveEpilogueFwdINS6_IJS8_SA_S9_EEENS6_IJNS7_ILi1EEESI_SI_EEESC_SE_Li256ELb0ELb1ELb1ELb0EEENS1_19SingleTileSchedulerILb0ELb1ELb1ELi128EEEEEEEEEvNT_6ParamsE,"a",@progbits
	.sectionflags	@""
	.align	4
.nv.constant0._ZN7cutlass13device_kernelIN5flash19enable_sm80_to_sm89INS1_16FlashAttnFwdSm80INS1_25CollectiveMainloopFwdSm80ILi8ELi1ELb0EN4cute5tupleIJNS5_1CILi128EEENS7_ILi64EEENS7_ILi192EEEEEELi192ENS_6half_tEfNS_4arch4Sm80ELb0ELb1ELb0ELb0ELb1ELb0ELb1ELb1EEENS1_21CollectiveEpilogueFwdINS6_IJS8_SA_S9_EEENS6_IJNS7_ILi1EEESI_SI_EEESC_SE_Li256ELb0ELb1ELb1ELb0EEENS1_19SingleTileSchedulerILb0ELb1ELb1ELi128EEEEEEEEEvNT_6ParamsE:
	.zero		1576


//--------------------- .nv.constant0._ZN7cutlass13device_kernelIN5flash19enable_sm80_to_sm89INS1_16FlashAttnFwdSm80INS1_25CollectiveMainloopFwdSm80ILi8ELi1ELb0EN4cute5tupleIJNS5_1CILi128EEENS7_ILi64EEENS7_ILi192EEEEEELi192ENS_6half_tEfNS_4arch4Sm80ELb0ELb1ELb0ELb1ELb1ELb0ELb1ELb1EEENS1_21CollectiveEpilogueFwdINS6_IJS8_SA_S9_EEENS6_IJNS7_ILi1EEESI_SI_EEESC_SE_Li256ELb1ELb1ELb1ELb0EEENS1_36VarlenDynamicPersistentTileSchedulerILi128ELi64ELi256ELi256ELb1ELb1ELb0ELb1ELb0ELb1EEEEEEEEEvNT_6ParamsE --------------------------
	.section	.nv.constant0._ZN7cutlass13device_kernelIN5flash19enable_sm80_to_sm89INS1_16FlashAttnFwdSm80INS1_25CollectiveMainloopFwdSm80ILi8ELi1ELb0EN4cute5tupleIJNS5_1CILi128EEENS7_ILi64EEENS7_ILi192EEEEEELi192ENS_6half_tEfNS_4arch4Sm80ELb0ELb1ELb0ELb1ELb1ELb0ELb1ELb1EEENS1_21CollectiveEpilogueFwdINS6_IJS8_SA_S9_EEENS6_IJNS7_ILi1EEESI_SI_EEESC_SE_Li256ELb1ELb1ELb1ELb0EEENS1_36VarlenDynamicPersistentTileSchedulerILi128ELi64ELi256ELi256ELb1ELb1ELb0ELb1ELb0ELb1EEEEEEEEEvNT_6ParamsE,"a",@progbits
	.sectionflags	@""
	.align	4
.nv.constant0._ZN7cutlass13device_kernelIN5flash19enable_sm80_to_sm89INS1_16FlashAttnFwdSm80INS1_25CollectiveMainloopFwdSm80ILi8ELi1ELb0EN4cute5tupleIJNS5_1CILi128EEENS7_ILi64EEENS7_ILi192EEEEEELi192ENS_6half_tEfNS_4arch4Sm80ELb0ELb1ELb0ELb1ELb1ELb0ELb1ELb1EEENS1_21CollectiveEpilogueFwdINS6_IJS8_SA_S9_EEENS6_IJNS7_ILi1EEESI_SI_EEESC_SE_Li256ELb1ELb1ELb1ELb0EEENS1_36VarlenDynamicPersistentTileSchedulerILi128ELi64ELi256ELi256ELb1ELb1ELb0ELb1ELb0ELb1EEEEEEEEEvNT_6ParamsE:
	.zero		1608


//--------------------- .nv.constant0._ZN7cutlass13device_kernelIN5flash19enable_sm80_to_sm89INS1_16FlashAttnFwdSm80INS1_25CollectiveMainloopFwdSm80ILi8ELi1ELb0EN4cute5tupleIJNS5_1CILi128EEENS7_ILi64EEENS7_ILi192EEEEEELi192ENS_6half_tEfNS_4arch4Sm80ELb0ELb1ELb0ELb1ELb1ELb1ELb1ELb1EEENS1_21CollectiveEpilogueFwdINS6_IJS8_SA_S9_EEENS6_IJNS7_ILi1EEESI_SI_EEESC_SE_Li256ELb1ELb1ELb1ELb0EEENS1_36VarlenDynamicPersistentTileSchedulerILi128ELi64ELi256ELi256ELb1ELb1ELb0ELb1ELb0ELb1EEEEEEEEEvNT_6ParamsE --------------------------
	.section	.nv.constant0._ZN7cutlass13device_kernelIN5flash19enable_sm80_to_sm89INS1_16FlashAttnFwdSm80INS1_25CollectiveMainloopFwdSm80ILi8ELi1ELb0EN4cute5tupleIJNS5_1CILi128EEENS7_ILi64EEENS7_ILi192EEEEEELi192ENS_6half_tEfNS_4arch4Sm80ELb0ELb1ELb0ELb1ELb1ELb1ELb1ELb1EEENS1_21CollectiveEpilogueFwdINS6_IJS8_SA_S9_EEENS6_IJNS7_ILi1EEESI_SI_EEESC_SE_Li256ELb1ELb1ELb1ELb0EEENS1_36VarlenDynamicPersistentTileSchedulerILi128ELi64ELi256ELi256ELb1ELb1ELb0ELb1ELb0ELb1EEEEEEEEEvNT_6ParamsE,"a",@progbits
	.sectionflags	@""
	.align	4
.nv.constant0._ZN7cutlass13device_kernelIN5flash19enable_sm80_to_sm89INS1_16FlashAttnFwdSm80INS1_25CollectiveMainloopFwdSm80ILi8ELi1ELb0EN4cute5tupleIJNS5_1CILi128EEENS7_ILi64EEENS7_ILi192EEEEEELi192ENS_6half_tEfNS_4arch4Sm80ELb0ELb1ELb0ELb1ELb1ELb1ELb1ELb1EEENS1_21CollectiveEpilogueFwdINS6_IJS8_SA_S9_EEENS6_IJNS7_ILi1EEESI_SI_EEESC_SE_Li256ELb1ELb1ELb1ELb0EEENS1_36VarlenDynamicPersistentTileSchedulerILi128ELi64ELi256ELi256ELb1ELb1ELb0ELb1ELb0ELb1EEEEEEEEEvNT_6ParamsE:
	.zero		1608


//--------------------- .nv.constant0._ZN7cutlass13device_kernelIN5flash19enable_sm80_to_sm89INS1_16FlashAttnFwdSm80INS1_25CollectiveMainloopFwdSm80ILi8ELi1ELb0EN4cute5tupleIJNS5_1CILi128EEENS7_ILi64EEENS7_ILi192EEEEEELi192ENS_6half_tEfNS_4arch4Sm80ELb1ELb0ELb0ELb0ELb1ELb0ELb1ELb1EEENS1_21CollectiveEpilogueFwdINS6_IJS8_SA_S9_EEENS6_IJNS7_ILi1EEESI_SI_EEESC_SE_Li256ELb0ELb1ELb1ELb0EEENS1_30DynamicPersistentTileSchedulerILi256ELi256ELb1ELb1ELb0EEEEEEEEEvNT_6ParamsE --------------------------
	.section	.nv.constant0._ZN7cutlass13device_kernelIN5flash19enable_sm80_to_sm89INS1_16FlashAttnFwdSm80INS1_25CollectiveMainloopFwdSm80ILi8ELi1ELb0EN4cute5tupleIJNS5_1CILi128EEENS7_ILi64EEENS7_ILi192EEEEEELi192ENS_6half_tEfNS_4arch4Sm80ELb1ELb0ELb0ELb0ELb1ELb0ELb1ELb1EEENS1_21CollectiveEpilogueFwdINS6_IJS8_SA_S9_EEENS6_IJNS7_ILi1EEESI_SI_EEESC_SE_Li256ELb0ELb1ELb1ELb0EEENS1_30DynamicPersistentTileSchedulerILi256ELi256ELb1ELb1ELb0EEEEEEEEEvNT_6ParamsE,"a",@progbits
	.sectionflags	@""
	.align	4
.nv.constant0._ZN7cutlass13device_kernelIN5flash19enable_sm80_to_sm89INS1_16FlashAttnFwdSm80INS1_25CollectiveMainloopFwdSm80ILi8ELi1ELb0EN4cute5tupleIJNS5_1CILi128EEENS7_ILi64EEENS7_ILi192EEEEEELi192ENS_6half_tEfNS_4arch4Sm80ELb1ELb0ELb0ELb0ELb1ELb0ELb1ELb1EEENS1_21CollectiveEpilogueFwdINS6_IJS8_SA_S9_EEENS6_IJNS7_ILi1EEESI_SI_EEESC_SE_Li256ELb0ELb1ELb1ELb0EEENS1_30DynamicPersistentTileSchedulerILi256ELi256ELb1ELb1ELb0EEEEEEEEEvNT_6ParamsE:
	.zero		1592


//--------------------- .nv.constant0._ZN7cutlass13device_kernelIN5flash19enable_sm80_to_sm89INS1_16FlashAttnFwdSm80INS1_25CollectiveMainloopFwdSm80ILi8ELi1ELb0EN4cute5tupleIJNS5_1CILi128EEENS7_ILi64EEENS7_ILi192EEEEEELi192ENS_6half_tEfNS_4arch4Sm80ELb1ELb0ELb0ELb1ELb1ELb0ELb1ELb1EEENS1_21CollectiveEpilogueFwdINS6_IJS8_SA_S9_EEENS6_IJNS7_ILi1EEESI_SI_EEESC_SE_Li256ELb1ELb1ELb1ELb0EEENS1_36VarlenDynamicPersistentTileSchedulerILi128ELi64ELi256ELi256ELb1ELb1ELb0ELb1ELb1ELb1EEEEEEEEEvNT_6ParamsE --------------------------
	.section	.nv.constant0._ZN7cutlass13device_kernelIN5flash19enable_sm80_to_sm89INS1_16FlashAttnFwdSm80INS1_25CollectiveMainloopFwdSm80ILi8ELi1ELb0EN4cute5tupleIJNS5_1CILi128EEENS7_ILi64EEENS7_ILi192EEEEEELi192ENS_6half_tEfNS_4arch4Sm80ELb1ELb0ELb0ELb1ELb1ELb0ELb1ELb1EEENS1_21CollectiveEpilogueFwdINS6_IJS8_SA_S9_EEENS6_IJNS7_ILi1EEESI_SI_EEESC_SE_Li256ELb1ELb1ELb1ELb0EEENS1_36VarlenDynamicPersistentTileSchedulerILi128ELi64ELi256ELi256ELb1ELb1ELb0ELb1ELb1ELb1EEEEEEEEEvNT_6ParamsE,"a",@progbits
	.sectionflags	@""
	.align	4
.nv.constant0._ZN7cutlass13device_kernelIN5flash19enable_sm80_to_sm89INS1_16FlashAttnFwdSm80INS1_25CollectiveMainloopFwdSm80ILi8ELi1ELb0EN4cute5tupleIJNS5_1CILi128EEENS7_ILi64EEENS7_ILi192EEEEEELi192ENS_6half_tEfNS_4arch4Sm80ELb1ELb0ELb0ELb1ELb1ELb0ELb1ELb1EEENS1_21CollectiveEpilogueFwdINS6_IJS8_SA_S9_EEENS6_IJNS7_ILi1EEESI_SI_EEESC_SE_Li256ELb1ELb1ELb1ELb0EEENS1_36VarlenDynamicPersistentTileSchedulerILi128ELi64ELi256ELi256ELb1ELb1ELb0ELb1ELb1ELb1EEEEEEEEEvNT_6ParamsE:
	.zero		1608


//--------------------- .nv.constant0._ZN7cutlass13device_kernelIN5flash19enable_sm80_to_sm89INS1_16FlashAttnFwdSm80INS1_25CollectiveMainloopFwdSm80ILi8ELi1ELb0EN4cute5tupleIJNS5_1CILi128EEENS7_ILi64EEENS7_ILi192EEEEEELi192ENS_6half_tEfNS_4arch4Sm80ELb1ELb0ELb0ELb1ELb1ELb1ELb1ELb1EEENS1_21CollectiveEpilogueFwdINS6_IJS8_SA_S9_EEENS6_IJNS7_ILi1EEESI_SI_EEESC_SE_Li256ELb1ELb1ELb1ELb0EEENS1_36VarlenDynamicPersistentTileSchedulerILi128ELi64ELi256ELi256ELb1ELb1ELb0ELb1ELb1ELb1EEEEEEEEEvNT_6ParamsE --------------------------
	.section	.nv.constant0._ZN7cutlass13device_kernelIN5flash19enable_sm80_to_sm89INS1_16FlashAttnFwdSm80INS1_25CollectiveMainloopFwdSm80ILi8ELi1ELb0EN4cute5tupleIJNS5_1CILi128EEENS7_ILi64EEENS7_ILi192EEEEEELi192ENS_6half_tEfNS_4arch4Sm80ELb1ELb0ELb0ELb1ELb1ELb1ELb1ELb1EEENS1_21CollectiveEpilogueFwdINS6_IJS8_SA_S9_EEENS6_IJNS7_ILi1EEESI_SI_EEESC_SE_Li256ELb1ELb1ELb1ELb0EEENS1_36VarlenDynamicPersistentTileSchedulerILi128ELi64ELi256ELi256ELb1ELb1ELb0ELb1ELb1ELb1EEEEEEEEEvNT_6ParamsE,"a",@progbits
	.sectionflags	@""
	.align	4
.nv.constant0._ZN7cutlass13device_kernelIN5flash19enable_sm80_to_sm89INS1_16FlashAttnFwdSm80INS1_25CollectiveMainloopFwdSm80ILi8ELi1ELb0EN4cute5tupleIJNS5_1CILi128EEENS7_ILi64EEENS7_ILi192EEEEEELi192ENS_6half_tEfNS_4arch4Sm80ELb1ELb0ELb0ELb1ELb1ELb1ELb1ELb1EEENS1_21CollectiveEpilogueFwdINS6_IJS8_SA_S9_EEENS6_IJNS7_ILi1EEESI_SI_EEESC_SE_Li256ELb1ELb1ELb1ELb0EEENS1_36VarlenDynamicPersistentTileSchedulerILi128ELi64ELi256ELi256ELb1ELb1ELb0ELb1ELb1ELb1EEEEEEEEEvNT_6ParamsE:
	.zero		1608


//--------------------- .nv.constant0._ZN7cutlass13device_kernelIN5flash19enable_sm80_to_sm89INS1_16FlashAttnFwdSm80INS1_25CollectiveMainloopFwdSm80ILi8ELi2ELb0EN4cute5tupleIJNS5_1CILi128EEENS7_ILi64EEENS7_ILi192EEEEEELi192ENS_6half_tEfNS_4arch4Sm80ELb0ELb0ELb0ELb0ELb1ELb0ELb1ELb1EEENS1_21CollectiveEpilogueFwdINS6_IJS8_SA_S9_EEENS6_IJNS7_ILi1EEESI_SI_EEESC_SE_Li256ELb0ELb1ELb1ELb0EEENS1_19SingleTileSchedulerILb0ELb1ELb1ELi128EEEEEEEEEvNT_6ParamsE --------------------------
	.section	.nv.constant0._ZN7cutlass13device_kernelIN5flash19enable_sm80_to_sm89INS1_16FlashAttnFwdSm80INS1_25CollectiveMainloopFwdSm80ILi8ELi2ELb0EN4cute5tupleIJNS5_1CILi128EEENS7_ILi64EEENS7_ILi192EEEEEELi192ENS_6half_tEfNS_4arch4Sm80ELb0ELb0ELb0ELb0ELb1ELb0ELb1ELb1EEENS1_21CollectiveEpilogueFwdINS6_IJS8_SA_S9_EEENS6_IJNS7_ILi1EEESI_SI_EEESC_SE_Li256ELb0ELb1ELb1ELb0EEENS1_19SingleTileSchedulerILb0ELb1ELb1ELi128EEEEEEEEEvNT_6ParamsE,"a",@progbits
	.sectionflags	@""
	.align	4
.nv.constant0._ZN7cutlass13device_kernelIN5flash19enable_sm80_to_sm89INS1_16FlashAttnFwdSm80INS1_25CollectiveMainloopFwdSm80ILi8ELi2ELb0EN4cute5tupleIJNS5_1CILi128EEENS7_ILi64EEENS7_ILi192EEEEEELi192ENS_6half_tEfNS_4arch4Sm80ELb0ELb0ELb0ELb0ELb1ELb0ELb1ELb1EEENS1_21CollectiveEpilogueFwdINS6_IJS8_SA_S9_EEENS6_IJNS7_ILi1EEESI_SI_EEESC_SE_Li256ELb0ELb1ELb1ELb0EEENS1_19SingleTileSchedulerILb0ELb1ELb1ELi128EEEEEEEEEvNT_6ParamsE:
	.zero		1576


//--------------------- .nv.constant0._ZN7cutlass13device_kernelIN5flash19enable_sm80_to_sm89INS1_16FlashAttnFwdSm80INS1_25CollectiveMainloopFwdSm80ILi8ELi2ELb0EN4cute5tupleIJNS5_1CILi128EEENS7_ILi64EEENS7_ILi192EEEEEELi192ENS_6half_tEfNS_4arch4Sm80ELb0ELb0ELb0ELb1ELb1ELb0ELb1ELb1EEENS1_21CollectiveEpilogueFwdINS6_IJS8_SA_S9_EEENS6_IJNS7_ILi1EEESI_SI_EEESC_SE_Li256ELb1ELb1ELb1ELb0EEENS1_36VarlenDynamicPersistentTileSchedulerILi128ELi64ELi256ELi256ELb1ELb1ELb0ELb0ELb1ELb1EEEEEEEEEvNT_6ParamsE --------------------------
	.section	.nv.constant0._ZN7cutlass13device_kernelIN5flash19enable_sm80_to_sm89INS1_16FlashAttnFwdSm80INS1_25CollectiveMainloopFwdSm80ILi8ELi2ELb0EN4cute5tupleIJNS5_1CILi128EEENS7_ILi64EEENS7_ILi192EEEEEELi192ENS_6half_tEfNS_4arch4Sm80ELb0ELb0ELb0ELb1ELb1ELb0ELb1ELb1EEENS1_21CollectiveEpilogueFwdINS6_IJS8_SA_S9_EEENS6_IJNS7_ILi1EEESI_SI_EEESC_SE_Li256ELb1ELb1ELb1ELb0EEENS1_36VarlenDynamicPersistentTileSchedulerILi128ELi64ELi256ELi256ELb1ELb1ELb0ELb0ELb1ELb1EEEEEEEEEvNT_6ParamsE,"a",@progbits
	.sectionflags	@""
	.align	4
.nv.constant0._ZN7cutlass13device_kernelIN5flash19enable_sm80_to_sm89INS1_16FlashAttnFwdSm80INS1_25CollectiveMainloopFwdSm80ILi8ELi2ELb0EN4cute5tupleIJNS5_1CILi128EEENS7_ILi64EEENS7_ILi192EEEEEELi192ENS_6half_tEfNS_4arch4Sm80ELb0ELb0ELb0ELb1ELb1ELb0ELb1ELb1EEENS1_21CollectiveEpilogueFwdINS6_IJS8_SA_S9_EEENS6_IJNS7_ILi1EEESI_SI_EEESC_SE_Li256ELb1ELb1ELb1ELb0EEENS1_36VarlenDynamicPersistentTileSchedulerILi128ELi64ELi256ELi256ELb1ELb1ELb0ELb0ELb1ELb1EEEEEEEEEvNT_6ParamsE:
	.zero		1608


//--------------------- .nv.constant0._ZN7cutlass13device_kernelIN5flash19enable_sm80_to_sm89INS1_16FlashAttnFwdSm80INS1_25CollectiveMainloopFwdSm80ILi8ELi2ELb0EN4cute5tupleIJNS5_1CILi128EEENS7_ILi64EEENS7_ILi192EEEEEELi192ENS_6half_tEfNS_4arch4Sm80ELb0ELb0ELb0ELb1ELb1ELb1ELb1ELb1EEENS1_21CollectiveEpilogueFwdINS6_IJS8_SA_S9_EEENS6_IJNS7_ILi1EEESI_SI_EEESC_SE_Li256ELb1ELb1ELb1ELb0EEENS1_36VarlenDynamicPersistentTileSchedulerILi128ELi64ELi256ELi256ELb1ELb1ELb0ELb0ELb1ELb1EEEEEEEEEvNT_6ParamsE --------------------------
	.section	.nv.constant0._ZN7cutlass13device_kernelIN5flash19enable_sm80_to_sm89INS1_16FlashAttnFwdSm80INS1_25CollectiveMainloopFwdSm80ILi8ELi2ELb0EN4cute5tupleIJNS5_1CILi128EEENS7_ILi64EEENS7_ILi192EEEEEELi192ENS_6half_tEfNS_4arch4Sm80ELb0ELb0ELb0ELb1ELb1ELb1ELb1ELb1EEENS1_21CollectiveEpilogueFwdINS6_IJS8_SA_S9_EEENS6_IJNS7_ILi1EEESI_SI_EEESC_SE_Li256ELb1ELb1ELb1ELb0EEENS1_36VarlenDynamicPersistentTileSchedulerILi128ELi64ELi256ELi256ELb1ELb1ELb0ELb0ELb1ELb1EEEEEEEEEvNT_6ParamsE,"a",@progbits
	.sectionflags	@""
	.align	4
.nv.constant0._ZN7cutlass13device_kernelIN5flash19enable_sm80_to_sm89INS1_16FlashAttnFwdSm80INS1_25CollectiveMainloopFwdSm80ILi8ELi2ELb0EN4cute5tupleIJNS5_1CILi128EEENS7_ILi64EEENS7_ILi192EEEEEELi192ENS_6half_tEfNS_4arch4Sm80ELb0ELb0ELb0ELb1ELb1ELb1ELb1ELb1EEENS1_21CollectiveEpilogueFwdINS6_IJS8_SA_S9_EEENS6_IJNS7_ILi1EEESI_SI_EEESC_SE_Li256ELb1ELb1ELb1ELb0EEENS1_36VarlenDynamicPersistentTileSchedulerILi128ELi64ELi256ELi256ELb1ELb1ELb0ELb0ELb1ELb1EEEEEEEEEvNT_6ParamsE:
	.zero		1608


//--------------------- .nv.constant0._ZN7cutlass13device_kernelIN5flash19enable_sm80_to_sm89INS1_16FlashAttnFwdSm80INS1_25CollectiveMainloopFwdSm80ILi8ELi2ELb0EN4cute5tupleIJNS5_1CILi128EEENS7_ILi64EEENS7_ILi192EEEEEELi192ENS_6half_tEfNS_4arch4Sm80ELb0ELb1ELb0ELb0ELb1ELb0ELb1ELb1EEENS1_21CollectiveEpilogueFwdINS6_IJS8_SA_S9_EEENS6_IJNS7_ILi1EEESI_SI_EEESC_SE_Li256ELb0ELb1ELb1ELb0EEENS1_19SingleTileSchedulerILb0ELb1ELb1ELi128EEEEEEEEEvNT_6ParamsE --------------------------
	.section	.nv.constant0._ZN7cutlass13device_kernelIN5flash19enable_sm80_to_sm89INS1_16FlashAttnFwdSm80INS1_25CollectiveMainloopFwdSm80ILi8ELi2ELb0EN4cute5tupleIJNS5_1CILi128EEENS7_ILi64EEENS7_ILi192EEEEEELi192ENS_6half_tEfNS_4arch4Sm80ELb0ELb1ELb0ELb0ELb1ELb0ELb1ELb1EEENS1_21CollectiveEpilogueFwdINS6_IJS8_SA_S9_EEENS6_IJNS7_ILi1EEESI_SI_EEESC_SE_Li256ELb0ELb1ELb1ELb0EEENS1_19SingleTileSchedulerILb0ELb1ELb1ELi128EEEEEEEEEvNT_6ParamsE,"a",@progbits
	.sectionflags	@""
	.align	4
.nv.constant0._ZN7cutlass13device_kernelIN5flash19enable_sm80_to_sm89INS1_16FlashAttnFwdSm80INS1_25CollectiveMainloopFwdSm80ILi8ELi2ELb0EN4cute5tupleIJNS5_1CILi128EEENS7_ILi64EEENS7_ILi192EEEEEELi192ENS_6half_tEfNS_4arch4Sm80ELb0ELb1ELb0ELb0ELb1ELb0ELb1ELb1EEENS1_21CollectiveEpilogueFwdINS6_IJS8_SA_S9_EEENS6_IJNS7_ILi1EEESI_SI_EEESC_SE_Li256ELb0ELb1ELb1ELb0EEENS1_19SingleTileSchedulerILb0ELb1ELb1ELi128EEEEEEEEEvNT_6ParamsE:
	.zero		1576


//--------------------- .nv.constant0._ZN7cutlass13device_kernelIN5flash19enable_sm80_to_sm89INS1_16FlashAttnFwdSm80INS1_25CollectiveMainloopFwdSm80ILi8ELi2ELb0EN4cute5tupleIJNS5_1CILi128EEENS7_ILi64EEENS7_ILi192EEEEEELi192ENS_6half_tEfNS_4arch4Sm80ELb0ELb1ELb0ELb1ELb1ELb0ELb1ELb1EEENS1_21CollectiveEpilogueFwdINS6_IJS8_SA_S9_EEENS6_IJNS7_ILi1EEESI_SI_EEESC_SE_Li256ELb1ELb1ELb1ELb0EEENS1_36VarlenDynamicPersistentTileSchedulerILi128ELi64ELi256ELi256ELb1ELb1ELb0ELb1ELb0ELb1EEEEEEEEEvNT_6ParamsE --------------------------
	.section	.nv.constant0._ZN7cutlass13device_kernelIN5flash19enable_sm80_to_sm89INS1_16FlashAttnFwdSm80INS1_25CollectiveMainloopFwdSm80ILi8ELi2ELb0EN4cute5tupleIJNS5_1CILi128EEENS7_ILi64EEENS7_ILi192EEEEEELi192ENS_6half_tEfNS_4arch4Sm80ELb0ELb1ELb0ELb1ELb1ELb0ELb1ELb1EEENS1_21CollectiveEpilogueFwdINS6_IJS8_SA_S9_EEENS6_IJNS7_ILi1EEESI_SI_EEESC_SE_Li256ELb1ELb1ELb1ELb0EEENS1_36VarlenDynamicPersistentTileSchedulerILi128ELi64ELi256ELi256ELb1ELb1ELb0ELb1ELb0ELb1EEEEEEEEEvNT_6ParamsE,"a",@progbits
	.sectionflags	@""
	.align	4
.nv.constant0._ZN7cutlass13device_kernelIN5flash19enable_sm80_to_sm89INS1_16FlashAttnFwdSm80INS1_25CollectiveMainloopFwdSm80ILi8ELi2ELb0EN4cute5tupleIJNS5_1CILi128EEENS7_ILi64EEENS7_ILi192EEEEEELi192ENS_6half_tEfNS_4arch4Sm80ELb0ELb1ELb0ELb1ELb1ELb0ELb1ELb1EEENS1_21CollectiveEpilogueFwdINS6_IJS8_SA_S9_EEENS6_IJNS7_ILi1EEESI_SI_EEESC_SE_Li256ELb1ELb1ELb1ELb0EEENS1_36VarlenDynamicPersistentTileSchedulerILi128ELi64ELi256ELi256ELb1ELb1ELb0ELb1ELb0ELb1EEEEEEEEEvNT_6ParamsE:
	.zero		1608


//--------------------- .nv.constant0._ZN7cutlass13device_kernelIN5flash19enable_sm80_to_sm89INS1_16FlashAttnFwdSm80INS1_25CollectiveMainloopFwdSm80ILi8ELi2ELb0EN4cute5tupleIJNS5_1CILi128EEENS7_ILi64EEENS7_ILi192EEEEEELi192ENS_6half_tEfNS_4arch4Sm80ELb0ELb1ELb0ELb1ELb1ELb1ELb1ELb1EEENS1_21CollectiveEpilogueFwdINS6_IJS8_SA_S9_EEENS6_IJNS7_ILi1EEESI_SI_EEESC_SE_Li256ELb1ELb1ELb1ELb0EEENS1_36VarlenDynamicPersistentTileSchedulerILi128ELi64ELi256ELi256ELb1ELb1ELb0ELb1ELb0ELb1EEEEEEEEEvNT_6ParamsE --------------------------
	.section	.nv.constant0._ZN7cutlass13device_kernelIN5flash19enable_sm80_to_sm89INS1_16FlashAttnFwdSm80INS1_25CollectiveMainloopFwdSm80ILi8ELi2ELb0EN4cute5tupleIJNS5_1CILi128EEENS7_ILi64EEENS7_ILi192EEEEEELi192ENS_6half_tEfNS_4arch4Sm80ELb0ELb1ELb0ELb1ELb1ELb1ELb1ELb1EEENS1_21CollectiveEpilogueFwdINS6_IJS8_SA_S9_EEENS6_IJNS7_ILi1EEESI_SI_EEESC_SE_Li256ELb1ELb1ELb1ELb0EEENS1_36VarlenDynamicPersistentTileSchedulerILi128ELi64ELi256ELi256ELb1ELb1ELb0ELb1ELb0ELb1EEEEEEEEEvNT_6ParamsE,"a",@progbits
	.sectionflags	@""
	.align	4
.nv.constant0._ZN7cutlass13device_kernelIN5flash19enable_sm80_to_sm89INS1_16FlashAttnFwdSm80INS1_25CollectiveMainloopFwdSm80ILi8ELi2ELb0EN4cute5tupleIJNS5_1CILi128EEENS7_ILi64EEENS7_ILi192EEEEEELi192ENS_6half_tEfNS_4arch4Sm80ELb0ELb1ELb0ELb1ELb1ELb1ELb1ELb1EEENS1_21CollectiveEpilogueFwdINS6_IJS8_SA_S9_EEENS6_IJNS7_ILi1EEESI_SI_EEESC_SE_Li256ELb1ELb1ELb1ELb0EEENS1_36VarlenDynamicPersistentTileSchedulerILi128ELi64ELi256ELi256ELb1ELb1ELb0ELb1ELb0ELb1EEEEEEEEEvNT_6ParamsE:
	.zero		1608


//--------------------- .nv.constant0._ZN7cutlass13device_kernelIN5flash19enable_sm80_to_sm89INS1_16FlashAttnFwdSm80INS1_25CollectiveMainloopFwdSm80ILi8ELi2ELb0EN4cute5tupleIJNS5_1CILi128EEENS7_ILi64EEENS7_ILi192EEEEEELi192ENS_6half_tEfNS_4arch4Sm80ELb1ELb0ELb0ELb0ELb1ELb0ELb1ELb1EEENS1_21CollectiveEpilogueFwdINS6_IJS8_SA_S9_EEENS6_IJNS7_ILi1EEESI_SI_EEESC_SE_Li256ELb0ELb1ELb1ELb0EEENS1_30DynamicPersistentTileSchedulerILi256ELi256ELb1ELb1ELb0EEEEEEEEEvNT_6ParamsE --------------------------
	.section	.nv.constant0._ZN7cutlass13device_kernelIN5flash19enable_sm80_to_sm89INS1_16FlashAttnFwdSm80INS1_25CollectiveMainloopFwdSm80ILi8ELi2ELb0EN4cute5tupleIJNS5_1CILi128EEENS7_ILi64EEENS7_ILi192EEEEEELi192ENS_6half_tEfNS_4arch4Sm80ELb1ELb0ELb0ELb0ELb1ELb0ELb1ELb1EEENS1_21CollectiveEpilogueFwdINS6_IJS8_SA_S9_EEENS6_IJNS7_ILi1EEESI_SI_EEESC_SE_Li256ELb0ELb1ELb1ELb0EEENS1_30DynamicPersistentTileSchedulerILi256ELi256ELb1ELb1ELb0EEEEEEEEEvNT_6ParamsE,"a",@progbits
	.sectionflags	@""
	.align	4
.nv.constant0._ZN7cutlass13device_kernelIN5flash19enable_sm80_to_sm89INS1_16FlashAttnFwdSm80INS1_25CollectiveMainloopFwdSm80ILi8ELi2ELb0EN4cute5tupleIJNS5_1CILi128EEENS7_ILi64EEENS7_ILi192EEEEEELi192ENS_6half_tEfNS_4arch4Sm80ELb1ELb0ELb0ELb0ELb1ELb0ELb1ELb1EEENS1_21CollectiveEpilogueFwdINS6_IJS8_SA_S9_EEENS6_IJNS7_ILi1EEESI_SI_EEESC_SE_Li256ELb0ELb1ELb1ELb0EEENS1_30DynamicPersistentTileSchedulerILi256ELi256ELb1ELb1ELb0EEEEEEEEEvNT_6ParamsE:
	.zero		1592


//--------------------- .nv.constant0._ZN7cutlass13device_kernelIN5flash19enable_sm80_to_sm89INS1_16FlashAttnFwdSm80INS1_25CollectiveMainloopFwdSm80ILi8ELi2ELb0EN4cute5tupleIJNS5_1CILi128EEENS7_ILi64EEENS7_ILi192EEEEEELi192ENS_6half_tEfNS_4arch4Sm80ELb1ELb0ELb0ELb1ELb1ELb0ELb1ELb1EEENS1_21CollectiveEpilogueFwdINS6_IJS8_SA_S9_EEENS6_IJNS7_ILi1EEESI_SI_EEESC_SE_Li256ELb1ELb1ELb1ELb0EEENS1_36VarlenDynamicPersistentTileSchedulerILi128ELi64ELi256ELi256ELb1ELb1ELb0ELb1ELb1ELb1EEEEEEEEEvNT_6ParamsE --------------------------
	.section	.nv.constant0._ZN7cutlass13device_kernelIN5flash19enable_sm80_to_sm89INS1_16FlashAttnFwdSm80INS1_25CollectiveMainloopFwdSm80ILi8ELi2ELb0EN4cute5tupleIJNS5_1CILi128EEENS7_ILi64EEENS7_ILi192EEEEEELi192ENS_6half_tEfNS_4arch4Sm80ELb1ELb0ELb0ELb1ELb1ELb0ELb1ELb1EEENS1_21CollectiveEpilogueFwdINS6_IJS8_SA_S9_EEENS6_IJNS7_ILi1EEESI_SI_EEESC_SE_Li256ELb1ELb1ELb1ELb0EEENS1_36VarlenDynamicPersistentTileSchedulerILi128ELi64ELi256ELi256ELb1ELb1ELb0ELb1ELb1ELb1EEEEEEEEEvNT_6ParamsE,"a",@progbits
	.sectionflags	@""
	.align	4
.nv.constant0._ZN7cutlass13device_kernelIN5flash19enable_sm80_to_sm89INS1_16FlashAttnFwdSm80INS1_25CollectiveMainloopFwdSm80ILi8ELi2ELb0EN4cute5tupleIJNS5_1CILi128EEENS7_ILi64EEENS7_ILi192EEEEEELi192ENS_6half_tEfNS_4arch4Sm80ELb1ELb0ELb0ELb1ELb1ELb0ELb1ELb1EEENS1_21CollectiveEpilogueFwdINS6_IJS8_SA_S9_EEENS6_IJNS7_ILi1EEESI_SI_EEESC_SE_Li256ELb1ELb1ELb1ELb0EEENS1_36VarlenDynamicPersistentTileSchedulerILi128ELi64ELi256ELi256ELb1ELb1ELb0ELb1ELb1ELb1EEEEEEEEEvNT_6ParamsE:
	.zero		1608


//--------------------- .nv.constant0._ZN7cutlass13device_kernelIN5flash19enable_sm80_to_sm89INS1_16FlashAttnFwdSm80INS1_25CollectiveMainloopFwdSm80ILi8ELi2ELb0EN4cute5tupleIJNS5_1CILi128EEENS7_ILi64EEENS7_ILi192EEEEEELi192ENS_6half_tEfNS_4arch4Sm80ELb1ELb0ELb0ELb1ELb1ELb1ELb1ELb1EEENS1_21CollectiveEpilogueFwdINS6_IJS8_SA_S9_EEENS6_IJNS7_ILi1EEESI_SI_EEESC_SE_Li256ELb1ELb1ELb1ELb0EEENS1_36VarlenDynamicPersistentTileSchedulerILi128ELi64ELi256ELi256ELb1ELb1ELb0ELb1ELb1ELb1EEEEEEEEEvNT_6ParamsE --------------------------
	.section	.nv.constant0._ZN7cutlass13device_kernelIN5flash19enable_sm80_to_sm89INS1_16FlashAttnFwdSm80INS1_25CollectiveMainloopFwdSm80ILi8ELi2ELb0EN4cute5tupleIJNS5_1CILi128EEENS7_ILi64EEENS7_ILi192EEEEEELi192ENS_6half_tEfNS_4arch4Sm80ELb1ELb0ELb0ELb1ELb1ELb1ELb1ELb1EEENS1_21CollectiveEpilogueFwdINS6_IJS8_SA_S9_EEENS6_IJNS7_ILi1EEESI_SI_EEESC_SE_Li256ELb1ELb1ELb1ELb0EEENS1_36VarlenDynamicPersistentTileSchedulerILi128ELi64ELi256ELi256ELb1ELb1ELb0ELb1ELb1ELb1EEEEEEEEEvNT_6ParamsE,"a",@progbits
	.sectionflags	@""
	.align	4
.nv.constant0._ZN7cutlass13device_kernelIN5flash19enable_sm80_to_sm89INS1_16FlashAttnFwdSm80INS1_25CollectiveMainloopFwdSm80ILi8ELi2ELb0EN4cute5tupleIJNS5_1CILi128EEENS7_ILi64EEENS7_ILi192EEEEEELi192ENS_6half_tEfNS_4arch4Sm80ELb1ELb0ELb0ELb1ELb1ELb1ELb1ELb1EEENS1_21CollectiveEpilogueFwdINS6_IJS8_SA_S9_EEENS6_IJNS7_ILi1EEESI_SI_EEESC_SE_Li256ELb1ELb1ELb1ELb0EEENS1_36VarlenDynamicPersistentTileSchedulerILi128ELi64ELi256ELi256ELb1ELb1ELb0ELb1ELb1ELb1EEEEEEEEEvNT_6ParamsE:
	.zero		1608


//--------------------- SYMBOLS --------------------------

	.type		.nv.reservedSmem.offset0,@object
	.size		.nv.reservedSmem.offset0,0x4
